//
// Generated by NVIDIA NVVM Compiler
//
// Compiler Build ID: CL-36424714
// Cuda compilation tools, release 13.0, V13.0.88
// Based on NVVM 20.0.0
//

.version 9.0
.target sm_100
.address_size 64

	// .globl	_Z10DrawSquarePffii

.visible .entry _Z10DrawSquarePffii(
	.param .u64 .ptr .align 1 _Z10DrawSquarePffii_param_0,
	.param .f32 _Z10DrawSquarePffii_param_1,
	.param .u32 _Z10DrawSquarePffii_param_2,
	.param .u32 _Z10DrawSquarePffii_param_3
)
{
	.reg .pred 	%p<13>;
	.reg .b32 	%r<18>;
	.reg .b32 	%f<8>;
	.reg .b64 	%rd<5>;
	.reg .b64 	%fd<3>;

	ld.param.u64 	%rd1, [_Z10DrawSquarePffii_param_0];
	ld.param.f32 	%f1, [_Z10DrawSquarePffii_param_1];
	ld.param.u32 	%r2, [_Z10DrawSquarePffii_param_2];
	ld.param.u32 	%r3, [_Z10DrawSquarePffii_param_3];
	mov.u32 	%r4, %tid.x;
	mov.u32 	%r5, %ctaid.x;
	mov.u32 	%r6, %ntid.x;
	mad.lo.s32 	%r7, %r5, %r6, %r4;
	setp.lt.s32 	%p1, %r7, %r2;
	selp.b32 	%r8, %r7, 0, %p1;
	setp.lt.s32 	%p2, %r8, 0;
	add.s32 	%r9, %r2, -1;
	selp.b32 	%r10, %r9, %r8, %p2;
	mov.u32 	%r11, %tid.y;
	mov.u32 	%r12, %ctaid.y;
	mov.u32 	%r13, %ntid.y;
	mad.lo.s32 	%r14, %r12, %r13, %r11;
	setp.lt.s32 	%p3, %r14, %r3;
	selp.b32 	%r15, %r14, 0, %p3;
	mov.u32 	%r16, %nctaid.x;
	mul.lo.s32 	%r17, %r16, %r6;
	mad.lo.s32 	%r1, %r17, %r15, %r10;
	cvt.rn.f32.s32 	%f2, %r10;
	cvt.rn.f32.s32 	%f3, %r2;
	div.rn.f32 	%f4, %f2, %f3;
	cvt.rn.f32.u32 	%f5, %r15;
	cvt.rn.f32.s32 	%f6, %r3;
	div.rn.f32 	%f7, %f5, %f6;
	cvt.f64.f32 	%fd1, %f4;
	setp.lt.f64 	%p4, %fd1, 0d3FED70A3D70A3D71;
	setp.gt.f64 	%p5, %fd1, 0d3FDCCCCCCCCCCCCD;
	and.pred  	%p6, %p4, %p5;
	cvt.f64.f32 	%fd2, %f7;
	setp.lt.f64 	%p7, %fd2, 0d3FE051EB851EB852;
	setp.gt.f64 	%p8, %fd2, 0d3FDFAE147AE147AE;
	and.pred  	%p9, %p7, %p8;
	and.pred  	%p11, %p6, %p9;
	not.pred 	%p12, %p11;
	@%p12 bra 	$L__BB0_2;
	cvta.to.global.u64 	%rd2, %rd1;
	mul.wide.s32 	%rd3, %r1, 4;
	add.s64 	%rd4, %rd2, %rd3;
	st.global.f32 	[%rd4], %f1;
$L__BB0_2:
	ret;

}
	// .globl	_Z11SetBoundaryiPfS_ii
.visible .entry _Z11SetBoundaryiPfS_ii(
	.param .u32 _Z11SetBoundaryiPfS_ii_param_0,
	.param .u64 .ptr .align 1 _Z11SetBoundaryiPfS_ii_param_1,
	.param .u64 .ptr .align 1 _Z11SetBoundaryiPfS_ii_param_2,
	.param .u32 _Z11SetBoundaryiPfS_ii_param_3,
	.param .u32 _Z11SetBoundaryiPfS_ii_param_4
)
{
	.reg .pred 	%p<24>;
	.reg .b32 	%r<43>;
	.reg .b32 	%f<43>;
	.reg .b64 	%rd<39>;

	ld.param.u32 	%r9, [_Z11SetBoundaryiPfS_ii_param_0];
	ld.param.u64 	%rd3, [_Z11SetBoundaryiPfS_ii_param_1];
	ld.param.u64 	%rd4, [_Z11SetBoundaryiPfS_ii_param_2];
	ld.param.u32 	%r10, [_Z11SetBoundaryiPfS_ii_param_3];
	ld.param.u32 	%r11, [_Z11SetBoundaryiPfS_ii_param_4];
	cvta.to.global.u64 	%rd1, %rd3;
	cvta.to.global.u64 	%rd5, %rd4;
	mov.u32 	%r12, %tid.x;
	mov.u32 	%r13, %ctaid.x;
	mov.u32 	%r14, %ntid.x;
	mad.lo.s32 	%r15, %r13, %r14, %r12;
	setp.lt.s32 	%p1, %r15, %r10;
	selp.b32 	%r16, %r15, 0, %p1;
	setp.lt.s32 	%p2, %r16, 0;
	add.s32 	%r1, %r10, -1;
	selp.b32 	%r2, %r1, %r16, %p2;
	mov.u32 	%r17, %tid.y;
	mov.u32 	%r18, %ctaid.y;
	mov.u32 	%r19, %ntid.y;
	mad.lo.s32 	%r20, %r18, %r19, %r17;
	setp.lt.s32 	%p3, %r20, %r11;
	selp.b32 	%r3, %r20, 0, %p3;
	mul.lo.s32 	%r4, %r11, %r10;
	mov.u32 	%r21, %nctaid.x;
	mul.lo.s32 	%r5, %r21, %r14;
	mul.lo.s32 	%r6, %r5, %r3;
	add.s32 	%r7, %r6, %r2;
	shl.b32 	%r22, %r7, 2;
	mul.wide.s32 	%rd6, %r22, 4;
	add.s64 	%rd7, %rd5, %rd6;
	ld.global.f32 	%f14, [%rd7];
	setp.leu.f32 	%p4, %f14, 0f00000000;
	setp.ne.s32 	%p5, %r2, 0;
	mul.wide.s32 	%rd8, %r7, 4;
	add.s64 	%rd2, %rd1, %rd8;
	and.pred  	%p6, %p5, %p4;
	@%p6 bra 	$L__BB1_5;
	setp.ne.s32 	%p7, %r9, 1;
	@%p7 bra 	$L__BB1_3;
	mul.wide.s32 	%rd11, %r6, 4;
	add.s64 	%rd12, %rd1, %rd11;
	ld.global.f32 	%f16, [%rd12+4];
	neg.f32 	%f39, %f16;
	bra.uni 	$L__BB1_4;
$L__BB1_3:
	mul.wide.s32 	%rd9, %r6, 4;
	add.s64 	%rd10, %rd1, %rd9;
	ld.global.f32 	%f15, [%rd10+4];
	neg.f32 	%f39, %f15;
$L__BB1_4:
	st.global.f32 	[%rd2], %f39;
$L__BB1_5:
	setp.leu.f32 	%p8, %f14, 0f00000000;
	setp.ne.s32 	%p9, %r2, %r1;
	and.pred  	%p10, %p9, %p8;
	@%p10 bra 	$L__BB1_10;
	setp.ne.s32 	%p11, %r9, 1;
	@%p11 bra 	$L__BB1_8;
	add.s32 	%r25, %r10, %r6;
	add.s32 	%r26, %r25, -2;
	mul.wide.s32 	%rd15, %r26, 4;
	add.s64 	%rd16, %rd1, %rd15;
	ld.global.f32 	%f18, [%rd16];
	neg.f32 	%f40, %f18;
	bra.uni 	$L__BB1_9;
$L__BB1_8:
	add.s32 	%r23, %r10, %r6;
	add.s32 	%r24, %r23, -2;
	mul.wide.s32 	%rd13, %r24, 4;
	add.s64 	%rd14, %rd1, %rd13;
	ld.global.f32 	%f17, [%rd14];
	neg.f32 	%f40, %f17;
$L__BB1_9:
	st.global.f32 	[%rd2], %f40;
$L__BB1_10:
	setp.leu.f32 	%p12, %f14, 0f00000000;
	setp.ne.s32 	%p13, %r3, 0;
	and.pred  	%p14, %p13, %p12;
	@%p14 bra 	$L__BB1_15;
	setp.ne.s32 	%p15, %r9, 2;
	@%p15 bra 	$L__BB1_13;
	add.s32 	%r28, %r2, %r5;
	mul.wide.s32 	%rd19, %r28, 4;
	add.s64 	%rd20, %rd1, %rd19;
	ld.global.f32 	%f20, [%rd20];
	neg.f32 	%f41, %f20;
	bra.uni 	$L__BB1_14;
$L__BB1_13:
	add.s32 	%r27, %r2, %r5;
	mul.wide.s32 	%rd17, %r27, 4;
	add.s64 	%rd18, %rd1, %rd17;
	ld.global.f32 	%f19, [%rd18];
	neg.f32 	%f41, %f19;
$L__BB1_14:
	st.global.f32 	[%rd2], %f41;
$L__BB1_15:
	setp.leu.f32 	%p16, %f14, 0f00000000;
	add.s32 	%r8, %r11, -1;
	setp.ne.s32 	%p17, %r3, %r8;
	and.pred  	%p18, %p17, %p16;
	@%p18 bra 	$L__BB1_20;
	setp.ne.s32 	%p19, %r9, 2;
	@%p19 bra 	$L__BB1_18;
	add.s32 	%r31, %r11, -2;
	mad.lo.s32 	%r32, %r5, %r31, %r2;
	mul.wide.s32 	%rd23, %r32, 4;
	add.s64 	%rd24, %rd1, %rd23;
	ld.global.f32 	%f22, [%rd24];
	neg.f32 	%f42, %f22;
	bra.uni 	$L__BB1_19;
$L__BB1_18:
	add.s32 	%r29, %r11, -2;
	mad.lo.s32 	%r30, %r5, %r29, %r2;
	mul.wide.s32 	%rd21, %r30, 4;
	add.s64 	%rd22, %rd1, %rd21;
	ld.global.f32 	%f21, [%rd22];
	neg.f32 	%f42, %f21;
$L__BB1_19:
	st.global.f32 	[%rd2], %f42;
$L__BB1_20:
	setp.ne.s32 	%p20, %r7, 0;
	@%p20 bra 	$L__BB1_22;
	ld.global.f32 	%f23, [%rd1+4];
	mul.wide.s32 	%rd25, %r5, 4;
	add.s64 	%rd26, %rd1, %rd25;
	ld.global.f32 	%f24, [%rd26];
	add.f32 	%f25, %f23, %f24;
	mul.f32 	%f26, %f25, 0f3F000000;
	st.global.f32 	[%rd1], %f26;
$L__BB1_22:
	sub.s32 	%r33, %r4, %r10;
	setp.ne.s32 	%p21, %r7, %r33;
	@%p21 bra 	$L__BB1_24;
	mul.lo.s32 	%r34, %r5, %r8;
	mul.wide.s32 	%rd27, %r34, 4;
	add.s64 	%rd28, %rd1, %rd27;
	ld.global.f32 	%f27, [%rd28+4];
	sub.s32 	%r35, %r34, %r5;
	mul.wide.s32 	%rd29, %r35, 4;
	add.s64 	%rd30, %rd1, %rd29;
	ld.global.f32 	%f28, [%rd30];
	add.f32 	%f29, %f27, %f28;
	mul.f32 	%f30, %f29, 0f3F000000;
	st.global.f32 	[%rd2], %f30;
$L__BB1_24:
	setp.ne.s32 	%p22, %r7, %r1;
	@%p22 bra 	$L__BB1_26;
	mul.wide.s32 	%rd31, %r10, 4;
	add.s64 	%rd32, %rd1, %rd31;
	ld.global.f32 	%f31, [%rd32+-8];
	add.s32 	%r36, %r1, %r5;
	mul.wide.s32 	%rd33, %r36, 4;
	add.s64 	%rd34, %rd1, %rd33;
	ld.global.f32 	%f32, [%rd34];
	add.f32 	%f33, %f31, %f32;
	mul.f32 	%f34, %f33, 0f3F000000;
	st.global.f32 	[%rd32+-4], %f34;
$L__BB1_26:
	add.s32 	%r37, %r4, -1;
	setp.ne.s32 	%p23, %r7, %r37;
	@%p23 bra 	$L__BB1_28;
	mul.lo.s32 	%r38, %r5, %r8;
	add.s32 	%r39, %r10, %r38;
	add.s32 	%r40, %r39, -2;
	mul.wide.s32 	%rd35, %r40, 4;
	add.s64 	%rd36, %rd1, %rd35;
	ld.global.f32 	%f35, [%rd36];
	sub.s32 	%r41, %r38, %r5;
	add.s32 	%r42, %r41, %r1;
	mul.wide.s32 	%rd37, %r42, 4;
	add.s64 	%rd38, %rd1, %rd37;
	ld.global.f32 	%f36, [%rd38];
	add.f32 	%f37, %f35, %f36;
	mul.f32 	%f38, %f37, 0f3F000000;
	st.global.f32 	[%rd2], %f38;
$L__BB1_28:
	ret;

}
	// .globl	_Z6getSumPffii
.visible .entry _Z6getSumPffii(
	.param .u64 .ptr .align 1 _Z6getSumPffii_param_0,
	.param .f32 _Z6getSumPffii_param_1,
	.param .u32 _Z6getSumPffii_param_2,
	.param .u32 _Z6getSumPffii_param_3
)
{


	ret;

}
	// .globl	_Z10ClearArrayPffii
.visible .entry _Z10ClearArrayPffii(
	.param .u64 .ptr .align 1 _Z10ClearArrayPffii_param_0,
	.param .f32 _Z10ClearArrayPffii_param_1,
	.param .u32 _Z10ClearArrayPffii_param_2,
	.param .u32 _Z10ClearArrayPffii_param_3
)
{
	.reg .pred 	%p<4>;
	.reg .b32 	%r<18>;
	.reg .b32 	%f<2>;
	.reg .b64 	%rd<5>;

	ld.param.u64 	%rd1, [_Z10ClearArrayPffii_param_0];
	ld.param.f32 	%f1, [_Z10ClearArrayPffii_param_1];
	ld.param.u32 	%r1, [_Z10ClearArrayPffii_param_2];
	ld.param.u32 	%r2, [_Z10ClearArrayPffii_param_3];
	cvta.to.global.u64 	%rd2, %rd1;
	mov.u32 	%r3, %tid.x;
	mov.u32 	%r4, %ctaid.x;
	mov.u32 	%r5, %ntid.x;
	mad.lo.s32 	%r6, %r4, %r5, %r3;
	setp.lt.s32 	%p1, %r6, %r1;
	selp.b32 	%r7, %r6, 0, %p1;
	setp.lt.s32 	%p2, %r7, 0;
	add.s32 	%r8, %r1, -1;
	selp.b32 	%r9, %r8, %r7, %p2;
	mov.u32 	%r10, %tid.y;
	mov.u32 	%r11, %ctaid.y;
	mov.u32 	%r12, %ntid.y;
	mad.lo.s32 	%r13, %r11, %r12, %r10;
	setp.lt.s32 	%p3, %r13, %r2;
	selp.b32 	%r14, %r13, 0, %p3;
	mov.u32 	%r15, %nctaid.x;
	mul.lo.s32 	%r16, %r15, %r5;
	mad.lo.s32 	%r17, %r16, %r14, %r9;
	mul.wide.s32 	%rd3, %r17, 4;
	add.s64 	%rd4, %rd2, %rd3;
	st.global.f32 	[%rd4], %f1;
	ret;

}
	// .globl	_Z10ClearArrayPifii
.visible .entry _Z10ClearArrayPifii(
	.param .u64 .ptr .align 1 _Z10ClearArrayPifii_param_0,
	.param .f32 _Z10ClearArrayPifii_param_1,
	.param .u32 _Z10ClearArrayPifii_param_2,
	.param .u32 _Z10ClearArrayPifii_param_3
)
{
	.reg .pred 	%p<4>;
	.reg .b32 	%r<19>;
	.reg .b32 	%f<2>;
	.reg .b64 	%rd<5>;

	ld.param.u64 	%rd1, [_Z10ClearArrayPifii_param_0];
	ld.param.f32 	%f1, [_Z10ClearArrayPifii_param_1];
	ld.param.u32 	%r1, [_Z10ClearArrayPifii_param_2];
	ld.param.u32 	%r2, [_Z10ClearArrayPifii_param_3];
	cvta.to.global.u64 	%rd2, %rd1;
	mov.u32 	%r3, %tid.x;
	mov.u32 	%r4, %ctaid.x;
	mov.u32 	%r5, %ntid.x;
	mad.lo.s32 	%r6, %r4, %r5, %r3;
	setp.lt.s32 	%p1, %r6, %r1;
	selp.b32 	%r7, %r6, 0, %p1;
	setp.lt.s32 	%p2, %r7, 0;
	add.s32 	%r8, %r1, -1;
	selp.b32 	%r9, %r8, %r7, %p2;
	mov.u32 	%r10, %tid.y;
	mov.u32 	%r11, %ctaid.y;
	mov.u32 	%r12, %ntid.y;
	mad.lo.s32 	%r13, %r11, %r12, %r10;
	setp.lt.s32 	%p3, %r13, %r2;
	selp.b32 	%r14, %r13, 0, %p3;
	mov.u32 	%r15, %nctaid.x;
	mul.lo.s32 	%r16, %r15, %r5;
	mad.lo.s32 	%r17, %r16, %r14, %r9;
	cvt.rzi.s32.f32 	%r18, %f1;
	mul.wide.s32 	%rd3, %r17, 4;
	add.s64 	%rd4, %rd2, %rd3;
	st.global.u32 	[%rd4], %r18;
	ret;

}
	// .globl	_Z9AddFromUIPfffiiii
.visible .entry _Z9AddFromUIPfffiiii(
	.param .u64 .ptr .align 1 _Z9AddFromUIPfffiiii_param_0,
	.param .f32 _Z9AddFromUIPfffiiii_param_1,
	.param .f32 _Z9AddFromUIPfffiiii_param_2,
	.param .u32 _Z9AddFromUIPfffiiii_param_3,
	.param .u32 _Z9AddFromUIPfffiiii_param_4,
	.param .u32 _Z9AddFromUIPfffiiii_param_5,
	.param .u32 _Z9AddFromUIPfffiiii_param_6
)
{
	.reg .pred 	%p<13>;
	.reg .b32 	%r<24>;
	.reg .b32 	%f<5>;
	.reg .b64 	%rd<5>;

	ld.param.u64 	%rd1, [_Z9AddFromUIPfffiiii_param_0];
	ld.param.f32 	%f1, [_Z9AddFromUIPfffiiii_param_1];
	ld.param.f32 	%f2, [_Z9AddFromUIPfffiiii_param_2];
	ld.param.u32 	%r2, [_Z9AddFromUIPfffiiii_param_3];
	ld.param.u32 	%r3, [_Z9AddFromUIPfffiiii_param_4];
	ld.param.u32 	%r4, [_Z9AddFromUIPfffiiii_param_5];
	ld.param.u32 	%r5, [_Z9AddFromUIPfffiiii_param_6];
	mov.u32 	%r6, %tid.x;
	mov.u32 	%r7, %ctaid.x;
	mov.u32 	%r8, %ntid.x;
	mad.lo.s32 	%r9, %r7, %r8, %r6;
	setp.lt.s32 	%p1, %r9, %r4;
	selp.b32 	%r10, %r9, 0, %p1;
	setp.lt.s32 	%p2, %r10, 0;
	add.s32 	%r11, %r4, -1;
	selp.b32 	%r12, %r11, %r10, %p2;
	mov.u32 	%r13, %tid.y;
	mov.u32 	%r14, %ctaid.y;
	mov.u32 	%r15, %ntid.y;
	mad.lo.s32 	%r16, %r14, %r15, %r13;
	setp.lt.s32 	%p3, %r16, %r5;
	selp.b32 	%r17, %r16, 0, %p3;
	mov.u32 	%r18, %nctaid.x;
	mul.lo.s32 	%r19, %r18, %r8;
	mad.lo.s32 	%r1, %r19, %r17, %r12;
	add.s32 	%r20, %r2, -5;
	setp.gt.s32 	%p4, %r12, %r20;
	add.s32 	%r21, %r2, 5;
	setp.lt.s32 	%p5, %r12, %r21;
	and.pred  	%p6, %p4, %p5;
	add.s32 	%r22, %r3, -5;
	setp.gt.s32 	%p7, %r17, %r22;
	add.s32 	%r23, %r3, 5;
	setp.lt.s32 	%p8, %r17, %r23;
	and.pred  	%p9, %p7, %p8;
	and.pred  	%p11, %p6, %p9;
	not.pred 	%p12, %p11;
	@%p12 bra 	$L__BB5_2;
	cvta.to.global.u64 	%rd2, %rd1;
	mul.wide.s32 	%rd3, %r1, 4;
	add.s64 	%rd4, %rd2, %rd3;
	ld.global.f32 	%f3, [%rd4];
	fma.rn.f32 	%f4, %f1, %f2, %f3;
	st.global.f32 	[%rd4], %f4;
$L__BB5_2:
	ret;

}
	// .globl	_Z9AddFromUIPfS_ifii
.visible .entry _Z9AddFromUIPfS_ifii(
	.param .u64 .ptr .align 1 _Z9AddFromUIPfS_ifii_param_0,
	.param .u64 .ptr .align 1 _Z9AddFromUIPfS_ifii_param_1,
	.param .u32 _Z9AddFromUIPfS_ifii_param_2,
	.param .f32 _Z9AddFromUIPfS_ifii_param_3,
	.param .u32 _Z9AddFromUIPfS_ifii_param_4,
	.param .u32 _Z9AddFromUIPfS_ifii_param_5
)
{
	.reg .pred 	%p<4>;
	.reg .b32 	%r<21>;
	.reg .b32 	%f<5>;
	.reg .b64 	%rd<9>;

	ld.param.u64 	%rd1, [_Z9AddFromUIPfS_ifii_param_0];
	ld.param.u64 	%rd2, [_Z9AddFromUIPfS_ifii_param_1];
	ld.param.u32 	%r1, [_Z9AddFromUIPfS_ifii_param_2];
	ld.param.f32 	%f1, [_Z9AddFromUIPfS_ifii_param_3];
	ld.param.u32 	%r2, [_Z9AddFromUIPfS_ifii_param_4];
	ld.param.u32 	%r3, [_Z9AddFromUIPfS_ifii_param_5];
	cvta.to.global.u64 	%rd3, %rd1;
	cvta.to.global.u64 	%rd4, %rd2;
	mov.u32 	%r4, %tid.x;
	mov.u32 	%r5, %ctaid.x;
	mov.u32 	%r6, %ntid.x;
	mad.lo.s32 	%r7, %r5, %r6, %r4;
	setp.lt.s32 	%p1, %r7, %r2;
	selp.b32 	%r8, %r7, 0, %p1;
	setp.lt.s32 	%p2, %r8, 0;
	add.s32 	%r9, %r2, -1;
	selp.b32 	%r10, %r9, %r8, %p2;
	mov.u32 	%r11, %tid.y;
	mov.u32 	%r12, %ctaid.y;
	mov.u32 	%r13, %ntid.y;
	mad.lo.s32 	%r14, %r12, %r13, %r11;
	setp.lt.s32 	%p3, %r14, %r3;
	selp.b32 	%r15, %r14, 0, %p3;
	mov.u32 	%r16, %nctaid.x;
	mul.lo.s32 	%r17, %r16, %r6;
	mad.lo.s32 	%r18, %r17, %r15, %r10;
	shl.b32 	%r19, %r18, 2;
	add.s32 	%r20, %r19, %r1;
	mul.wide.s32 	%rd5, %r20, 4;
	add.s64 	%rd6, %rd4, %rd5;
	ld.global.f32 	%f2, [%rd6];
	mul.wide.s32 	%rd7, %r18, 4;
	add.s64 	%rd8, %rd3, %rd7;
	ld.global.f32 	%f3, [%rd8];
	fma.rn.f32 	%f4, %f1, %f2, %f3;
	st.global.f32 	[%rd8], %f4;
	ret;

}
	// .globl	_Z19AddObstacleVelocityPfS_S_fii
.visible .entry _Z19AddObstacleVelocityPfS_S_fii(
	.param .u64 .ptr .align 1 _Z19AddObstacleVelocityPfS_S_fii_param_0,
	.param .u64 .ptr .align 1 _Z19AddObstacleVelocityPfS_S_fii_param_1,
	.param .u64 .ptr .align 1 _Z19AddObstacleVelocityPfS_S_fii_param_2,
	.param .f32 _Z19AddObstacleVelocityPfS_S_fii_param_3,
	.param .u32 _Z19AddObstacleVelocityPfS_S_fii_param_4,
	.param .u32 _Z19AddObstacleVelocityPfS_S_fii_param_5
)
{
	.reg .pred 	%p<4>;
	.reg .b32 	%r<19>;
	.reg .b32 	%f<8>;
	.reg .b64 	%rd<12>;

	ld.param.u64 	%rd1, [_Z19AddObstacleVelocityPfS_S_fii_param_0];
	ld.param.u64 	%rd2, [_Z19AddObstacleVelocityPfS_S_fii_param_1];
	ld.param.u64 	%rd3, [_Z19AddObstacleVelocityPfS_S_fii_param_2];
	ld.param.f32 	%f1, [_Z19AddObstacleVelocityPfS_S_fii_param_3];
	ld.param.u32 	%r1, [_Z19AddObstacleVelocityPfS_S_fii_param_4];
	ld.param.u32 	%r2, [_Z19AddObstacleVelocityPfS_S_fii_param_5];
	cvta.to.global.u64 	%rd4, %rd2;
	cvta.to.global.u64 	%rd5, %rd1;
	cvta.to.global.u64 	%rd6, %rd3;
	mov.u32 	%r3, %tid.x;
	mov.u32 	%r4, %ctaid.x;
	mov.u32 	%r5, %ntid.x;
	mad.lo.s32 	%r6, %r4, %r5, %r3;
	setp.lt.s32 	%p1, %r6, %r1;
	selp.b32 	%r7, %r6, 0, %p1;
	setp.lt.s32 	%p2, %r7, 0;
	add.s32 	%r8, %r1, -1;
	selp.b32 	%r9, %r8, %r7, %p2;
	mov.u32 	%r10, %tid.y;
	mov.u32 	%r11, %ctaid.y;
	mov.u32 	%r12, %ntid.y;
	mad.lo.s32 	%r13, %r11, %r12, %r10;
	setp.lt.s32 	%p3, %r13, %r2;
	selp.b32 	%r14, %r13, 0, %p3;
	mov.u32 	%r15, %nctaid.x;
	mul.lo.s32 	%r16, %r15, %r5;
	mad.lo.s32 	%r17, %r16, %r14, %r9;
	shl.b32 	%r18, %r17, 2;
	mul.wide.s32 	%rd7, %r18, 4;
	add.s64 	%rd8, %rd6, %rd7;
	ld.global.f32 	%f2, [%rd8+8];
	mul.wide.s32 	%rd9, %r17, 4;
	add.s64 	%rd10, %rd5, %rd9;
	ld.global.f32 	%f3, [%rd10];
	fma.rn.f32 	%f4, %f1, %f2, %f3;
	st.global.f32 	[%rd10], %f4;
	ld.global.f32 	%f5, [%rd8+4];
	add.s64 	%rd11, %rd4, %rd9;
	ld.global.f32 	%f6, [%rd11];
	fma.rn.f32 	%f7, %f1, %f5, %f6;
	st.global.f32 	[%rd11], %f7;
	ret;

}
	// .globl	_Z9SetFromUIPfS_S_ii
.visible .entry _Z9SetFromUIPfS_S_ii(
	.param .u64 .ptr .align 1 _Z9SetFromUIPfS_S_ii_param_0,
	.param .u64 .ptr .align 1 _Z9SetFromUIPfS_S_ii_param_1,
	.param .u64 .ptr .align 1 _Z9SetFromUIPfS_S_ii_param_2,
	.param .u32 _Z9SetFromUIPfS_S_ii_param_3,
	.param .u32 _Z9SetFromUIPfS_S_ii_param_4
)
{
	.reg .pred 	%p<6>;
	.reg .b32 	%r<19>;
	.reg .b32 	%f<3>;
	.reg .b64 	%rd<13>;

	ld.param.u64 	%rd1, [_Z9SetFromUIPfS_S_ii_param_0];
	ld.param.u64 	%rd2, [_Z9SetFromUIPfS_S_ii_param_1];
	ld.param.u64 	%rd3, [_Z9SetFromUIPfS_S_ii_param_2];
	ld.param.u32 	%r2, [_Z9SetFromUIPfS_S_ii_param_3];
	ld.param.u32 	%r3, [_Z9SetFromUIPfS_S_ii_param_4];
	cvta.to.global.u64 	%rd4, %rd3;
	mov.u32 	%r4, %tid.x;
	mov.u32 	%r5, %ctaid.x;
	mov.u32 	%r6, %ntid.x;
	mad.lo.s32 	%r7, %r5, %r6, %r4;
	setp.lt.s32 	%p1, %r7, %r2;
	selp.b32 	%r8, %r7, 0, %p1;
	setp.lt.s32 	%p2, %r8, 0;
	add.s32 	%r9, %r2, -1;
	selp.b32 	%r10, %r9, %r8, %p2;
	mov.u32 	%r11, %tid.y;
	mov.u32 	%r12, %ctaid.y;
	mov.u32 	%r13, %ntid.y;
	mad.lo.s32 	%r14, %r12, %r13, %r11;
	setp.lt.s32 	%p3, %r14, %r3;
	selp.b32 	%r15, %r14, 0, %p3;
	mov.u32 	%r16, %nctaid.x;
	mul.lo.s32 	%r17, %r16, %r6;
	mad.lo.s32 	%r1, %r17, %r15, %r10;
	shl.b32 	%r18, %r1, 2;
	mul.wide.s32 	%rd5, %r18, 4;
	add.s64 	%rd6, %rd4, %rd5;
	ld.global.f32 	%f1, [%rd6+8];
	ld.global.f32 	%f2, [%rd6+4];
	setp.leu.f32 	%p4, %f1, 0f00000000;
	@%p4 bra 	$L__BB8_2;
	cvta.to.global.u64 	%rd7, %rd1;
	mul.wide.s32 	%rd8, %r1, 4;
	add.s64 	%rd9, %rd7, %rd8;
	st.global.f32 	[%rd9], %f1;
$L__BB8_2:
	setp.leu.f32 	%p5, %f2, 0f00000000;
	@%p5 bra 	$L__BB8_4;
	cvta.to.global.u64 	%rd10, %rd2;
	mul.wide.s32 	%rd11, %r1, 4;
	add.s64 	%rd12, %rd10, %rd11;
	st.global.f32 	[%rd12], %f2;
$L__BB8_4:
	ret;

}
	// .globl	_Z10MakeSourcePiPfii
.visible .entry _Z10MakeSourcePiPfii(
	.param .u64 .ptr .align 1 _Z10MakeSourcePiPfii_param_0,
	.param .u64 .ptr .align 1 _Z10MakeSourcePiPfii_param_1,
	.param .u32 _Z10MakeSourcePiPfii_param_2,
	.param .u32 _Z10MakeSourcePiPfii_param_3
)
{
	.reg .pred 	%p<4>;
	.reg .b32 	%r<19>;
	.reg .b32 	%f<3>;
	.reg .b64 	%rd<8>;

	ld.param.u64 	%rd1, [_Z10MakeSourcePiPfii_param_0];
	ld.param.u64 	%rd2, [_Z10MakeSourcePiPfii_param_1];
	ld.param.u32 	%r1, [_Z10MakeSourcePiPfii_param_2];
	ld.param.u32 	%r2, [_Z10MakeSourcePiPfii_param_3];
	cvta.to.global.u64 	%rd3, %rd2;
	cvta.to.global.u64 	%rd4, %rd1;
	mov.u32 	%r3, %tid.x;
	mov.u32 	%r4, %ctaid.x;
	mov.u32 	%r5, %ntid.x;
	mad.lo.s32 	%r6, %r4, %r5, %r3;
	setp.lt.s32 	%p1, %r6, %r1;
	selp.b32 	%r7, %r6, 0, %p1;
	setp.lt.s32 	%p2, %r7, 0;
	add.s32 	%r8, %r1, -1;
	selp.b32 	%r9, %r8, %r7, %p2;
	mov.u32 	%r10, %tid.y;
	mov.u32 	%r11, %ctaid.y;
	mov.u32 	%r12, %ntid.y;
	mad.lo.s32 	%r13, %r11, %r12, %r10;
	setp.lt.s32 	%p3, %r13, %r2;
	selp.b32 	%r14, %r13, 0, %p3;
	mov.u32 	%r15, %nctaid.x;
	mul.lo.s32 	%r16, %r15, %r5;
	mad.lo.s32 	%r17, %r16, %r14, %r9;
	mul.wide.s32 	%rd5, %r17, 4;
	add.s64 	%rd6, %rd4, %rd5;
	ld.global.u8 	%r18, [%rd6+2];
	cvt.rn.f32.u32 	%f1, %r18;
	div.rn.f32 	%f2, %f1, 0f437F0000;
	add.s64 	%rd7, %rd3, %rd5;
	st.global.f32 	[%rd7], %f2;
	ret;

}
	// .globl	_Z10MakeSourcePiS_ii
.visible .entry _Z10MakeSourcePiS_ii(
	.param .u64 .ptr .align 1 _Z10MakeSourcePiS_ii_param_0,
	.param .u64 .ptr .align 1 _Z10MakeSourcePiS_ii_param_1,
	.param .u32 _Z10MakeSourcePiS_ii_param_2,
	.param .u32 _Z10MakeSourcePiS_ii_param_3
)
{
	.reg .pred 	%p<4>;
	.reg .b32 	%r<20>;
	.reg .b64 	%rd<8>;

	ld.param.u64 	%rd1, [_Z10MakeSourcePiS_ii_param_0];
	ld.param.u64 	%rd2, [_Z10MakeSourcePiS_ii_param_1];
	ld.param.u32 	%r1, [_Z10MakeSourcePiS_ii_param_2];
	ld.param.u32 	%r2, [_Z10MakeSourcePiS_ii_param_3];
	cvta.to.global.u64 	%rd3, %rd2;
	cvta.to.global.u64 	%rd4, %rd1;
	mov.u32 	%r3, %tid.x;
	mov.u32 	%r4, %ctaid.x;
	mov.u32 	%r5, %ntid.x;
	mad.lo.s32 	%r6, %r4, %r5, %r3;
	setp.lt.s32 	%p1, %r6, %r1;
	selp.b32 	%r7, %r6, 0, %p1;
	setp.lt.s32 	%p2, %r7, 0;
	add.s32 	%r8, %r1, -1;
	selp.b32 	%r9, %r8, %r7, %p2;
	mov.u32 	%r10, %tid.y;
	mov.u32 	%r11, %ctaid.y;
	mov.u32 	%r12, %ntid.y;
	mad.lo.s32 	%r13, %r11, %r12, %r10;
	setp.lt.s32 	%p3, %r13, %r2;
	selp.b32 	%r14, %r13, 0, %p3;
	mov.u32 	%r15, %nctaid.x;
	mul.lo.s32 	%r16, %r15, %r5;
	mad.lo.s32 	%r17, %r16, %r14, %r9;
	mul.wide.s32 	%rd5, %r17, 4;
	add.s64 	%rd6, %rd4, %rd5;
	ld.global.u32 	%r18, [%rd6];
	and.b32  	%r19, %r18, 1;
	add.s64 	%rd7, %rd3, %rd5;
	st.global.u32 	[%rd7], %r19;
	ret;

}
	// .globl	_Z9AddSourcePfS_fii
.visible .entry _Z9AddSourcePfS_fii(
	.param .u64 .ptr .align 1 _Z9AddSourcePfS_fii_param_0,
	.param .u64 .ptr .align 1 _Z9AddSourcePfS_fii_param_1,
	.param .f32 _Z9AddSourcePfS_fii_param_2,
	.param .u32 _Z9AddSourcePfS_fii_param_3,
	.param .u32 _Z9AddSourcePfS_fii_param_4
)
{
	.reg .pred 	%p<4>;
	.reg .b32 	%r<18>;
	.reg .b32 	%f<5>;
	.reg .b64 	%rd<8>;

	ld.param.u64 	%rd1, [_Z9AddSourcePfS_fii_param_0];
	ld.param.u64 	%rd2, [_Z9AddSourcePfS_fii_param_1];
	ld.param.f32 	%f1, [_Z9AddSourcePfS_fii_param_2];
	ld.param.u32 	%r1, [_Z9AddSourcePfS_fii_param_3];
	ld.param.u32 	%r2, [_Z9AddSourcePfS_fii_param_4];
	cvta.to.global.u64 	%rd3, %rd1;
	cvta.to.global.u64 	%rd4, %rd2;
	mov.u32 	%r3, %tid.x;
	mov.u32 	%r4, %ctaid.x;
	mov.u32 	%r5, %ntid.x;
	mad.lo.s32 	%r6, %r4, %r5, %r3;
	setp.lt.s32 	%p1, %r6, %r1;
	selp.b32 	%r7, %r6, 0, %p1;
	setp.lt.s32 	%p2, %r7, 0;
	add.s32 	%r8, %r1, -1;
	selp.b32 	%r9, %r8, %r7, %p2;
	mov.u32 	%r10, %tid.y;
	mov.u32 	%r11, %ctaid.y;
	mov.u32 	%r12, %ntid.y;
	mad.lo.s32 	%r13, %r11, %r12, %r10;
	setp.lt.s32 	%p3, %r13, %r2;
	selp.b32 	%r14, %r13, 0, %p3;
	mov.u32 	%r15, %nctaid.x;
	mul.lo.s32 	%r16, %r15, %r5;
	mad.lo.s32 	%r17, %r16, %r14, %r9;
	mul.wide.s32 	%rd5, %r17, 4;
	add.s64 	%rd6, %rd4, %rd5;
	ld.global.f32 	%f2, [%rd6];
	add.s64 	%rd7, %rd3, %rd5;
	ld.global.f32 	%f3, [%rd7];
	fma.rn.f32 	%f4, %f1, %f2, %f3;
	st.global.f32 	[%rd7], %f4;
	ret;

}
	// .globl	_Z9MakeColorPfPiii
.visible .entry _Z9MakeColorPfPiii(
	.param .u64 .ptr .align 1 _Z9MakeColorPfPiii_param_0,
	.param .u64 .ptr .align 1 _Z9MakeColorPfPiii_param_1,
	.param .u32 _Z9MakeColorPfPiii_param_2,
	.param .u32 _Z9MakeColorPfPiii_param_3
)
{
	.reg .pred 	%p<4>;
	.reg .b32 	%r<26>;
	.reg .b32 	%f<3>;
	.reg .b64 	%rd<8>;

	ld.param.u64 	%rd1, [_Z9MakeColorPfPiii_param_0];
	ld.param.u64 	%rd2, [_Z9MakeColorPfPiii_param_1];
	ld.param.u32 	%r1, [_Z9MakeColorPfPiii_param_2];
	ld.param.u32 	%r2, [_Z9MakeColorPfPiii_param_3];
	cvta.to.global.u64 	%rd3, %rd2;
	cvta.to.global.u64 	%rd4, %rd1;
	mov.u32 	%r3, %tid.x;
	mov.u32 	%r4, %ctaid.x;
	mov.u32 	%r5, %ntid.x;
	mad.lo.s32 	%r6, %r4, %r5, %r3;
	setp.lt.s32 	%p1, %r6, %r1;
	selp.b32 	%r7, %r6, 0, %p1;
	setp.lt.s32 	%p2, %r7, 0;
	add.s32 	%r8, %r1, -1;
	selp.b32 	%r9, %r8, %r7, %p2;
	mov.u32 	%r10, %tid.y;
	mov.u32 	%r11, %ctaid.y;
	mov.u32 	%r12, %ntid.y;
	mad.lo.s32 	%r13, %r11, %r12, %r10;
	setp.lt.s32 	%p3, %r13, %r2;
	selp.b32 	%r14, %r13, 0, %p3;
	mov.u32 	%r15, %nctaid.x;
	mul.lo.s32 	%r16, %r15, %r5;
	mad.lo.s32 	%r17, %r16, %r14, %r9;
	mul.wide.s32 	%rd5, %r17, 4;
	add.s64 	%rd6, %rd4, %rd5;
	ld.global.f32 	%f1, [%rd6];
	mul.f32 	%f2, %f1, 0f437F0000;
	cvt.rzi.s32.f32 	%r18, %f2;
	max.s32 	%r19, %r18, 0;
	min.s32 	%r20, %r19, 255;
	shl.b32 	%r21, %r20, 16;
	shl.b32 	%r22, %r20, 8;
	or.b32  	%r23, %r21, %r22;
	or.b32  	%r24, %r23, %r20;
	or.b32  	%r25, %r24, -16777216;
	add.s64 	%rd7, %rd3, %rd5;
	st.global.u32 	[%rd7], %r25;
	ret;

}
	// .globl	_Z9MakeColorPfS_S_S_ii
.visible .entry _Z9MakeColorPfS_S_S_ii(
	.param .u64 .ptr .align 1 _Z9MakeColorPfS_S_S_ii_param_0,
	.param .u64 .ptr .align 1 _Z9MakeColorPfS_S_S_ii_param_1,
	.param .u64 .ptr .align 1 _Z9MakeColorPfS_S_S_ii_param_2,
	.param .u64 .ptr .align 1 _Z9MakeColorPfS_S_S_ii_param_3,
	.param .u32 _Z9MakeColorPfS_S_S_ii_param_4,
	.param .u32 _Z9MakeColorPfS_S_S_ii_param_5
)
{
	.reg .pred 	%p<4>;
	.reg .b32 	%r<20>;
	.reg .b32 	%f<4>;
	.reg .b64 	%rd<15>;

	ld.param.u64 	%rd1, [_Z9MakeColorPfS_S_S_ii_param_0];
	ld.param.u64 	%rd2, [_Z9MakeColorPfS_S_S_ii_param_1];
	ld.param.u64 	%rd3, [_Z9MakeColorPfS_S_S_ii_param_2];
	ld.param.u64 	%rd4, [_Z9MakeColorPfS_S_S_ii_param_3];
	ld.param.u32 	%r1, [_Z9MakeColorPfS_S_S_ii_param_4];
	ld.param.u32 	%r2, [_Z9MakeColorPfS_S_S_ii_param_5];
	cvta.to.global.u64 	%rd5, %rd4;
	cvta.to.global.u64 	%rd6, %rd3;
	cvta.to.global.u64 	%rd7, %rd2;
	cvta.to.global.u64 	%rd8, %rd1;
	mov.u32 	%r3, %tid.x;
	mov.u32 	%r4, %ctaid.x;
	mov.u32 	%r5, %ntid.x;
	mad.lo.s32 	%r6, %r4, %r5, %r3;
	setp.lt.s32 	%p1, %r6, %r1;
	selp.b32 	%r7, %r6, 0, %p1;
	setp.lt.s32 	%p2, %r7, 0;
	add.s32 	%r8, %r1, -1;
	selp.b32 	%r9, %r8, %r7, %p2;
	mov.u32 	%r10, %tid.y;
	mov.u32 	%r11, %ctaid.y;
	mov.u32 	%r12, %ntid.y;
	mad.lo.s32 	%r13, %r11, %r12, %r10;
	setp.lt.s32 	%p3, %r13, %r2;
	selp.b32 	%r14, %r13, 0, %p3;
	mov.u32 	%r15, %nctaid.x;
	mul.lo.s32 	%r16, %r15, %r5;
	mad.lo.s32 	%r17, %r16, %r14, %r9;
	mul.wide.s32 	%rd9, %r17, 4;
	add.s64 	%rd10, %rd8, %rd9;
	ld.global.f32 	%f1, [%rd10];
	add.s64 	%rd11, %rd7, %rd9;
	ld.global.f32 	%f2, [%rd11];
	add.s64 	%rd12, %rd6, %rd9;
	ld.global.f32 	%f3, [%rd12];
	shl.b32 	%r18, %r17, 2;
	mul.wide.s32 	%rd13, %r18, 4;
	add.s64 	%rd14, %rd5, %rd13;
	st.global.f32 	[%rd14], %f3;
	st.global.f32 	[%rd14+4], %f2;
	st.global.f32 	[%rd14+8], %f1;
	mov.b32 	%r19, 1065353216;
	st.global.u32 	[%rd14+12], %r19;
	ret;

}
	// .globl	_Z9MakeColorPfS_S_S_S_ii
.visible .entry _Z9MakeColorPfS_S_S_S_ii(
	.param .u64 .ptr .align 1 _Z9MakeColorPfS_S_S_S_ii_param_0,
	.param .u64 .ptr .align 1 _Z9MakeColorPfS_S_S_S_ii_param_1,
	.param .u64 .ptr .align 1 _Z9MakeColorPfS_S_S_S_ii_param_2,
	.param .u64 .ptr .align 1 _Z9MakeColorPfS_S_S_S_ii_param_3,
	.param .u64 .ptr .align 1 _Z9MakeColorPfS_S_S_S_ii_param_4,
	.param .u32 _Z9MakeColorPfS_S_S_S_ii_param_5,
	.param .u32 _Z9MakeColorPfS_S_S_S_ii_param_6
)
{
	.reg .pred 	%p<4>;
	.reg .b32 	%r<19>;
	.reg .b32 	%f<5>;
	.reg .b64 	%rd<18>;

	ld.param.u64 	%rd1, [_Z9MakeColorPfS_S_S_S_ii_param_0];
	ld.param.u64 	%rd2, [_Z9MakeColorPfS_S_S_S_ii_param_1];
	ld.param.u64 	%rd3, [_Z9MakeColorPfS_S_S_S_ii_param_2];
	ld.param.u64 	%rd4, [_Z9MakeColorPfS_S_S_S_ii_param_3];
	ld.param.u64 	%rd5, [_Z9MakeColorPfS_S_S_S_ii_param_4];
	ld.param.u32 	%r1, [_Z9MakeColorPfS_S_S_S_ii_param_5];
	ld.param.u32 	%r2, [_Z9MakeColorPfS_S_S_S_ii_param_6];
	cvta.to.global.u64 	%rd6, %rd5;
	cvta.to.global.u64 	%rd7, %rd4;
	cvta.to.global.u64 	%rd8, %rd3;
	cvta.to.global.u64 	%rd9, %rd2;
	cvta.to.global.u64 	%rd10, %rd1;
	mov.u32 	%r3, %tid.x;
	mov.u32 	%r4, %ctaid.x;
	mov.u32 	%r5, %ntid.x;
	mad.lo.s32 	%r6, %r4, %r5, %r3;
	setp.lt.s32 	%p1, %r6, %r1;
	selp.b32 	%r7, %r6, 0, %p1;
	setp.lt.s32 	%p2, %r7, 0;
	add.s32 	%r8, %r1, -1;
	selp.b32 	%r9, %r8, %r7, %p2;
	mov.u32 	%r10, %tid.y;
	mov.u32 	%r11, %ctaid.y;
	mov.u32 	%r12, %ntid.y;
	mad.lo.s32 	%r13, %r11, %r12, %r10;
	setp.lt.s32 	%p3, %r13, %r2;
	selp.b32 	%r14, %r13, 0, %p3;
	mov.u32 	%r15, %nctaid.x;
	mul.lo.s32 	%r16, %r15, %r5;
	mad.lo.s32 	%r17, %r16, %r14, %r9;
	mul.wide.s32 	%rd11, %r17, 4;
	add.s64 	%rd12, %rd10, %rd11;
	ld.global.f32 	%f1, [%rd12];
	add.s64 	%rd13, %rd9, %rd11;
	ld.global.f32 	%f2, [%rd13];
	add.s64 	%rd14, %rd8, %rd11;
	ld.global.f32 	%f3, [%rd14];
	add.s64 	%rd15, %rd7, %rd11;
	ld.global.f32 	%f4, [%rd15];
	shl.b32 	%r18, %r17, 2;
	mul.wide.s32 	%rd16, %r18, 4;
	add.s64 	%rd17, %rd6, %rd16;
	st.global.f32 	[%rd17], %f3;
	st.global.f32 	[%rd17+4], %f2;
	st.global.f32 	[%rd17+8], %f1;
	st.global.f32 	[%rd17+12], %f4;
	ret;

}
	// .globl	_Z13MakeColorLongPfS_S_S_S_S_S_S_S_iii
.visible .entry _Z13MakeColorLongPfS_S_S_S_S_S_S_S_iii(
	.param .u64 .ptr .align 1 _Z13MakeColorLongPfS_S_S_S_S_S_S_S_iii_param_0,
	.param .u64 .ptr .align 1 _Z13MakeColorLongPfS_S_S_S_S_S_S_S_iii_param_1,
	.param .u64 .ptr .align 1 _Z13MakeColorLongPfS_S_S_S_S_S_S_S_iii_param_2,
	.param .u64 .ptr .align 1 _Z13MakeColorLongPfS_S_S_S_S_S_S_S_iii_param_3,
	.param .u64 .ptr .align 1 _Z13MakeColorLongPfS_S_S_S_S_S_S_S_iii_param_4,
	.param .u64 .ptr .align 1 _Z13MakeColorLongPfS_S_S_S_S_S_S_S_iii_param_5,
	.param .u64 .ptr .align 1 _Z13MakeColorLongPfS_S_S_S_S_S_S_S_iii_param_6,
	.param .u64 .ptr .align 1 _Z13MakeColorLongPfS_S_S_S_S_S_S_S_iii_param_7,
	.param .u64 .ptr .align 1 _Z13MakeColorLongPfS_S_S_S_S_S_S_S_iii_param_8,
	.param .u32 _Z13MakeColorLongPfS_S_S_S_S_S_S_S_iii_param_9,
	.param .u32 _Z13MakeColorLongPfS_S_S_S_S_S_S_S_iii_param_10,
	.param .u32 _Z13MakeColorLongPfS_S_S_S_S_S_S_S_iii_param_11
)
{
	.reg .pred 	%p<6>;
	.reg .b32 	%r<24>;
	.reg .b32 	%f<8>;
	.reg .b64 	%rd<29>;

	ld.param.u64 	%rd1, [_Z13MakeColorLongPfS_S_S_S_S_S_S_S_iii_param_0];
	ld.param.u64 	%rd2, [_Z13MakeColorLongPfS_S_S_S_S_S_S_S_iii_param_1];
	ld.param.u64 	%rd3, [_Z13MakeColorLongPfS_S_S_S_S_S_S_S_iii_param_2];
	ld.param.u64 	%rd4, [_Z13MakeColorLongPfS_S_S_S_S_S_S_S_iii_param_3];
	ld.param.u64 	%rd5, [_Z13MakeColorLongPfS_S_S_S_S_S_S_S_iii_param_4];
	ld.param.u64 	%rd6, [_Z13MakeColorLongPfS_S_S_S_S_S_S_S_iii_param_5];
	ld.param.u64 	%rd7, [_Z13MakeColorLongPfS_S_S_S_S_S_S_S_iii_param_6];
	ld.param.u64 	%rd8, [_Z13MakeColorLongPfS_S_S_S_S_S_S_S_iii_param_8];
	ld.param.u32 	%r1, [_Z13MakeColorLongPfS_S_S_S_S_S_S_S_iii_param_9];
	ld.param.u32 	%r2, [_Z13MakeColorLongPfS_S_S_S_S_S_S_S_iii_param_10];
	ld.param.u32 	%r3, [_Z13MakeColorLongPfS_S_S_S_S_S_S_S_iii_param_11];
	cvta.to.global.u64 	%rd9, %rd5;
	cvta.to.global.u64 	%rd10, %rd6;
	cvta.to.global.u64 	%rd11, %rd7;
	cvta.to.global.u64 	%rd12, %rd4;
	cvta.to.global.u64 	%rd13, %rd1;
	cvta.to.global.u64 	%rd14, %rd2;
	cvta.to.global.u64 	%rd15, %rd8;
	cvta.to.global.u64 	%rd16, %rd3;
	mov.u32 	%r4, %tid.y;
	mov.u32 	%r5, %ctaid.y;
	mov.u32 	%r6, %ntid.y;
	mad.lo.s32 	%r7, %r5, %r6, %r4;
	setp.lt.s32 	%p1, %r7, %r2;
	selp.b32 	%r8, %r7, 0, %p1;
	mov.u32 	%r9, %tid.x;
	mov.u32 	%r10, %ctaid.x;
	mov.u32 	%r11, %ntid.x;
	mad.lo.s32 	%r12, %r10, %r11, %r9;
	setp.lt.s32 	%p2, %r12, %r1;
	selp.b32 	%r13, %r12, 0, %p2;
	setp.lt.s32 	%p3, %r13, 0;
	add.s32 	%r14, %r1, -1;
	selp.b32 	%r15, %r14, %r13, %p3;
	mad.lo.s32 	%r16, %r8, %r1, %r15;
	mul.lo.s32 	%r17, %r3, %r1;
	setp.lt.s32 	%p4, %r12, %r17;
	selp.b32 	%r18, %r12, 0, %p4;
	setp.lt.s32 	%p5, %r18, 0;
	add.s32 	%r19, %r17, -1;
	selp.b32 	%r20, %r19, %r18, %p5;
	mad.lo.s32 	%r21, %r8, %r17, %r20;
	mul.wide.s32 	%rd17, %r16, 4;
	add.s64 	%rd18, %rd16, %rd17;
	ld.global.f32 	%f1, [%rd18];
	shl.b32 	%r22, %r21, 2;
	mul.wide.s32 	%rd19, %r22, 4;
	add.s64 	%rd20, %rd15, %rd19;
	st.global.f32 	[%rd20], %f1;
	add.s64 	%rd21, %rd14, %rd17;
	ld.global.f32 	%f2, [%rd21];
	st.global.f32 	[%rd20+4], %f2;
	add.s64 	%rd22, %rd13, %rd17;
	ld.global.f32 	%f3, [%rd22];
	st.global.f32 	[%rd20+8], %f3;
	add.s64 	%rd23, %rd12, %rd17;
	ld.global.f32 	%f4, [%rd23];
	st.global.f32 	[%rd20+12], %f4;
	add.s64 	%rd24, %rd11, %rd17;
	ld.global.f32 	%f5, [%rd24];
	mul.wide.s32 	%rd25, %r1, 16;
	add.s64 	%rd26, %rd20, %rd25;
	st.global.f32 	[%rd26], %f5;
	add.s64 	%rd27, %rd10, %rd17;
	ld.global.f32 	%f6, [%rd27];
	st.global.f32 	[%rd26+4], %f6;
	add.s64 	%rd28, %rd9, %rd17;
	ld.global.f32 	%f7, [%rd28];
	st.global.f32 	[%rd26+8], %f7;
	mov.b32 	%r23, 1065353216;
	st.global.u32 	[%rd26+12], %r23;
	ret;

}
	// .globl	_Z4TESTPfii
.visible .entry _Z4TESTPfii(
	.param .u64 .ptr .align 1 _Z4TESTPfii_param_0,
	.param .u32 _Z4TESTPfii_param_1,
	.param .u32 _Z4TESTPfii_param_2
)
{
	.reg .pred 	%p<4>;
	.reg .b32 	%r<19>;
	.reg .b64 	%rd<5>;

	ld.param.u64 	%rd1, [_Z4TESTPfii_param_0];
	ld.param.u32 	%r1, [_Z4TESTPfii_param_1];
	ld.param.u32 	%r2, [_Z4TESTPfii_param_2];
	cvta.to.global.u64 	%rd2, %rd1;
	mov.u32 	%r3, %tid.x;
	mov.u32 	%r4, %ctaid.x;
	mov.u32 	%r5, %ntid.x;
	mad.lo.s32 	%r6, %r4, %r5, %r3;
	setp.lt.s32 	%p1, %r6, %r1;
	selp.b32 	%r7, %r6, 0, %p1;
	setp.lt.s32 	%p2, %r7, 0;
	add.s32 	%r8, %r1, -1;
	selp.b32 	%r9, %r8, %r7, %p2;
	mov.u32 	%r10, %tid.y;
	mov.u32 	%r11, %ctaid.y;
	mov.u32 	%r12, %ntid.y;
	mad.lo.s32 	%r13, %r11, %r12, %r10;
	setp.lt.s32 	%p3, %r13, %r2;
	selp.b32 	%r14, %r13, 0, %p3;
	mov.u32 	%r15, %nctaid.x;
	mul.lo.s32 	%r16, %r15, %r5;
	mad.lo.s32 	%r17, %r16, %r14, %r9;
	mul.wide.s32 	%rd3, %r17, 4;
	add.s64 	%rd4, %rd2, %rd3;
	mov.b32 	%r18, 1056964608;
	st.global.u32 	[%rd4], %r18;
	ret;

}
	// .globl	_Z6AdvectPfS_S_S_S_S_S_ffii
.visible .entry _Z6AdvectPfS_S_S_S_S_S_ffii(
	.param .u64 .ptr .align 1 _Z6AdvectPfS_S_S_S_S_S_ffii_param_0,
	.param .u64 .ptr .align 1 _Z6AdvectPfS_S_S_S_S_S_ffii_param_1,
	.param .u64 .ptr .align 1 _Z6AdvectPfS_S_S_S_S_S_ffii_param_2,
	.param .u64 .ptr .align 1 _Z6AdvectPfS_S_S_S_S_S_ffii_param_3,
	.param .u64 .ptr .align 1 _Z6AdvectPfS_S_S_S_S_S_ffii_param_4,
	.param .u64 .ptr .align 1 _Z6AdvectPfS_S_S_S_S_S_ffii_param_5,
	.param .u64 .ptr .align 1 _Z6AdvectPfS_S_S_S_S_S_ffii_param_6,
	.param .f32 _Z6AdvectPfS_S_S_S_S_S_ffii_param_7,
	.param .f32 _Z6AdvectPfS_S_S_S_S_S_ffii_param_8,
	.param .u32 _Z6AdvectPfS_S_S_S_S_S_ffii_param_9,
	.param .u32 _Z6AdvectPfS_S_S_S_S_S_ffii_param_10
)
{
	.reg .pred 	%p<16>;
	.reg .b32 	%r<27>;
	.reg .b32 	%f<51>;
	.reg .b64 	%rd<32>;
	.reg .b64 	%fd<9>;

	ld.param.u64 	%rd4, [_Z6AdvectPfS_S_S_S_S_S_ffii_param_1];
	ld.param.u64 	%rd5, [_Z6AdvectPfS_S_S_S_S_S_ffii_param_2];
	ld.param.u64 	%rd6, [_Z6AdvectPfS_S_S_S_S_S_ffii_param_3];
	ld.param.u64 	%rd7, [_Z6AdvectPfS_S_S_S_S_S_ffii_param_4];
	ld.param.u64 	%rd8, [_Z6AdvectPfS_S_S_S_S_S_ffii_param_5];
	ld.param.u64 	%rd9, [_Z6AdvectPfS_S_S_S_S_S_ffii_param_6];
	ld.param.f32 	%f1, [_Z6AdvectPfS_S_S_S_S_S_ffii_param_7];
	ld.param.f32 	%f2, [_Z6AdvectPfS_S_S_S_S_S_ffii_param_8];
	ld.param.u32 	%r6, [_Z6AdvectPfS_S_S_S_S_S_ffii_param_9];
	ld.param.u32 	%r8, [_Z6AdvectPfS_S_S_S_S_S_ffii_param_10];
	cvta.to.global.u64 	%rd1, %rd9;
	cvta.to.global.u64 	%rd2, %rd8;
	mov.u32 	%r9, %tid.x;
	mov.u32 	%r10, %ctaid.x;
	mov.u32 	%r11, %ntid.x;
	mad.lo.s32 	%r12, %r10, %r11, %r9;
	setp.lt.s32 	%p1, %r12, %r6;
	selp.b32 	%r13, %r12, 0, %p1;
	setp.lt.s32 	%p2, %r13, 0;
	add.s32 	%r14, %r6, -1;
	selp.b32 	%r1, %r14, %r13, %p2;
	mov.u32 	%r15, %tid.y;
	mov.u32 	%r16, %ctaid.y;
	mov.u32 	%r17, %ntid.y;
	mad.lo.s32 	%r18, %r16, %r17, %r15;
	setp.lt.s32 	%p3, %r18, %r8;
	selp.b32 	%r19, %r18, 0, %p3;
	mov.u32 	%r20, %nctaid.x;
	mul.lo.s32 	%r3, %r20, %r11;
	mad.lo.s32 	%r4, %r3, %r19, %r1;
	setp.lt.s32 	%p4, %r1, 2;
	add.s32 	%r5, %r6, -2;
	setp.ge.s32 	%p5, %r1, %r5;
	or.pred  	%p6, %p4, %p5;
	setp.lt.u32 	%p7, %r19, 2;
	or.pred  	%p8, %p6, %p7;
	add.s32 	%r21, %r8, -2;
	setp.ge.s32 	%p9, %r19, %r21;
	or.pred  	%p10, %p8, %p9;
	@%p10 bra 	$L__BB17_3;
	cvta.to.global.u64 	%rd10, %rd7;
	shl.b32 	%r22, %r4, 2;
	mul.wide.s32 	%rd11, %r22, 4;
	add.s64 	%rd12, %rd10, %rd11;
	ld.global.f32 	%f3, [%rd12];
	setp.geu.f32 	%p11, %f3, 0f3F800000;
	@%p11 bra 	$L__BB17_3;
	ld.param.u64 	%rd31, [_Z6AdvectPfS_S_S_S_S_S_ffii_param_0];
	cvt.rn.f32.s32 	%f4, %r5;
	mul.f32 	%f5, %f1, %f4;
	cvt.rn.f32.u32 	%f6, %r1;
	cvta.to.global.u64 	%rd13, %rd31;
	mul.wide.s32 	%rd14, %r4, 4;
	add.s64 	%rd15, %rd13, %rd14;
	ld.global.f32 	%f7, [%rd15];
	mul.f32 	%f8, %f5, %f7;
	sub.f32 	%f9, %f6, %f8;
	cvt.rn.f32.u32 	%f10, %r19;
	cvta.to.global.u64 	%rd16, %rd4;
	add.s64 	%rd17, %rd16, %rd14;
	ld.global.f32 	%f11, [%rd17];
	mul.f32 	%f12, %f5, %f11;
	sub.f32 	%f13, %f10, %f12;
	setp.lt.f32 	%p12, %f9, 0f3F000000;
	selp.f32 	%f14, 0f3F000000, %f9, %p12;
	cvt.f64.f32 	%fd1, %f14;
	cvt.rn.f32.s32 	%f15, %r6;
	cvt.f64.f32 	%fd2, %f15;
	add.f64 	%fd3, %fd2, 0dC000000000000000;
	add.f64 	%fd4, %fd3, 0d3FE0000000000000;
	setp.lt.f64 	%p13, %fd4, %fd1;
	cvt.rn.f32.f64 	%f16, %fd4;
	selp.f32 	%f17, %f16, %f14, %p13;
	setp.lt.f32 	%p14, %f13, 0f3F000000;
	selp.f32 	%f18, 0f3F000000, %f13, %p14;
	cvt.f64.f32 	%fd5, %f18;
	cvt.rn.f32.s32 	%f19, %r8;
	cvt.f64.f32 	%fd6, %f19;
	add.f64 	%fd7, %fd6, 0dC000000000000000;
	add.f64 	%fd8, %fd7, 0d3FE0000000000000;
	setp.lt.f64 	%p15, %fd8, %fd5;
	cvt.rn.f32.f64 	%f20, %fd8;
	selp.f32 	%f21, %f20, %f18, %p15;
	cvt.rzi.s32.f32 	%r23, %f17;
	cvt.rzi.s32.f32 	%r24, %f21;
	cvt.rn.f32.s32 	%f22, %r23;
	sub.f32 	%f23, %f17, %f22;
	mov.f32 	%f24, 0f3F800000;
	sub.f32 	%f25, %f24, %f23;
	cvt.rn.f32.s32 	%f26, %r24;
	sub.f32 	%f27, %f21, %f26;
	sub.f32 	%f28, %f24, %f27;
	mad.lo.s32 	%r25, %r3, %r24, %r23;
	cvta.to.global.u64 	%rd18, %rd5;
	mul.wide.s32 	%rd19, %r25, 4;
	add.s64 	%rd20, %rd18, %rd19;
	ld.global.f32 	%f29, [%rd20];
	mul.f32 	%f30, %f29, %f28;
	mul.wide.s32 	%rd21, %r3, 4;
	add.s64 	%rd22, %rd20, %rd21;
	ld.global.f32 	%f31, [%rd22];
	fma.rn.f32 	%f32, %f31, %f27, %f30;
	ld.global.f32 	%f33, [%rd20+4];
	mul.f32 	%f34, %f33, %f28;
	ld.global.f32 	%f35, [%rd22+4];
	fma.rn.f32 	%f36, %f35, %f27, %f34;
	mul.f32 	%f37, %f23, %f36;
	fma.rn.f32 	%f38, %f25, %f32, %f37;
	mul.f32 	%f39, %f2, %f38;
	add.s64 	%rd23, %rd2, %rd14;
	st.global.f32 	[%rd23], %f39;
	cvta.to.global.u64 	%rd24, %rd6;
	add.s64 	%rd25, %rd24, %rd19;
	ld.global.f32 	%f40, [%rd25];
	mul.f32 	%f41, %f40, %f28;
	add.s64 	%rd26, %rd25, %rd21;
	ld.global.f32 	%f42, [%rd26];
	fma.rn.f32 	%f43, %f42, %f27, %f41;
	ld.global.f32 	%f44, [%rd25+4];
	mul.f32 	%f45, %f44, %f28;
	ld.global.f32 	%f46, [%rd26+4];
	fma.rn.f32 	%f47, %f46, %f27, %f45;
	mul.f32 	%f48, %f23, %f47;
	fma.rn.f32 	%f49, %f25, %f43, %f48;
	mul.f32 	%f50, %f2, %f49;
	add.s64 	%rd27, %rd1, %rd14;
	st.global.f32 	[%rd27], %f50;
	bra.uni 	$L__BB17_4;
$L__BB17_3:
	mul.wide.s32 	%rd28, %r4, 4;
	add.s64 	%rd29, %rd2, %rd28;
	mov.b32 	%r26, 0;
	st.global.u32 	[%rd29], %r26;
	add.s64 	%rd30, %rd1, %rd28;
	st.global.u32 	[%rd30], %r26;
$L__BB17_4:
	ret;

}
	// .globl	_Z6AdvectPfS_S_S_S_ffbii
.visible .entry _Z6AdvectPfS_S_S_S_ffbii(
	.param .u64 .ptr .align 1 _Z6AdvectPfS_S_S_S_ffbii_param_0,
	.param .u64 .ptr .align 1 _Z6AdvectPfS_S_S_S_ffbii_param_1,
	.param .u64 .ptr .align 1 _Z6AdvectPfS_S_S_S_ffbii_param_2,
	.param .u64 .ptr .align 1 _Z6AdvectPfS_S_S_S_ffbii_param_3,
	.param .u64 .ptr .align 1 _Z6AdvectPfS_S_S_S_ffbii_param_4,
	.param .f32 _Z6AdvectPfS_S_S_S_ffbii_param_5,
	.param .f32 _Z6AdvectPfS_S_S_S_ffbii_param_6,
	.param .u8 _Z6AdvectPfS_S_S_S_ffbii_param_7,
	.param .u32 _Z6AdvectPfS_S_S_S_ffbii_param_8,
	.param .u32 _Z6AdvectPfS_S_S_S_ffbii_param_9
)
{
	.reg .pred 	%p<16>;
	.reg .b32 	%r<27>;
	.reg .b32 	%f<40>;
	.reg .b64 	%rd<23>;
	.reg .b64 	%fd<9>;

	ld.param.u64 	%rd2, [_Z6AdvectPfS_S_S_S_ffbii_param_0];
	ld.param.u64 	%rd3, [_Z6AdvectPfS_S_S_S_ffbii_param_1];
	ld.param.u64 	%rd4, [_Z6AdvectPfS_S_S_S_ffbii_param_2];
	ld.param.u64 	%rd5, [_Z6AdvectPfS_S_S_S_ffbii_param_3];
	ld.param.u64 	%rd6, [_Z6AdvectPfS_S_S_S_ffbii_param_4];
	ld.param.f32 	%f1, [_Z6AdvectPfS_S_S_S_ffbii_param_5];
	ld.param.f32 	%f2, [_Z6AdvectPfS_S_S_S_ffbii_param_6];
	ld.param.u32 	%r6, [_Z6AdvectPfS_S_S_S_ffbii_param_8];
	ld.param.u32 	%r8, [_Z6AdvectPfS_S_S_S_ffbii_param_9];
	cvta.to.global.u64 	%rd1, %rd6;
	mov.u32 	%r9, %tid.x;
	mov.u32 	%r10, %ctaid.x;
	mov.u32 	%r11, %ntid.x;
	mad.lo.s32 	%r12, %r10, %r11, %r9;
	setp.lt.s32 	%p1, %r12, %r6;
	selp.b32 	%r13, %r12, 0, %p1;
	setp.lt.s32 	%p2, %r13, 0;
	add.s32 	%r14, %r6, -1;
	selp.b32 	%r1, %r14, %r13, %p2;
	mov.u32 	%r15, %tid.y;
	mov.u32 	%r16, %ctaid.y;
	mov.u32 	%r17, %ntid.y;
	mad.lo.s32 	%r18, %r16, %r17, %r15;
	setp.lt.s32 	%p3, %r18, %r8;
	selp.b32 	%r19, %r18, 0, %p3;
	mov.u32 	%r20, %nctaid.x;
	mul.lo.s32 	%r3, %r20, %r11;
	mad.lo.s32 	%r4, %r3, %r19, %r1;
	setp.lt.s32 	%p4, %r1, 2;
	add.s32 	%r5, %r6, -2;
	setp.ge.s32 	%p5, %r1, %r5;
	or.pred  	%p6, %p4, %p5;
	setp.lt.u32 	%p7, %r19, 2;
	or.pred  	%p8, %p6, %p7;
	add.s32 	%r21, %r8, -2;
	setp.ge.s32 	%p9, %r19, %r21;
	or.pred  	%p10, %p8, %p9;
	@%p10 bra 	$L__BB18_3;
	cvta.to.global.u64 	%rd7, %rd5;
	shl.b32 	%r22, %r4, 2;
	mul.wide.s32 	%rd8, %r22, 4;
	add.s64 	%rd9, %rd7, %rd8;
	ld.global.f32 	%f3, [%rd9];
	setp.geu.f32 	%p11, %f3, 0f3F800000;
	@%p11 bra 	$L__BB18_3;
	cvt.rn.f32.s32 	%f4, %r5;
	mul.f32 	%f5, %f1, %f4;
	cvt.rn.f32.u32 	%f6, %r1;
	cvta.to.global.u64 	%rd10, %rd2;
	mul.wide.s32 	%rd11, %r4, 4;
	add.s64 	%rd12, %rd10, %rd11;
	ld.global.f32 	%f7, [%rd12];
	mul.f32 	%f8, %f5, %f7;
	sub.f32 	%f9, %f6, %f8;
	cvt.rn.f32.u32 	%f10, %r19;
	cvta.to.global.u64 	%rd13, %rd3;
	add.s64 	%rd14, %rd13, %rd11;
	ld.global.f32 	%f11, [%rd14];
	mul.f32 	%f12, %f5, %f11;
	sub.f32 	%f13, %f10, %f12;
	setp.lt.f32 	%p12, %f9, 0f3F000000;
	selp.f32 	%f14, 0f3F000000, %f9, %p12;
	cvt.f64.f32 	%fd1, %f14;
	cvt.rn.f32.s32 	%f15, %r6;
	cvt.f64.f32 	%fd2, %f15;
	add.f64 	%fd3, %fd2, 0dC000000000000000;
	add.f64 	%fd4, %fd3, 0d3FE0000000000000;
	setp.lt.f64 	%p13, %fd4, %fd1;
	cvt.rn.f32.f64 	%f16, %fd4;
	selp.f32 	%f17, %f16, %f14, %p13;
	setp.lt.f32 	%p14, %f13, 0f3F000000;
	selp.f32 	%f18, 0f3F000000, %f13, %p14;
	cvt.f64.f32 	%fd5, %f18;
	cvt.rn.f32.s32 	%f19, %r8;
	cvt.f64.f32 	%fd6, %f19;
	add.f64 	%fd7, %fd6, 0dC000000000000000;
	add.f64 	%fd8, %fd7, 0d3FE0000000000000;
	setp.lt.f64 	%p15, %fd8, %fd5;
	cvt.rn.f32.f64 	%f20, %fd8;
	selp.f32 	%f21, %f20, %f18, %p15;
	cvt.rzi.s32.f32 	%r23, %f17;
	cvt.rzi.s32.f32 	%r24, %f21;
	cvt.rn.f32.s32 	%f22, %r23;
	sub.f32 	%f23, %f17, %f22;
	mov.f32 	%f24, 0f3F800000;
	sub.f32 	%f25, %f24, %f23;
	cvt.rn.f32.s32 	%f26, %r24;
	sub.f32 	%f27, %f21, %f26;
	sub.f32 	%f28, %f24, %f27;
	mad.lo.s32 	%r25, %r3, %r24, %r23;
	cvta.to.global.u64 	%rd15, %rd4;
	mul.wide.s32 	%rd16, %r25, 4;
	add.s64 	%rd17, %rd15, %rd16;
	ld.global.f32 	%f29, [%rd17];
	mul.f32 	%f30, %f29, %f28;
	mul.wide.s32 	%rd18, %r3, 4;
	add.s64 	%rd19, %rd17, %rd18;
	ld.global.f32 	%f31, [%rd19];
	fma.rn.f32 	%f32, %f31, %f27, %f30;
	ld.global.f32 	%f33, [%rd17+4];
	mul.f32 	%f34, %f33, %f28;
	ld.global.f32 	%f35, [%rd19+4];
	fma.rn.f32 	%f36, %f35, %f27, %f34;
	mul.f32 	%f37, %f23, %f36;
	fma.rn.f32 	%f38, %f25, %f32, %f37;
	mul.f32 	%f39, %f2, %f38;
	add.s64 	%rd20, %rd1, %rd11;
	st.global.f32 	[%rd20], %f39;
	bra.uni 	$L__BB18_4;
$L__BB18_3:
	mul.wide.s32 	%rd21, %r4, 4;
	add.s64 	%rd22, %rd1, %rd21;
	mov.b32 	%r26, 0;
	st.global.u32 	[%rd22], %r26;
$L__BB18_4:
	ret;

}
	// .globl	_Z20vorticityConfinementPfS_S_S_S_ffii
.visible .entry _Z20vorticityConfinementPfS_S_S_S_ffii(
	.param .u64 .ptr .align 1 _Z20vorticityConfinementPfS_S_S_S_ffii_param_0,
	.param .u64 .ptr .align 1 _Z20vorticityConfinementPfS_S_S_S_ffii_param_1,
	.param .u64 .ptr .align 1 _Z20vorticityConfinementPfS_S_S_S_ffii_param_2,
	.param .u64 .ptr .align 1 _Z20vorticityConfinementPfS_S_S_S_ffii_param_3,
	.param .u64 .ptr .align 1 _Z20vorticityConfinementPfS_S_S_S_ffii_param_4,
	.param .f32 _Z20vorticityConfinementPfS_S_S_S_ffii_param_5,
	.param .f32 _Z20vorticityConfinementPfS_S_S_S_ffii_param_6,
	.param .u32 _Z20vorticityConfinementPfS_S_S_S_ffii_param_7,
	.param .u32 _Z20vorticityConfinementPfS_S_S_S_ffii_param_8
)
{
	.reg .pred 	%p<13>;
	.reg .b32 	%r<37>;
	.reg .b32 	%f<70>;
	.reg .b64 	%rd<30>;

	ld.param.u64 	%rd2, [_Z20vorticityConfinementPfS_S_S_S_ffii_param_1];
	ld.param.u64 	%rd3, [_Z20vorticityConfinementPfS_S_S_S_ffii_param_2];
	ld.param.u64 	%rd4, [_Z20vorticityConfinementPfS_S_S_S_ffii_param_3];
	ld.param.u64 	%rd5, [_Z20vorticityConfinementPfS_S_S_S_ffii_param_4];
	ld.param.f32 	%f1, [_Z20vorticityConfinementPfS_S_S_S_ffii_param_5];
	ld.param.f32 	%f2, [_Z20vorticityConfinementPfS_S_S_S_ffii_param_6];
	ld.param.u32 	%r5, [_Z20vorticityConfinementPfS_S_S_S_ffii_param_7];
	ld.param.u32 	%r6, [_Z20vorticityConfinementPfS_S_S_S_ffii_param_8];
	mov.u32 	%r8, %tid.x;
	mov.u32 	%r9, %ctaid.x;
	mov.u32 	%r10, %ntid.x;
	mad.lo.s32 	%r11, %r9, %r10, %r8;
	setp.lt.s32 	%p1, %r11, %r5;
	selp.b32 	%r12, %r11, 0, %p1;
	setp.lt.s32 	%p2, %r12, 0;
	add.s32 	%r13, %r5, -1;
	selp.b32 	%r1, %r13, %r12, %p2;
	mov.u32 	%r14, %tid.y;
	mov.u32 	%r15, %ctaid.y;
	mov.u32 	%r16, %ntid.y;
	mad.lo.s32 	%r17, %r15, %r16, %r14;
	setp.lt.s32 	%p3, %r17, %r6;
	selp.b32 	%r18, %r17, 0, %p3;
	mov.u32 	%r20, %nctaid.x;
	mul.lo.s32 	%r2, %r20, %r10;
	mul.lo.s32 	%r3, %r2, %r18;
	add.s32 	%r4, %r3, %r1;
	setp.lt.s32 	%p4, %r1, 2;
	add.s32 	%r21, %r5, -2;
	setp.ge.s32 	%p5, %r1, %r21;
	or.pred  	%p6, %p4, %p5;
	setp.lt.u32 	%p7, %r18, 2;
	or.pred  	%p8, %p6, %p7;
	add.s32 	%r22, %r6, -2;
	setp.ge.s32 	%p9, %r18, %r22;
	or.pred  	%p10, %p8, %p9;
	@%p10 bra 	$L__BB19_3;
	cvta.to.global.u64 	%rd6, %rd5;
	shl.b32 	%r23, %r4, 2;
	mul.wide.s32 	%rd7, %r23, 4;
	add.s64 	%rd8, %rd6, %rd7;
	ld.global.f32 	%f3, [%rd8];
	setp.geu.f32 	%p11, %f3, 0f3F800000;
	@%p11 bra 	$L__BB19_3;
	ld.param.u64 	%rd29, [_Z20vorticityConfinementPfS_S_S_S_ffii_param_0];
	cvta.to.global.u64 	%rd9, %rd2;
	cvta.to.global.u64 	%rd10, %rd29;
	add.s32 	%r24, %r1, 1;
	add.s32 	%r25, %r3, %r2;
	add.s32 	%r26, %r25, %r24;
	mul.wide.s32 	%rd11, %r26, 4;
	add.s64 	%rd12, %rd10, %rd11;
	ld.global.f32 	%f4, [%rd12];
	shl.b32 	%r27, %r2, 1;
	sub.s32 	%r28, %r25, %r27;
	add.s32 	%r29, %r28, %r24;
	mul.wide.s32 	%rd13, %r29, 4;
	add.s64 	%rd14, %rd10, %rd13;
	ld.global.f32 	%f5, [%rd14];
	sub.f32 	%f6, %f4, %f5;
	mul.f32 	%f7, %f6, 0f3F000000;
	add.s32 	%r31, %r4, 2;
	mul.wide.s32 	%rd15, %r31, 4;
	add.s64 	%rd16, %rd9, %rd15;
	ld.global.f32 	%f8, [%rd16];
	ld.global.f32 	%f9, [%rd16+-8];
	sub.f32 	%f10, %f8, %f9;
	mul.f32 	%f11, %f10, 0f3F000000;
	sub.f32 	%f12, %f7, %f11;
	abs.f32 	%f13, %f12;
	ld.global.f32 	%f14, [%rd12+-8];
	ld.global.f32 	%f15, [%rd14+-8];
	sub.f32 	%f16, %f14, %f15;
	mul.f32 	%f17, %f16, 0f3F000000;
	ld.global.f32 	%f18, [%rd16+-16];
	sub.f32 	%f19, %f9, %f18;
	mul.f32 	%f20, %f19, 0f3F000000;
	sub.f32 	%f21, %f17, %f20;
	abs.f32 	%f22, %f21;
	sub.f32 	%f23, %f13, %f22;
	mul.f32 	%f24, %f23, 0f3F000000;
	mad.lo.s32 	%r32, %r2, 3, %r28;
	add.s32 	%r33, %r32, %r1;
	mul.wide.s32 	%rd17, %r33, 4;
	add.s64 	%rd18, %rd10, %rd17;
	ld.global.f32 	%f25, [%rd18];
	mul.wide.s32 	%rd19, %r4, 4;
	add.s64 	%rd20, %rd10, %rd19;
	ld.global.f32 	%f26, [%rd20];
	sub.f32 	%f27, %f25, %f26;
	mul.f32 	%f28, %f27, 0f3F000000;
	add.s64 	%rd21, %rd9, %rd11;
	ld.global.f32 	%f29, [%rd21];
	ld.global.f32 	%f30, [%rd21+-8];
	sub.f32 	%f31, %f29, %f30;
	mul.f32 	%f32, %f31, 0f3F000000;
	sub.f32 	%f33, %f28, %f32;
	abs.f32 	%f34, %f33;
	shl.b32 	%r34, %r2, 2;
	sub.s32 	%r35, %r32, %r34;
	add.s32 	%r36, %r35, %r1;
	mul.wide.s32 	%rd22, %r36, 4;
	add.s64 	%rd23, %rd10, %rd22;
	ld.global.f32 	%f35, [%rd23];
	sub.f32 	%f36, %f26, %f35;
	mul.f32 	%f37, %f36, 0f3F000000;
	add.s64 	%rd24, %rd9, %rd13;
	ld.global.f32 	%f38, [%rd24];
	ld.global.f32 	%f39, [%rd24+-8];
	sub.f32 	%f40, %f38, %f39;
	mul.f32 	%f41, %f40, 0f3F000000;
	sub.f32 	%f42, %f37, %f41;
	abs.f32 	%f43, %f42;
	sub.f32 	%f44, %f34, %f43;
	mul.f32 	%f45, %f44, 0f3F000000;
	mul.f32 	%f46, %f45, %f45;
	fma.rn.f32 	%f47, %f24, %f24, %f46;
	sqrt.rn.f32 	%f48, %f47;
	setp.eq.f32 	%p12, %f48, 0f00000000;
	selp.f32 	%f49, 0fB58637BD, %f48, %p12;
	div.rn.f32 	%f50, %f24, %f49;
	div.rn.f32 	%f51, %f45, %f49;
	ld.global.f32 	%f52, [%rd12+-4];
	ld.global.f32 	%f53, [%rd14+-4];
	sub.f32 	%f54, %f52, %f53;
	mul.f32 	%f55, %f54, 0f3F000000;
	ld.global.f32 	%f56, [%rd16+-4];
	ld.global.f32 	%f57, [%rd16+-12];
	sub.f32 	%f58, %f56, %f57;
	mul.f32 	%f59, %f58, 0f3F000000;
	sub.f32 	%f60, %f55, %f59;
	mul.f32 	%f61, %f51, %f60;
	mul.f32 	%f62, %f2, %f61;
	mul.f32 	%f63, %f1, %f62;
	cvta.to.global.u64 	%rd25, %rd3;
	add.s64 	%rd26, %rd25, %rd19;
	ld.global.f32 	%f64, [%rd26];
	sub.f32 	%f65, %f64, %f63;
	st.global.f32 	[%rd26], %f65;
	mul.f32 	%f66, %f50, %f60;
	mul.f32 	%f67, %f2, %f66;
	cvta.to.global.u64 	%rd27, %rd4;
	add.s64 	%rd28, %rd27, %rd19;
	ld.global.f32 	%f68, [%rd28];
	fma.rn.f32 	%f69, %f1, %f67, %f68;
	st.global.f32 	[%rd28], %f69;
$L__BB19_3:
	ret;

}
	// .globl	_Z13ApplyBuoyancyPfS_S_S_S_S_ffffii
.visible .entry _Z13ApplyBuoyancyPfS_S_S_S_S_ffffii(
	.param .u64 .ptr .align 1 _Z13ApplyBuoyancyPfS_S_S_S_S_ffffii_param_0,
	.param .u64 .ptr .align 1 _Z13ApplyBuoyancyPfS_S_S_S_S_ffffii_param_1,
	.param .u64 .ptr .align 1 _Z13ApplyBuoyancyPfS_S_S_S_S_ffffii_param_2,
	.param .u64 .ptr .align 1 _Z13ApplyBuoyancyPfS_S_S_S_S_ffffii_param_3,
	.param .u64 .ptr .align 1 _Z13ApplyBuoyancyPfS_S_S_S_S_ffffii_param_4,
	.param .u64 .ptr .align 1 _Z13ApplyBuoyancyPfS_S_S_S_S_ffffii_param_5,
	.param .f32 _Z13ApplyBuoyancyPfS_S_S_S_S_ffffii_param_6,
	.param .f32 _Z13ApplyBuoyancyPfS_S_S_S_S_ffffii_param_7,
	.param .f32 _Z13ApplyBuoyancyPfS_S_S_S_S_ffffii_param_8,
	.param .f32 _Z13ApplyBuoyancyPfS_S_S_S_S_ffffii_param_9,
	.param .u32 _Z13ApplyBuoyancyPfS_S_S_S_S_ffffii_param_10,
	.param .u32 _Z13ApplyBuoyancyPfS_S_S_S_S_ffffii_param_11
)
{
	.reg .pred 	%p<12>;
	.reg .b32 	%r<22>;
	.reg .b32 	%f<18>;
	.reg .b64 	%rd<21>;
	.reg .b64 	%fd<4>;

	ld.param.u64 	%rd3, [_Z13ApplyBuoyancyPfS_S_S_S_S_ffffii_param_0];
	ld.param.u64 	%rd4, [_Z13ApplyBuoyancyPfS_S_S_S_S_ffffii_param_1];
	ld.param.u64 	%rd5, [_Z13ApplyBuoyancyPfS_S_S_S_S_ffffii_param_2];
	ld.param.u64 	%rd6, [_Z13ApplyBuoyancyPfS_S_S_S_S_ffffii_param_3];
	ld.param.u64 	%rd7, [_Z13ApplyBuoyancyPfS_S_S_S_S_ffffii_param_4];
	ld.param.u64 	%rd8, [_Z13ApplyBuoyancyPfS_S_S_S_S_ffffii_param_5];
	ld.param.f32 	%f2, [_Z13ApplyBuoyancyPfS_S_S_S_S_ffffii_param_6];
	ld.param.f32 	%f3, [_Z13ApplyBuoyancyPfS_S_S_S_S_ffffii_param_7];
	ld.param.f32 	%f4, [_Z13ApplyBuoyancyPfS_S_S_S_S_ffffii_param_8];
	ld.param.f32 	%f5, [_Z13ApplyBuoyancyPfS_S_S_S_S_ffffii_param_9];
	ld.param.u32 	%r2, [_Z13ApplyBuoyancyPfS_S_S_S_S_ffffii_param_10];
	ld.param.u32 	%r3, [_Z13ApplyBuoyancyPfS_S_S_S_S_ffffii_param_11];
	mov.u32 	%r5, %tid.x;
	mov.u32 	%r6, %ctaid.x;
	mov.u32 	%r7, %ntid.x;
	mad.lo.s32 	%r8, %r6, %r7, %r5;
	setp.lt.s32 	%p1, %r8, %r2;
	selp.b32 	%r9, %r8, 0, %p1;
	setp.lt.s32 	%p2, %r9, 0;
	add.s32 	%r10, %r2, -1;
	selp.b32 	%r11, %r10, %r9, %p2;
	mov.u32 	%r12, %tid.y;
	mov.u32 	%r13, %ctaid.y;
	mov.u32 	%r14, %ntid.y;
	mad.lo.s32 	%r15, %r13, %r14, %r12;
	setp.lt.s32 	%p3, %r15, %r3;
	selp.b32 	%r16, %r15, 0, %p3;
	mov.u32 	%r18, %nctaid.x;
	mul.lo.s32 	%r19, %r18, %r7;
	mad.lo.s32 	%r1, %r19, %r16, %r11;
	setp.lt.s32 	%p4, %r11, 2;
	add.s32 	%r20, %r2, -2;
	setp.ge.s32 	%p5, %r11, %r20;
	or.pred  	%p6, %p4, %p5;
	setp.lt.u32 	%p7, %r16, 2;
	or.pred  	%p8, %p6, %p7;
	add.s32 	%r21, %r3, -2;
	setp.ge.s32 	%p9, %r16, %r21;
	or.pred  	%p10, %p8, %p9;
	@%p10 bra 	$L__BB20_3;
	cvta.to.global.u64 	%rd9, %rd7;
	cvta.to.global.u64 	%rd10, %rd8;
	cvta.to.global.u64 	%rd11, %rd3;
	cvta.to.global.u64 	%rd12, %rd4;
	cvta.to.global.u64 	%rd13, %rd5;
	mul.wide.s32 	%rd14, %r1, 4;
	add.s64 	%rd15, %rd11, %rd14;
	ld.global.f32 	%f6, [%rd15];
	add.s64 	%rd1, %rd9, %rd14;
	st.global.f32 	[%rd1], %f6;
	add.s64 	%rd16, %rd12, %rd14;
	ld.global.f32 	%f7, [%rd16];
	add.s64 	%rd2, %rd10, %rd14;
	st.global.f32 	[%rd2], %f7;
	add.s64 	%rd17, %rd13, %rd14;
	ld.global.f32 	%f1, [%rd17];
	setp.leu.f32 	%p11, %f1, %f2;
	@%p11 bra 	$L__BB20_3;
	cvta.to.global.u64 	%rd18, %rd6;
	add.s64 	%rd20, %rd18, %rd14;
	ld.global.f32 	%f8, [%rd20];
	sub.f32 	%f9, %f1, %f2;
	mul.f32 	%f10, %f5, %f9;
	mul.f32 	%f11, %f3, %f10;
	mul.f32 	%f12, %f4, %f8;
	sub.f32 	%f13, %f11, %f12;
	ld.global.f32 	%f14, [%rd1];
	fma.rn.f32 	%f15, %f13, 0f00000000, %f14;
	st.global.f32 	[%rd1], %f15;
	cvt.f64.f32 	%fd1, %f13;
	ld.global.f32 	%f16, [%rd2];
	cvt.f64.f32 	%fd2, %f16;
	fma.rn.f64 	%fd3, %fd1, 0d3FB999999999999A, %fd2;
	cvt.rn.f32.f64 	%f17, %fd3;
	st.global.f32 	[%rd2], %f17;
$L__BB20_3:
	ret;

}
	// .globl	_Z17ComputeDivergencePfS_S_S_ii
.visible .entry _Z17ComputeDivergencePfS_S_S_ii(
	.param .u64 .ptr .align 1 _Z17ComputeDivergencePfS_S_S_ii_param_0,
	.param .u64 .ptr .align 1 _Z17ComputeDivergencePfS_S_S_ii_param_1,
	.param .u64 .ptr .align 1 _Z17ComputeDivergencePfS_S_S_ii_param_2,
	.param .u64 .ptr .align 1 _Z17ComputeDivergencePfS_S_S_ii_param_3,
	.param .u32 _Z17ComputeDivergencePfS_S_S_ii_param_4,
	.param .u32 _Z17ComputeDivergencePfS_S_S_ii_param_5
)
{
	.reg .pred 	%p<11>;
	.reg .b32 	%r<29>;
	.reg .b32 	%f<10>;
	.reg .b64 	%rd<15>;
	.reg .b64 	%fd<5>;

	ld.param.u64 	%rd1, [_Z17ComputeDivergencePfS_S_S_ii_param_0];
	ld.param.u64 	%rd2, [_Z17ComputeDivergencePfS_S_S_ii_param_1];
	ld.param.u64 	%rd3, [_Z17ComputeDivergencePfS_S_S_ii_param_3];
	ld.param.u32 	%r5, [_Z17ComputeDivergencePfS_S_S_ii_param_4];
	ld.param.u32 	%r6, [_Z17ComputeDivergencePfS_S_S_ii_param_5];
	mov.u32 	%r8, %tid.x;
	mov.u32 	%r9, %ctaid.x;
	mov.u32 	%r1, %ntid.x;
	mad.lo.s32 	%r10, %r9, %r1, %r8;
	setp.lt.s32 	%p1, %r10, %r5;
	selp.b32 	%r11, %r10, 0, %p1;
	setp.lt.s32 	%p2, %r11, 0;
	add.s32 	%r12, %r5, -1;
	selp.b32 	%r2, %r12, %r11, %p2;
	mov.u32 	%r13, %tid.y;
	mov.u32 	%r14, %ctaid.y;
	mov.u32 	%r15, %ntid.y;
	mad.lo.s32 	%r16, %r14, %r15, %r13;
	setp.lt.s32 	%p3, %r16, %r6;
	selp.b32 	%r17, %r16, 0, %p3;
	setp.lt.s32 	%p4, %r2, 2;
	add.s32 	%r4, %r5, -2;
	setp.ge.s32 	%p5, %r2, %r4;
	or.pred  	%p6, %p4, %p5;
	setp.lt.u32 	%p7, %r17, 2;
	or.pred  	%p8, %p6, %p7;
	add.s32 	%r18, %r6, -2;
	setp.ge.s32 	%p9, %r17, %r18;
	or.pred  	%p10, %p8, %p9;
	@%p10 bra 	$L__BB21_2;
	mov.u32 	%r19, %nctaid.x;
	mul.lo.s32 	%r20, %r19, %r1;
	mul.lo.s32 	%r21, %r20, %r17;
	add.s32 	%r22, %r21, %r2;
	cvta.to.global.u64 	%rd4, %rd2;
	cvta.to.global.u64 	%rd5, %rd1;
	cvta.to.global.u64 	%rd6, %rd3;
	add.s32 	%r23, %r21, %r20;
	add.s32 	%r24, %r22, %r20;
	mul.wide.s32 	%rd7, %r24, 4;
	add.s64 	%rd8, %rd4, %rd7;
	ld.global.f32 	%f1, [%rd8];
	shl.b32 	%r25, %r20, 1;
	sub.s32 	%r26, %r23, %r25;
	add.s32 	%r27, %r26, %r2;
	mul.wide.s32 	%rd9, %r27, 4;
	add.s64 	%rd10, %rd4, %rd9;
	ld.global.f32 	%f2, [%rd10];
	add.s32 	%r28, %r22, 1;
	mul.wide.s32 	%rd11, %r28, 4;
	add.s64 	%rd12, %rd5, %rd11;
	ld.global.f32 	%f3, [%rd12];
	ld.global.f32 	%f4, [%rd12+-8];
	sub.f32 	%f5, %f3, %f4;
	add.f32 	%f6, %f1, %f5;
	sub.f32 	%f7, %f6, %f2;
	cvt.f64.f32 	%fd1, %f7;
	mul.f64 	%fd2, %fd1, 0d3FE0000000000000;
	cvt.rn.f32.s32 	%f8, %r4;
	cvt.f64.f32 	%fd3, %f8;
	div.rn.f64 	%fd4, %fd2, %fd3;
	cvt.rn.f32.f64 	%f9, %fd4;
	mul.wide.s32 	%rd13, %r22, 4;
	add.s64 	%rd14, %rd6, %rd13;
	st.global.f32 	[%rd14], %f9;
$L__BB21_2:
	ret;

}
	// .globl	_Z6JacobiPfS_S_S_ii
.visible .entry _Z6JacobiPfS_S_S_ii(
	.param .u64 .ptr .align 1 _Z6JacobiPfS_S_S_ii_param_0,
	.param .u64 .ptr .align 1 _Z6JacobiPfS_S_S_ii_param_1,
	.param .u64 .ptr .align 1 _Z6JacobiPfS_S_S_ii_param_2,
	.param .u64 .ptr .align 1 _Z6JacobiPfS_S_S_ii_param_3,
	.param .u32 _Z6JacobiPfS_S_S_ii_param_4,
	.param .u32 _Z6JacobiPfS_S_S_ii_param_5
)
{
	.reg .pred 	%p<15>;
	.reg .b32 	%r<36>;
	.reg .b32 	%f<20>;
	.reg .b64 	%rd<24>;

	ld.param.u64 	%rd1, [_Z6JacobiPfS_S_S_ii_param_0];
	ld.param.u64 	%rd2, [_Z6JacobiPfS_S_S_ii_param_1];
	ld.param.u64 	%rd3, [_Z6JacobiPfS_S_S_ii_param_2];
	ld.param.u64 	%rd4, [_Z6JacobiPfS_S_S_ii_param_3];
	ld.param.u32 	%r4, [_Z6JacobiPfS_S_S_ii_param_4];
	ld.param.u32 	%r5, [_Z6JacobiPfS_S_S_ii_param_5];
	mov.u32 	%r7, %tid.x;
	mov.u32 	%r8, %ctaid.x;
	mov.u32 	%r1, %ntid.x;
	mad.lo.s32 	%r9, %r8, %r1, %r7;
	setp.lt.s32 	%p1, %r9, %r4;
	selp.b32 	%r10, %r9, 0, %p1;
	setp.lt.s32 	%p2, %r10, 0;
	add.s32 	%r11, %r4, -1;
	selp.b32 	%r2, %r11, %r10, %p2;
	mov.u32 	%r12, %tid.y;
	mov.u32 	%r13, %ctaid.y;
	mov.u32 	%r14, %ntid.y;
	mad.lo.s32 	%r15, %r13, %r14, %r12;
	setp.lt.s32 	%p3, %r15, %r5;
	selp.b32 	%r16, %r15, 0, %p3;
	setp.lt.s32 	%p4, %r2, 2;
	add.s32 	%r17, %r4, -2;
	setp.ge.s32 	%p5, %r2, %r17;
	or.pred  	%p6, %p4, %p5;
	setp.lt.u32 	%p7, %r16, 2;
	or.pred  	%p8, %p6, %p7;
	add.s32 	%r18, %r5, -2;
	setp.ge.s32 	%p9, %r16, %r18;
	or.pred  	%p10, %p8, %p9;
	@%p10 bra 	$L__BB22_2;
	mov.u32 	%r19, %nctaid.x;
	mul.lo.s32 	%r20, %r19, %r1;
	mul.lo.s32 	%r21, %r20, %r16;
	add.s32 	%r22, %r21, %r2;
	cvta.to.global.u64 	%rd5, %rd1;
	cvta.to.global.u64 	%rd6, %rd3;
	cvta.to.global.u64 	%rd7, %rd2;
	cvta.to.global.u64 	%rd8, %rd4;
	add.s32 	%r23, %r21, %r20;
	add.s32 	%r24, %r22, %r20;
	mul.wide.s32 	%rd9, %r24, 4;
	add.s64 	%rd10, %rd5, %rd9;
	ld.global.f32 	%f1, [%rd10];
	shl.b32 	%r25, %r20, 1;
	sub.s32 	%r26, %r23, %r25;
	add.s32 	%r27, %r26, %r2;
	mul.wide.s32 	%rd11, %r27, 4;
	add.s64 	%rd12, %rd5, %rd11;
	ld.global.f32 	%f2, [%rd12];
	add.s32 	%r28, %r22, 1;
	mul.wide.s32 	%rd13, %r28, 4;
	add.s64 	%rd14, %rd5, %rd13;
	ld.global.f32 	%f3, [%rd14];
	ld.global.f32 	%f4, [%rd14+-8];
	ld.global.f32 	%f5, [%rd14+-4];
	shl.b32 	%r29, %r24, 2;
	mul.wide.s32 	%rd15, %r29, 4;
	add.s64 	%rd16, %rd6, %rd15;
	ld.global.f32 	%f6, [%rd16];
	cvt.rzi.s32.f32 	%r30, %f6;
	shl.b32 	%r31, %r27, 2;
	mul.wide.s32 	%rd17, %r31, 4;
	add.s64 	%rd18, %rd6, %rd17;
	ld.global.f32 	%f7, [%rd18];
	cvt.rzi.s32.f32 	%r32, %f7;
	shl.b32 	%r33, %r28, 2;
	mul.wide.s32 	%rd19, %r33, 4;
	add.s64 	%rd20, %rd6, %rd19;
	ld.global.f32 	%f8, [%rd20];
	cvt.rzi.s32.f32 	%r34, %f8;
	ld.global.f32 	%f9, [%rd20+-32];
	cvt.rzi.s32.f32 	%r35, %f9;
	setp.gt.s32 	%p11, %r30, 0;
	selp.f32 	%f10, %f5, %f1, %p11;
	setp.gt.s32 	%p12, %r32, 0;
	selp.f32 	%f11, %f5, %f2, %p12;
	setp.gt.s32 	%p13, %r34, 0;
	selp.f32 	%f12, %f5, %f3, %p13;
	setp.gt.s32 	%p14, %r35, 0;
	selp.f32 	%f13, %f5, %f4, %p14;
	mul.wide.s32 	%rd21, %r22, 4;
	add.s64 	%rd22, %rd7, %rd21;
	ld.global.f32 	%f14, [%rd22];
	add.f32 	%f15, %f12, %f13;
	add.f32 	%f16, %f11, %f15;
	add.f32 	%f17, %f10, %f16;
	sub.f32 	%f18, %f17, %f14;
	mul.f32 	%f19, %f18, 0f3E800000;
	add.s64 	%rd23, %rd8, %rd21;
	st.global.f32 	[%rd23], %f19;
$L__BB22_2:
	ret;

}
	// .globl	_Z16SubtractGradientPfS_S_S_S_S_ii
.visible .entry _Z16SubtractGradientPfS_S_S_S_S_ii(
	.param .u64 .ptr .align 1 _Z16SubtractGradientPfS_S_S_S_S_ii_param_0,
	.param .u64 .ptr .align 1 _Z16SubtractGradientPfS_S_S_S_S_ii_param_1,
	.param .u64 .ptr .align 1 _Z16SubtractGradientPfS_S_S_S_S_ii_param_2,
	.param .u64 .ptr .align 1 _Z16SubtractGradientPfS_S_S_S_S_ii_param_3,
	.param .u64 .ptr .align 1 _Z16SubtractGradientPfS_S_S_S_S_ii_param_4,
	.param .u64 .ptr .align 1 _Z16SubtractGradientPfS_S_S_S_S_ii_param_5,
	.param .u32 _Z16SubtractGradientPfS_S_S_S_S_ii_param_6,
	.param .u32 _Z16SubtractGradientPfS_S_S_S_S_ii_param_7
)
{
	.reg .pred 	%p<18>;
	.reg .b32 	%r<37>;
	.reg .b32 	%f<30>;
	.reg .b64 	%rd<33>;

	ld.param.u64 	%rd3, [_Z16SubtractGradientPfS_S_S_S_S_ii_param_0];
	ld.param.u64 	%rd4, [_Z16SubtractGradientPfS_S_S_S_S_ii_param_1];
	ld.param.u64 	%rd5, [_Z16SubtractGradientPfS_S_S_S_S_ii_param_2];
	ld.param.u64 	%rd6, [_Z16SubtractGradientPfS_S_S_S_S_ii_param_3];
	ld.param.u64 	%rd7, [_Z16SubtractGradientPfS_S_S_S_S_ii_param_4];
	ld.param.u64 	%rd8, [_Z16SubtractGradientPfS_S_S_S_S_ii_param_5];
	ld.param.u32 	%r6, [_Z16SubtractGradientPfS_S_S_S_S_ii_param_6];
	ld.param.u32 	%r7, [_Z16SubtractGradientPfS_S_S_S_S_ii_param_7];
	cvta.to.global.u64 	%rd1, %rd8;
	cvta.to.global.u64 	%rd2, %rd7;
	mov.u32 	%r9, %tid.x;
	mov.u32 	%r10, %ctaid.x;
	mov.u32 	%r11, %ntid.x;
	mad.lo.s32 	%r12, %r10, %r11, %r9;
	setp.lt.s32 	%p1, %r12, %r6;
	selp.b32 	%r13, %r12, 0, %p1;
	setp.lt.s32 	%p2, %r13, 0;
	add.s32 	%r14, %r6, -1;
	selp.b32 	%r1, %r14, %r13, %p2;
	mov.u32 	%r15, %tid.y;
	mov.u32 	%r16, %ctaid.y;
	mov.u32 	%r17, %ntid.y;
	mad.lo.s32 	%r18, %r16, %r17, %r15;
	setp.lt.s32 	%p3, %r18, %r7;
	selp.b32 	%r19, %r18, 0, %p3;
	mov.u32 	%r21, %nctaid.x;
	mul.lo.s32 	%r2, %r21, %r11;
	mul.lo.s32 	%r3, %r2, %r19;
	add.s32 	%r4, %r3, %r1;
	setp.lt.s32 	%p4, %r1, 2;
	add.s32 	%r5, %r6, -2;
	setp.ge.s32 	%p5, %r1, %r5;
	or.pred  	%p6, %p4, %p5;
	setp.lt.u32 	%p7, %r19, 2;
	or.pred  	%p8, %p6, %p7;
	add.s32 	%r22, %r7, -2;
	setp.ge.s32 	%p9, %r19, %r22;
	or.pred  	%p10, %p8, %p9;
	@%p10 bra 	$L__BB23_2;
	cvta.to.global.u64 	%rd9, %rd3;
	cvta.to.global.u64 	%rd10, %rd4;
	cvta.to.global.u64 	%rd11, %rd5;
	cvta.to.global.u64 	%rd12, %rd6;
	add.s32 	%r23, %r3, %r2;
	add.s32 	%r24, %r4, %r2;
	mul.wide.s32 	%rd13, %r24, 4;
	add.s64 	%rd14, %rd11, %rd13;
	ld.global.f32 	%f1, [%rd14];
	shl.b32 	%r25, %r2, 1;
	sub.s32 	%r26, %r23, %r25;
	add.s32 	%r27, %r26, %r1;
	mul.wide.s32 	%rd15, %r27, 4;
	add.s64 	%rd16, %rd11, %rd15;
	ld.global.f32 	%f2, [%rd16];
	add.s32 	%r28, %r4, 1;
	mul.wide.s32 	%rd17, %r28, 4;
	add.s64 	%rd18, %rd11, %rd17;
	ld.global.f32 	%f3, [%rd18];
	ld.global.f32 	%f4, [%rd18+-8];
	ld.global.f32 	%f5, [%rd18+-4];
	shl.b32 	%r29, %r24, 2;
	mul.wide.s32 	%rd19, %r29, 4;
	add.s64 	%rd20, %rd12, %rd19;
	ld.global.f32 	%f6, [%rd20];
	cvt.rzi.s32.f32 	%r30, %f6;
	shl.b32 	%r31, %r27, 2;
	mul.wide.s32 	%rd21, %r31, 4;
	add.s64 	%rd22, %rd12, %rd21;
	ld.global.f32 	%f7, [%rd22];
	cvt.rzi.s32.f32 	%r32, %f7;
	shl.b32 	%r33, %r28, 2;
	mul.wide.s32 	%rd23, %r33, 4;
	add.s64 	%rd24, %rd12, %rd23;
	ld.global.f32 	%f8, [%rd24];
	cvt.rzi.s32.f32 	%r34, %f8;
	ld.global.f32 	%f9, [%rd24+-32];
	cvt.rzi.s32.f32 	%r35, %f9;
	setp.gt.s32 	%p11, %r30, 0;
	selp.f32 	%f10, %f5, %f1, %p11;
	setp.gt.s32 	%p13, %r32, 0;
	selp.f32 	%f11, %f5, %f2, %p13;
	setp.gt.s32 	%p15, %r34, 0;
	selp.f32 	%f12, %f5, %f3, %p15;
	setp.gt.s32 	%p17, %r35, 0;
	selp.f32 	%f13, %f5, %f4, %p17;
	selp.f32 	%f14, 0f00000000, 0f3F800000, %p11;
	selp.f32 	%f15, 0f00000000, %f14, %p13;
	selp.f32 	%f16, 0f00000000, %f15, %p15;
	selp.f32 	%f17, 0f00000000, %f16, %p17;
	mul.wide.s32 	%rd25, %r4, 4;
	add.s64 	%rd26, %rd9, %rd25;
	ld.global.f32 	%f18, [%rd26];
	add.s64 	%rd27, %rd10, %rd25;
	ld.global.f32 	%f19, [%rd27];
	cvt.rn.f32.s32 	%f20, %r5;
	mul.f32 	%f21, %f20, 0f3F000000;
	sub.f32 	%f22, %f12, %f13;
	mul.f32 	%f23, %f21, %f22;
	sub.f32 	%f24, %f10, %f11;
	mul.f32 	%f25, %f21, %f24;
	sub.f32 	%f26, %f18, %f23;
	sub.f32 	%f27, %f19, %f25;
	fma.rn.f32 	%f28, %f17, %f26, 0f00000000;
	add.s64 	%rd28, %rd2, %rd25;
	st.global.f32 	[%rd28], %f28;
	fma.rn.f32 	%f29, %f27, %f17, 0f00000000;
	add.s64 	%rd29, %rd1, %rd25;
	st.global.f32 	[%rd29], %f29;
	bra.uni 	$L__BB23_3;
$L__BB23_2:
	mul.wide.s32 	%rd30, %r4, 4;
	add.s64 	%rd31, %rd2, %rd30;
	mov.b32 	%r36, 0;
	st.global.u32 	[%rd31], %r36;
	add.s64 	%rd32, %rd1, %rd30;
	st.global.u32 	[%rd32], %r36;
$L__BB23_3:
	ret;

}
	// .globl	_Z9DiffusionPfS_S_ffffii
.visible .entry _Z9DiffusionPfS_S_ffffii(
	.param .u64 .ptr .align 1 _Z9DiffusionPfS_S_ffffii_param_0,
	.param .u64 .ptr .align 1 _Z9DiffusionPfS_S_ffffii_param_1,
	.param .u64 .ptr .align 1 _Z9DiffusionPfS_S_ffffii_param_2,
	.param .f32 _Z9DiffusionPfS_S_ffffii_param_3,
	.param .f32 _Z9DiffusionPfS_S_ffffii_param_4,
	.param .f32 _Z9DiffusionPfS_S_ffffii_param_5,
	.param .f32 _Z9DiffusionPfS_S_ffffii_param_6,
	.param .u32 _Z9DiffusionPfS_S_ffffii_param_7,
	.param .u32 _Z9DiffusionPfS_S_ffffii_param_8
)
{
	.reg .pred 	%p<12>;
	.reg .b32 	%r<28>;
	.reg .b32 	%f<25>;
	.reg .b64 	%rd<16>;

	ld.param.u64 	%rd1, [_Z9DiffusionPfS_S_ffffii_param_0];
	ld.param.u64 	%rd2, [_Z9DiffusionPfS_S_ffffii_param_1];
	ld.param.u64 	%rd3, [_Z9DiffusionPfS_S_ffffii_param_2];
	ld.param.f32 	%f1, [_Z9DiffusionPfS_S_ffffii_param_3];
	ld.param.f32 	%f2, [_Z9DiffusionPfS_S_ffffii_param_4];
	ld.param.f32 	%f3, [_Z9DiffusionPfS_S_ffffii_param_5];
	ld.param.f32 	%f4, [_Z9DiffusionPfS_S_ffffii_param_6];
	ld.param.u32 	%r6, [_Z9DiffusionPfS_S_ffffii_param_7];
	ld.param.u32 	%r7, [_Z9DiffusionPfS_S_ffffii_param_8];
	mov.u32 	%r9, %tid.x;
	mov.u32 	%r10, %ctaid.x;
	mov.u32 	%r11, %ntid.x;
	mad.lo.s32 	%r12, %r10, %r11, %r9;
	setp.lt.s32 	%p1, %r12, %r6;
	selp.b32 	%r13, %r12, 0, %p1;
	setp.lt.s32 	%p2, %r13, 0;
	add.s32 	%r14, %r6, -1;
	selp.b32 	%r1, %r14, %r13, %p2;
	mov.u32 	%r15, %tid.y;
	mov.u32 	%r16, %ctaid.y;
	mov.u32 	%r17, %ntid.y;
	mad.lo.s32 	%r18, %r16, %r17, %r15;
	setp.lt.s32 	%p3, %r18, %r7;
	selp.b32 	%r19, %r18, 0, %p3;
	mov.u32 	%r20, %nctaid.x;
	mul.lo.s32 	%r3, %r20, %r11;
	mul.lo.s32 	%r4, %r3, %r19;
	add.s32 	%r5, %r4, %r1;
	setp.lt.s32 	%p4, %r1, 2;
	add.s32 	%r21, %r6, -2;
	setp.ge.s32 	%p5, %r1, %r21;
	or.pred  	%p6, %p4, %p5;
	setp.lt.u32 	%p7, %r19, 2;
	or.pred  	%p8, %p6, %p7;
	add.s32 	%r22, %r7, -2;
	setp.ge.s32 	%p9, %r19, %r22;
	or.pred  	%p10, %p8, %p9;
	@%p10 bra 	$L__BB24_3;
	cvta.to.global.u64 	%rd4, %rd3;
	shl.b32 	%r23, %r5, 2;
	mul.wide.s32 	%rd5, %r23, 4;
	add.s64 	%rd6, %rd4, %rd5;
	ld.global.f32 	%f5, [%rd6];
	setp.geu.f32 	%p11, %f5, 0f3F800000;
	@%p11 bra 	$L__BB24_3;
	cvta.to.global.u64 	%rd7, %rd1;
	cvt.rn.f32.u32 	%f6, %r1;
	div.rn.f32 	%f7, %f6, %f2;
	cvt.rn.f32.u32 	%f8, %r19;
	div.rn.f32 	%f9, %f8, %f3;
	div.rn.f32 	%f10, %f7, %f6;
	div.rn.f32 	%f11, %f9, %f8;
	mul.f32 	%f12, %f1, %f4;
	mul.f32 	%f13, %f11, %f10;
	div.rn.f32 	%f14, %f12, %f13;
	mul.wide.s32 	%rd8, %r5, 4;
	add.s64 	%rd9, %rd7, %rd8;
	ld.global.f32 	%f15, [%rd9];
	ld.global.f32 	%f16, [%rd9+4];
	ld.global.f32 	%f17, [%rd9+-4];
	add.f32 	%f18, %f16, %f17;
	add.s32 	%r24, %r4, %r3;
	mul.wide.s32 	%rd10, %r3, 4;
	add.s64 	%rd11, %rd9, %rd10;
	ld.global.f32 	%f19, [%rd11];
	add.f32 	%f20, %f18, %f19;
	shl.b32 	%r25, %r3, 1;
	sub.s32 	%r26, %r24, %r25;
	add.s32 	%r27, %r26, %r1;
	mul.wide.s32 	%rd12, %r27, 4;
	add.s64 	%rd13, %rd7, %rd12;
	ld.global.f32 	%f21, [%rd13];
	add.f32 	%f22, %f20, %f21;
	fma.rn.f32 	%f23, %f15, 0fC0800000, %f22;
	cvta.to.global.u64 	%rd14, %rd2;
	add.s64 	%rd15, %rd14, %rd8;
	mul.f32 	%f24, %f14, %f23;
	st.global.f32 	[%rd15], %f24;
$L__BB24_3:
	ret;

}
	// .globl	_Z12AddLaplacianPfS_ii
.visible .entry _Z12AddLaplacianPfS_ii(
	.param .u64 .ptr .align 1 _Z12AddLaplacianPfS_ii_param_0,
	.param .u64 .ptr .align 1 _Z12AddLaplacianPfS_ii_param_1,
	.param .u32 _Z12AddLaplacianPfS_ii_param_2,
	.param .u32 _Z12AddLaplacianPfS_ii_param_3
)
{
	.reg .pred 	%p<4>;
	.reg .b32 	%r<18>;
	.reg .b32 	%f<4>;
	.reg .b64 	%rd<8>;

	ld.param.u64 	%rd1, [_Z12AddLaplacianPfS_ii_param_0];
	ld.param.u64 	%rd2, [_Z12AddLaplacianPfS_ii_param_1];
	ld.param.u32 	%r1, [_Z12AddLaplacianPfS_ii_param_2];
	ld.param.u32 	%r2, [_Z12AddLaplacianPfS_ii_param_3];
	cvta.to.global.u64 	%rd3, %rd1;
	cvta.to.global.u64 	%rd4, %rd2;
	mov.u32 	%r3, %tid.x;
	mov.u32 	%r4, %ctaid.x;
	mov.u32 	%r5, %ntid.x;
	mad.lo.s32 	%r6, %r4, %r5, %r3;
	setp.lt.s32 	%p1, %r6, %r1;
	selp.b32 	%r7, %r6, 0, %p1;
	setp.lt.s32 	%p2, %r7, 0;
	add.s32 	%r8, %r1, -1;
	selp.b32 	%r9, %r8, %r7, %p2;
	mov.u32 	%r10, %tid.y;
	mov.u32 	%r11, %ctaid.y;
	mov.u32 	%r12, %ntid.y;
	mad.lo.s32 	%r13, %r11, %r12, %r10;
	setp.lt.s32 	%p3, %r13, %r2;
	selp.b32 	%r14, %r13, 0, %p3;
	mov.u32 	%r15, %nctaid.x;
	mul.lo.s32 	%r16, %r15, %r5;
	mad.lo.s32 	%r17, %r16, %r14, %r9;
	mul.wide.s32 	%rd5, %r17, 4;
	add.s64 	%rd6, %rd4, %rd5;
	ld.global.f32 	%f1, [%rd6];
	add.s64 	%rd7, %rd3, %rd5;
	ld.global.f32 	%f2, [%rd7];
	add.f32 	%f3, %f1, %f2;
	st.global.f32 	[%rd7], %f3;
	ret;

}
	// .globl	_Z5ReactPfS_fffiS_fii
.visible .entry _Z5ReactPfS_fffiS_fii(
	.param .u64 .ptr .align 1 _Z5ReactPfS_fffiS_fii_param_0,
	.param .u64 .ptr .align 1 _Z5ReactPfS_fffiS_fii_param_1,
	.param .f32 _Z5ReactPfS_fffiS_fii_param_2,
	.param .f32 _Z5ReactPfS_fffiS_fii_param_3,
	.param .f32 _Z5ReactPfS_fffiS_fii_param_4,
	.param .u32 _Z5ReactPfS_fffiS_fii_param_5,
	.param .u64 .ptr .align 1 _Z5ReactPfS_fffiS_fii_param_6,
	.param .f32 _Z5ReactPfS_fffiS_fii_param_7,
	.param .u32 _Z5ReactPfS_fffiS_fii_param_8,
	.param .u32 _Z5ReactPfS_fffiS_fii_param_9
)
{
	.reg .pred 	%p<16>;
	.reg .b32 	%r<24>;
	.reg .b32 	%f<51>;
	.reg .b64 	%rd<15>;
	.reg .b64 	%fd<8>;

	ld.param.u64 	%rd6, [_Z5ReactPfS_fffiS_fii_param_0];
	ld.param.u64 	%rd7, [_Z5ReactPfS_fffiS_fii_param_1];
	ld.param.f32 	%f12, [_Z5ReactPfS_fffiS_fii_param_2];
	ld.param.f32 	%f13, [_Z5ReactPfS_fffiS_fii_param_3];
	ld.param.f32 	%f14, [_Z5ReactPfS_fffiS_fii_param_4];
	ld.param.u32 	%r2, [_Z5ReactPfS_fffiS_fii_param_5];
	ld.param.u64 	%rd5, [_Z5ReactPfS_fffiS_fii_param_6];
	ld.param.f32 	%f15, [_Z5ReactPfS_fffiS_fii_param_7];
	ld.param.u32 	%r3, [_Z5ReactPfS_fffiS_fii_param_8];
	ld.param.u32 	%r4, [_Z5ReactPfS_fffiS_fii_param_9];
	cvta.to.global.u64 	%rd1, %rd7;
	cvta.to.global.u64 	%rd2, %rd6;
	mov.u32 	%r6, %tid.x;
	mov.u32 	%r7, %ctaid.x;
	mov.u32 	%r8, %ntid.x;
	mad.lo.s32 	%r9, %r7, %r8, %r6;
	setp.lt.s32 	%p1, %r9, %r3;
	selp.b32 	%r10, %r9, 0, %p1;
	setp.lt.s32 	%p2, %r10, 0;
	add.s32 	%r11, %r3, -1;
	selp.b32 	%r12, %r11, %r10, %p2;
	mov.u32 	%r13, %tid.y;
	mov.u32 	%r14, %ctaid.y;
	mov.u32 	%r15, %ntid.y;
	mad.lo.s32 	%r16, %r14, %r15, %r13;
	setp.lt.s32 	%p3, %r16, %r4;
	selp.b32 	%r17, %r16, 0, %p3;
	mov.u32 	%r19, %nctaid.x;
	mul.lo.s32 	%r20, %r19, %r8;
	mad.lo.s32 	%r1, %r20, %r17, %r12;
	setp.lt.s32 	%p4, %r12, 2;
	add.s32 	%r21, %r3, -2;
	setp.ge.s32 	%p5, %r12, %r21;
	or.pred  	%p6, %p4, %p5;
	setp.lt.u32 	%p7, %r17, 2;
	or.pred  	%p8, %p6, %p7;
	add.s32 	%r22, %r4, -2;
	setp.ge.s32 	%p9, %r17, %r22;
	or.pred  	%p10, %p8, %p9;
	@%p10 bra 	$L__BB26_8;
	cvta.to.global.u64 	%rd8, %rd5;
	shl.b32 	%r23, %r1, 2;
	mul.wide.s32 	%rd9, %r23, 4;
	add.s64 	%rd10, %rd8, %rd9;
	ld.global.f32 	%f16, [%rd10];
	setp.geu.f32 	%p11, %f16, 0f3F800000;
	@%p11 bra 	$L__BB26_8;
	mul.wide.s32 	%rd11, %r1, 4;
	add.s64 	%rd3, %rd2, %rd11;
	ld.global.f32 	%f1, [%rd3];
	add.s64 	%rd4, %rd1, %rd11;
	ld.global.f32 	%f17, [%rd4];
	setp.gt.f32 	%p12, %f1, 0f3F800000;
	selp.f32 	%f2, 0f3F800000, %f1, %p12;
	setp.gt.f32 	%p13, %f17, 0f3F800000;
	selp.f32 	%f3, 0f3F800000, %f17, %p13;
	setp.eq.s32 	%p14, %r2, 2;
	@%p14 bra 	$L__BB26_5;
	setp.ne.s32 	%p15, %r2, 1;
	@%p15 bra 	$L__BB26_6;
	mov.f32 	%f29, 0f3F800000;
	sub.f32 	%f30, %f29, %f2;
	mul.f32 	%f31, %f2, %f30;
	add.f32 	%f32, %f13, %f3;
	div.rn.f32 	%f33, %f32, %f12;
	sub.f32 	%f34, %f2, %f33;
	div.rn.f32 	%f35, %f34, %f14;
	mul.f32 	%f36, %f31, %f35;
	mul.f32 	%f49, %f15, %f36;
	sub.f32 	%f37, %f2, %f3;
	mul.f32 	%f50, %f15, %f37;
	bra.uni 	$L__BB26_7;
$L__BB26_5:
	mov.f32 	%f18, 0f3F800000;
	sub.f32 	%f19, %f18, %f2;
	mul.f32 	%f20, %f2, %f19;
	add.f32 	%f21, %f13, %f3;
	div.rn.f32 	%f22, %f21, %f12;
	sub.f32 	%f23, %f2, %f22;
	div.rn.f32 	%f24, %f23, %f14;
	mul.f32 	%f25, %f20, %f24;
	mul.f32 	%f49, %f15, %f25;
	mul.f32 	%f26, %f2, %f2;
	mul.f32 	%f27, %f2, %f26;
	sub.f32 	%f28, %f27, %f3;
	mul.f32 	%f50, %f15, %f28;
	bra.uni 	$L__BB26_7;
$L__BB26_6:
	mul.f32 	%f38, %f3, %f3;
	mul.f32 	%f39, %f2, %f38;
	cvt.f64.f32 	%fd1, %f39;
	cvt.f64.f32 	%fd2, %f12;
	cvt.f64.f32 	%fd3, %f2;
	mov.f64 	%fd4, 0d3FF0000000000000;
	sub.f64 	%fd5, %fd4, %fd3;
	mul.f64 	%fd6, %fd5, %fd2;
	sub.f64 	%fd7, %fd6, %fd1;
	cvt.rn.f32.f64 	%f49, %fd7;
	add.f32 	%f40, %f12, %f13;
	mul.f32 	%f41, %f40, %f3;
	sub.f32 	%f50, %f39, %f41;
$L__BB26_7:
	fma.rn.f32 	%f42, %f15, %f49, %f1;
	st.global.f32 	[%rd3], %f42;
	ld.global.f32 	%f43, [%rd4];
	fma.rn.f32 	%f44, %f15, %f50, %f43;
	st.global.f32 	[%rd4], %f44;
	bra.uni 	$L__BB26_9;
$L__BB26_8:
	mul.wide.s32 	%rd12, %r1, 4;
	add.s64 	%rd13, %rd2, %rd12;
	ld.global.f32 	%f45, [%rd13];
	neg.f32 	%f46, %f45;
	st.global.f32 	[%rd13], %f46;
	add.s64 	%rd14, %rd1, %rd12;
	ld.global.f32 	%f47, [%rd14];
	neg.f32 	%f48, %f47;
	st.global.f32 	[%rd14], %f48;
$L__BB26_9:
	ret;

}


// ===== COMPILED SASS (sm_100) =====

	.target	sm_100

	.elftype	@"ET_EXEC"


//--------------------- .note.nv.tkinfo           --------------------------
	.section	.note.nv.tkinfo,"",@"SHT_NOTE"
	.sectionflags	@"SHF_NOTE_NV_TKINFO"
	.tkinfo
        /*0018*/ 	.word	0x00000002
        /*0030*/ 	.string	""
        /*0030*/ 	.string	"ptxas"
        /*0030*/ 	.string	"Cuda compilation tools, release 13.0, V13.0.88"
        /*0030*/ 	.string	"Build cuda_13.0.r13.0/compiler.36424714_0"
        /*0030*/ 	.string	"-arch sm_100 -m 64 "



//--------------------- .note.nv.cuinfo           --------------------------
	.section	.note.nv.cuinfo,"",@"SHT_NOTE"
	.sectionflags	@"SHF_NOTE_NV_CUINFO"
        /*0018*/ 	.short	0x0002
        /*001a*/ 	.short	0x0064
        /*001c*/ 	.short	0x0082
	.zero		2


//--------------------- .nv.info                  --------------------------
	.section	.nv.info,"",@"SHT_CUDA_INFO"
	.align	4


	//----- nvinfo : EIATTR_REGCOUNT
	.align		4
        /*0000*/ 	.byte	0x04, 0x2f
        /*0002*/ 	.short	(.L_1 - .L_0)
	.align		4
.L_0:
        /*0004*/ 	.word	index@(_Z10DrawSquarePffii)
        /*0008*/ 	.word	0x00000011


	//----- nvinfo : EIATTR_FRAME_SIZE
	.align		4
.L_1:
        /*000c*/ 	.byte	0x04, 0x11
        /*000e*/ 	.short	(.L_3 - .L_2)
	.align		4
.L_2:
        /*0010*/ 	.word	index@($__internal_6_$__cuda_sm3x_div_rn_noftz_f32_slowpath)
        /*0014*/ 	.word	0x00000000


	//----- nvinfo : EIATTR_FRAME_SIZE
	.align		4
.L_3:
        /*0018*/ 	.byte	0x04, 0x11
        /*001a*/ 	.short	(.L_5 - .L_4)
	.align		4
.L_4:
        /*001c*/ 	.word	index@(_Z10DrawSquarePffii)
        /*0020*/ 	.word	0x00000000


	//----- nvinfo : EIATTR_REGCOUNT
	.align		4
.L_5:
        /*0024*/ 	.byte	0x04, 0x2f
        /*0026*/ 	.short	(.L_7 - .L_6)
	.align		4
.L_6:
        /*0028*/ 	.word	index@(_Z11SetBoundaryiPfS_ii)
        /*002c*/ 	.word	0x00000018


	//----- nvinfo : EIATTR_FRAME_SIZE
	.align		4
.L_7:
        /*0030*/ 	.byte	0x04, 0x11
        /*0032*/ 	.short	(.L_9 - .L_8)
	.align		4
.L_8:
        /*0034*/ 	.word	index@(_Z11SetBoundaryiPfS_ii)
        /*0038*/ 	.word	0x00000000


	//----- nvinfo : EIATTR_REGCOUNT
	.align		4
.L_9:
        /*003c*/ 	.byte	0x04, 0x2f
        /*003e*/ 	.short	(.L_11 - .L_10)
	.align		4
.L_10:
        /*0040*/ 	.word	index@(_Z6getSumPffii)
        /*0044*/ 	.word	0x00000004


	//----- nvinfo : EIATTR_FRAME_SIZE
	.align		4
.L_11:
        /*0048*/ 	.byte	0x04, 0x11
        /*004a*/ 	.short	(.L_13 - .L_12)
	.align		4
.L_12:
        /*004c*/ 	.word	index@(_Z6getSumPffii)
        /*0050*/ 	.word	0x00000000


	//----- nvinfo : EIATTR_REGCOUNT
	.align		4
.L_13:
        /*0054*/ 	.byte	0x04, 0x2f
        /*0056*/ 	.short	(.L_15 - .L_14)
	.align		4
.L_14:
        /*0058*/ 	.word	index@(_Z10ClearArrayPffii)
        /*005c*/ 	.word	0x0000000c


	//----- nvinfo : EIATTR_FRAME_SIZE
	.align		4
.L_15:
        /*0060*/ 	.byte	0x04, 0x11
        /*0062*/ 	.short	(.L_17 - .L_16)
	.align		4
.L_16:
        /*0064*/ 	.word	index@(_Z10ClearArrayPffii)
        /*0068*/ 	.word	0x00000000


	//----- nvinfo : EIATTR_REGCOUNT
	.align		4
.L_17:
        /*006c*/ 	.byte	0x04, 0x2f
        /*006e*/ 	.short	(.L_19 - .L_18)
	.align		4
.L_18:
        /*0070*/ 	.word	index@(_Z10ClearArrayPifii)
        /*0074*/ 	.word	0x0000000c


	//----- nvinfo : EIATTR_FRAME_SIZE
	.align		4
.L_19:
        /*0078*/ 	.byte	0x04, 0x11
        /*007a*/ 	.short	(.L_21 - .L_20)
	.align		4
.L_20:
        /*007c*/ 	.word	index@(_Z10ClearArrayPifii)
        /*0080*/ 	.word	0x00000000


	//----- nvinfo : EIATTR_REGCOUNT
	.align		4
.L_21:
        /*0084*/ 	.byte	0x04, 0x2f
        /*0086*/ 	.short	(.L_23 - .L_22)
	.align		4
.L_22:
        /*0088*/ 	.word	index@(_Z9AddFromUIPfffiiii)
        /*008c*/ 	.word	0x0000000e


	//----- nvinfo : EIATTR_FRAME_SIZE
	.align		4
.L_23:
        /*0090*/ 	.byte	0x04, 0x11
        /*0092*/ 	.short	(.L_25 - .L_24)
	.align		4
.L_24:
        /*0094*/ 	.word	index@(_Z9AddFromUIPfffiiii)
        /*0098*/ 	.word	0x00000000


	//----- nvinfo : EIATTR_REGCOUNT
	.align		4
.L_25:
        /*009c*/ 	.byte	0x04, 0x2f
        /*009e*/ 	.short	(.L_27 - .L_26)
	.align		4
.L_26:
        /*00a0*/ 	.word	index@(_Z9AddFromUIPfS_ifii)
        /*00a4*/ 	.word	0x00000010


	//----- nvinfo : EIATTR_FRAME_SIZE
	.align		4
.L_27:
        /*00a8*/ 	.byte	0x04, 0x11
        /*00aa*/ 	.short	(.L_29 - .L_28)
	.align		4
.L_28:
        /*00ac*/ 	.word	index@(_Z9AddFromUIPfS_ifii)
        /*00b0*/ 	.word	0x00000000


	//----- nvinfo : EIATTR_REGCOUNT
	.align		4
.L_29:
        /*00b4*/ 	.byte	0x04, 0x2f
        /*00b6*/ 	.short	(.L_31 - .L_30)
	.align		4
.L_30:
        /*00b8*/ 	.word	index@(_Z19AddObstacleVelocityPfS_S_fii)
        /*00bc*/ 	.word	0x0000000e


	//----- nvinfo : EIATTR_FRAME_SIZE
	.align		4
.L_31:
        /*00c0*/ 	.byte	0x04, 0x11
        /*00c2*/ 	.short	(.L_33 - .L_32)
	.align		4
.L_32:
        /*00c4*/ 	.word	index@(_Z19AddObstacleVelocityPfS_S_fii)
        /*00c8*/ 	.word	0x00000000


	//----- nvinfo : EIATTR_REGCOUNT
	.align		4
.L_33:
        /*00cc*/ 	.byte	0x04, 0x2f
        /*00ce*/ 	.short	(.L_35 - .L_34)
	.align		4
.L_34:
        /*00d0*/ 	.word	index@(_Z9SetFromUIPfS_S_ii)
        /*00d4*/ 	.word	0x0000000e


	//----- nvinfo : EIATTR_FRAME_SIZE
	.align		4
.L_35:
        /*00d8*/ 	.byte	0x04, 0x11
        /*00da*/ 	.short	(.L_37 - .L_36)
	.align		4
.L_36:
        /*00dc*/ 	.word	index@(_Z9SetFromUIPfS_S_ii)
        /*00e0*/ 	.word	0x00000000


	//----- nvinfo : EIATTR_REGCOUNT
	.align		4
.L_37:
        /*00e4*/ 	.byte	0x04, 0x2f
        /*00e6*/ 	.short	(.L_39 - .L_38)
	.align		4
.L_38:
        /*00e8*/ 	.word	index@(_Z10MakeSourcePiPfii)
        /*00ec*/ 	.word	0x0000000d


	//----- nvinfo : EIATTR_FRAME_SIZE
	.align		4
.L_39:
        /*00f0*/ 	.byte	0x04, 0x11
        /*00f2*/ 	.short	(.L_41 - .L_40)
	.align		4
.L_40:
        /*00f4*/ 	.word	index@($__internal_5_$__cuda_sm3x_div_rn_noftz_f32_slowpath)
        /*00f8*/ 	.word	0x00000000


	//----- nvinfo : EIATTR_FRAME_SIZE
	.align		4
.L_41:
        /*00fc*/ 	.byte	0x04, 0x11
        /*00fe*/ 	.short	(.L_43 - .L_42)
	.align		4
.L_42:
        /*0100*/ 	.word	index@(_Z10MakeSourcePiPfii)
        /*0104*/ 	.word	0x00000000


	//----- nvinfo : EIATTR_REGCOUNT
	.align		4
.L_43:
        /*0108*/ 	.byte	0x04, 0x2f
        /*010a*/ 	.short	(.L_45 - .L_44)
	.align		4
.L_44:
        /*010c*/ 	.word	index@(_Z10MakeSourcePiS_ii)
        /*0110*/ 	.word	0x0000000c


	//----- nvinfo : EIATTR_FRAME_SIZE
	.align		4
.L_45:
        /*0114*/ 	.byte	0x04, 0x11
        /*0116*/ 	.short	(.L_47 - .L_46)
	.align		4
.L_46:
        /*0118*/ 	.word	index@(_Z10MakeSourcePiS_ii)
        /*011c*/ 	.word	0x00000000


	//----- nvinfo : EIATTR_REGCOUNT
	.align		4
.L_47:
        /*0120*/ 	.byte	0x04, 0x2f
        /*0122*/ 	.short	(.L_49 - .L_48)
	.align		4
.L_48:
        /*0124*/ 	.word	index@(_Z9AddSourcePfS_fii)
        /*0128*/ 	.word	0x0000000e


	//----- nvinfo : EIATTR_FRAME_SIZE
	.align		4
.L_49:
        /*012c*/ 	.byte	0x04, 0x11
        /*012e*/ 	.short	(.L_51 - .L_50)
	.align		4
.L_50:
        /*0130*/ 	.word	index@(_Z9AddSourcePfS_fii)
        /*0134*/ 	.word	0x00000000


	//----- nvinfo : EIATTR_REGCOUNT
	.align		4
.L_51:
        /*0138*/ 	.byte	0x04, 0x2f
        /*013a*/ 	.short	(.L_53 - .L_52)
	.align		4
.L_52:
        /*013c*/ 	.word	index@(_Z9MakeColorPfPiii)
        /*0140*/ 	.word	0x0000000c


	//----- nvinfo : EIATTR_FRAME_SIZE
	.align		4
.L_53:
        /*0144*/ 	.byte	0x04, 0x11
        /*0146*/ 	.short	(.L_55 - .L_54)
	.align		4
.L_54:
        /*0148*/ 	.word	index@(_Z9MakeColorPfPiii)
        /*014c*/ 	.word	0x00000000


	//----- nvinfo : EIATTR_REGCOUNT
	.align		4
.L_55:
        /*0150*/ 	.byte	0x04, 0x2f
        /*0152*/ 	.short	(.L_57 - .L_56)
	.align		4
.L_56:
        /*0154*/ 	.word	index@(_Z9MakeColorPfS_S_S_ii)
        /*0158*/ 	.word	0x00000010


	//----- nvinfo : EIATTR_FRAME_SIZE
	.align		4
.L_57:
        /*015c*/ 	.byte	0x04, 0x11
        /*015e*/ 	.short	(.L_59 - .L_58)
	.align		4
.L_58:
        /*0160*/ 	.word	index@(_Z9MakeColorPfS_S_S_ii)
        /*0164*/ 	.word	0x00000000


	//----- nvinfo : EIATTR_REGCOUNT
	.align		4
.L_59:
        /*0168*/ 	.byte	0x04, 0x2f
        /*016a*/ 	.short	(.L_61 - .L_60)
	.align		4
.L_60:
        /*016c*/ 	.word	index@(_Z9MakeColorPfS_S_S_S_ii)
        /*0170*/ 	.word	0x00000012


	//----- nvinfo : EIATTR_FRAME_SIZE
	.align		4
.L_61:
        /*0174*/ 	.byte	0x04, 0x11
        /*0176*/ 	.short	(.L_63 - .L_62)
	.align		4
.L_62:
        /*0178*/ 	.word	index@(_Z9MakeColorPfS_S_S_S_ii)
        /*017c*/ 	.word	0x00000000


	//----- nvinfo : EIATTR_REGCOUNT
	.align		4
.L_63:
        /*0180*/ 	.byte	0x04, 0x2f
        /*0182*/ 	.short	(.L_65 - .L_64)
	.align		4
.L_64:
        /*0184*/ 	.word	index@(_Z13MakeColorLongPfS_S_S_S_S_S_S_S_iii)
        /*0188*/ 	.word	0x00000012


	//----- nvinfo : EIATTR_FRAME_SIZE
	.align		4
.L_65:
        /*018c*/ 	.byte	0x04, 0x11
        /*018e*/ 	.short	(.L_67 - .L_66)
	.align		4
.L_66:
        /*0190*/ 	.word	index@(_Z13MakeColorLongPfS_S_S_S_S_S_S_S_iii)
        /*0194*/ 	.word	0x00000000


	//----- nvinfo : EIATTR_REGCOUNT
	.align		4
.L_67:
        /*0198*/ 	.byte	0x04, 0x2f
        /*019a*/ 	.short	(.L_69 - .L_68)
	.align		4
.L_68:
        /*019c*/ 	.word	index@(_Z4TESTPfii)
        /*01a0*/ 	.word	0x0000000c


	//----- nvinfo : EIATTR_FRAME_SIZE
	.align		4
.L_69:
        /*01a4*/ 	.byte	0x04, 0x11
        /*01a6*/ 	.short	(.L_71 - .L_70)
	.align		4
.L_70:
        /*01a8*/ 	.word	index@(_Z4TESTPfii)
        /*01ac*/ 	.word	0x00000000


	//----- nvinfo : EIATTR_REGCOUNT
	.align		4
.L_71:
        /*01b0*/ 	.byte	0x04, 0x2f
        /*01b2*/ 	.short	(.L_73 - .L_72)
	.align		4
.L_72:
        /*01b4*/ 	.word	index@(_Z6AdvectPfS_S_S_S_S_S_ffii)
        /*01b8*/ 	.word	0x00000018


	//----- nvinfo : EIATTR_FRAME_SIZE
	.align		4
.L_73:
        /*01bc*/ 	.byte	0x04, 0x11
        /*01be*/ 	.short	(.L_75 - .L_74)
	.align		4
.L_74:
        /*01c0*/ 	.word	index@(_Z6AdvectPfS_S_S_S_S_S_ffii)
        /*01c4*/ 	.word	0x00000000


	//----- nvinfo : EIATTR_REGCOUNT
	.align		4
.L_75:
        /*01c8*/ 	.byte	0x04, 0x2f
        /*01ca*/ 	.short	(.L_77 - .L_76)
	.align		4
.L_76:
        /*01cc*/ 	.word	index@(_Z6AdvectPfS_S_S_S_ffbii)
        /*01d0*/ 	.word	0x00000016


	//----- nvinfo : EIATTR_FRAME_SIZE
	.align		4
.L_77:
        /*01d4*/ 	.byte	0x04, 0x11
        /*01d6*/ 	.short	(.L_79 - .L_78)
	.align		4
.L_78:
        /*01d8*/ 	.word	index@(_Z6AdvectPfS_S_S_S_ffbii)
        /*01dc*/ 	.word	0x00000000


	//----- nvinfo : EIATTR_REGCOUNT
	.align		4
.L_79:
        /*01e0*/ 	.byte	0x04, 0x2f
        /*01e2*/ 	.short	(.L_81 - .L_80)
	.align		4
.L_80:
        /*01e4*/ 	.word	index@(_Z20vorticityConfinementPfS_S_S_S_ffii)
        /*01e8*/ 	.word	0x0000001c


	//----- nvinfo : EIATTR_FRAME_SIZE
	.align		4
.L_81:
        /*01ec*/ 	.byte	0x04, 0x11
        /*01ee*/ 	.short	(.L_83 - .L_82)
	.align		4
.L_82:
        /*01f0*/ 	.word	index@($__internal_4_$__cuda_sm3x_div_rn_noftz_f32_slowpath)
        /*01f4*/ 	.word	0x00000000


	//----- nvinfo : EIATTR_FRAME_SIZE
	.align		4
.L_83:
        /*01f8*/ 	.byte	0x04, 0x11
        /*01fa*/ 	.short	(.L_85 - .L_84)
	.align		4
.L_84:
        /*01fc*/ 	.word	index@($__internal_3_$__cuda_sm20_sqrt_rn_f32_slowpath)
        /*0200*/ 	.word	0x00000000


	//----- nvinfo : EIATTR_FRAME_SIZE
	.align		4
.L_85:
        /*0204*/ 	.byte	0x04, 0x11
        /*0206*/ 	.short	(.L_87 - .L_86)
	.align		4
.L_86:
        /*0208*/ 	.word	index@(_Z20vorticityConfinementPfS_S_S_S_ffii)
        /*020c*/ 	.word	0x00000000


	//----- nvinfo : EIATTR_REGCOUNT
	.align		4
.L_87:
        /*0210*/ 	.byte	0x04, 0x2f
        /*0212*/ 	.short	(.L_89 - .L_88)
	.align		4
.L_88:
        /*0214*/ 	.word	index@(_Z13ApplyBuoyancyPfS_S_S_S_S_ffffii)
        /*0218*/ 	.word	0x00000010


	//----- nvinfo : EIATTR_FRAME_SIZE
	.align		4
.L_89:
        /*021c*/ 	.byte	0x04, 0x11
        /*021e*/ 	.short	(.L_91 - .L_90)
	.align		4
.L_90:
        /*0220*/ 	.word	index@(_Z13ApplyBuoyancyPfS_S_S_S_S_ffffii)
        /*0224*/ 	.word	0x00000000


	//----- nvinfo : EIATTR_REGCOUNT
	.align		4
.L_91:
        /*0228*/ 	.byte	0x04, 0x2f
        /*022a*/ 	.short	(.L_93 - .L_92)
	.align		4
.L_92:
        /*022c*/ 	.word	index@(_Z17ComputeDivergencePfS_S_S_ii)
        /*0230*/ 	.word	0x00000019


	//----- nvinfo : EIATTR_FRAME_SIZE
	.align		4
.L_93:
        /*0234*/ 	.byte	0x04, 0x11
        /*0236*/ 	.short	(.L_95 - .L_94)
	.align		4
.L_94:
        /*0238*/ 	.word	index@($__internal_2_$__cuda_sm20_div_rn_f64_full)
        /*023c*/ 	.word	0x00000000


	//----- nvinfo : EIATTR_FRAME_SIZE
	.align		4
.L_95:
        /*0240*/ 	.byte	0x04, 0x11
        /*0242*/ 	.short	(.L_97 - .L_96)
	.align		4
.L_96:
        /*0244*/ 	.word	index@(_Z17ComputeDivergencePfS_S_S_ii)
        /*0248*/ 	.word	0x00000000


	//----- nvinfo : EIATTR_REGCOUNT
	.align		4
.L_97:
        /*024c*/ 	.byte	0x04, 0x2f
        /*024e*/ 	.short	(.L_99 - .L_98)
	.align		4
.L_98:
        /*0250*/ 	.word	index@(_Z6JacobiPfS_S_S_ii)
        /*0254*/ 	.word	0x00000016


	//----- nvinfo : EIATTR_FRAME_SIZE
	.align		4
.L_99:
        /*0258*/ 	.byte	0x04, 0x11
        /*025a*/ 	.short	(.L_101 - .L_100)
	.align		4
.L_100:
        /*025c*/ 	.word	index@(_Z6JacobiPfS_S_S_ii)
        /*0260*/ 	.word	0x00000000


	//----- nvinfo : EIATTR_REGCOUNT
	.align		4
.L_101:
        /*0264*/ 	.byte	0x04, 0x2f
        /*0266*/ 	.short	(.L_103 - .L_102)
	.align		4
.L_102:
        /*0268*/ 	.word	index@(_Z16SubtractGradientPfS_S_S_S_S_ii)
        /*026c*/ 	.word	0x00000019


	//----- nvinfo : EIATTR_FRAME_SIZE
	.align		4
.L_103:
        /*0270*/ 	.byte	0x04, 0x11
        /*0272*/ 	.short	(.L_105 - .L_104)
	.align		4
.L_104:
        /*0274*/ 	.word	index@(_Z16SubtractGradientPfS_S_S_S_S_ii)
        /*0278*/ 	.word	0x00000000


	//----- nvinfo : EIATTR_REGCOUNT
	.align		4
.L_105:
        /*027c*/ 	.byte	0x04, 0x2f
        /*027e*/ 	.short	(.L_107 - .L_106)
	.align		4
.L_106:
        /*0280*/ 	.word	index@(_Z9DiffusionPfS_S_ffffii)
        /*0284*/ 	.word	0x00000016


	//----- nvinfo : EIATTR_FRAME_SIZE
	.align		4
.L_107:
        /*0288*/ 	.byte	0x04, 0x11
        /*028a*/ 	.short	(.L_109 - .L_108)
	.align		4
.L_108:
        /*028c*/ 	.word	index@($__internal_1_$__cuda_sm3x_div_rn_noftz_f32_slowpath)
        /*0290*/ 	.word	0x00000000


	//----- nvinfo : EIATTR_FRAME_SIZE
	.align		4
.L_109:
        /*0294*/ 	.byte	0x04, 0x11
        /*0296*/ 	.short	(.L_111 - .L_110)
	.align		4
.L_110:
        /*0298*/ 	.word	index@(_Z9DiffusionPfS_S_ffffii)
        /*029c*/ 	.word	0x00000000


	//----- nvinfo : EIATTR_REGCOUNT
	.align		4
.L_111:
        /*02a0*/ 	.byte	0x04, 0x2f
        /*02a2*/ 	.short	(.L_113 - .L_112)
	.align		4
.L_112:
        /*02a4*/ 	.word	index@(_Z12AddLaplacianPfS_ii)
        /*02a8*/ 	.word	0x0000000e


	//----- nvinfo : EIATTR_FRAME_SIZE
	.align		4
.L_113:
        /*02ac*/ 	.byte	0x04, 0x11
        /*02ae*/ 	.short	(.L_115 - .L_114)
	.align		4
.L_114:
        /*02b0*/ 	.word	index@(_Z12AddLaplacianPfS_ii)
        /*02b4*/ 	.word	0x00000000


	//----- nvinfo : EIATTR_REGCOUNT
	.align		4
.L_115:
        /*02b8*/ 	.byte	0x04, 0x2f
        /*02ba*/ 	.short	(.L_117 - .L_116)
	.align		4
.L_116:
        /*02bc*/ 	.word	index@(_Z5ReactPfS_fffiS_fii)
        /*02c0*/ 	.word	0x00000016


	//----- nvinfo : EIATTR_FRAME_SIZE
	.align		4
.L_117:
        /*02c4*/ 	.byte	0x04, 0x11
        /*02c6*/ 	.short	(.L_119 - .L_118)
	.align		4
.L_118:
        /*02c8*/ 	.word	index@($__internal_0_$__cuda_sm3x_div_rn_noftz_f32_slowpath)
        /*02cc*/ 	.word	0x00000000


	//----- nvinfo : EIATTR_FRAME_SIZE
	.align		4
.L_119:
        /*02d0*/ 	.byte	0x04, 0x11
        /*02d2*/ 	.short	(.L_121 - .L_120)
	.align		4
.L_120:
        /*02d4*/ 	.word	index@(_Z5ReactPfS_fffiS_fii)
        /*02d8*/ 	.word	0x00000000


	//----- nvinfo : EIATTR_MIN_STACK_SIZE
	.align		4
.L_121:
        /*02dc*/ 	.byte	0x04, 0x12
        /*02de*/ 	.short	(.L_123 - .L_122)
	.align		4
.L_122:
        /*02e0*/ 	.word	index@(_Z5ReactPfS_fffiS_fii)
        /*02e4*/ 	.word	0x00000000


	//----- nvinfo : EIATTR_MIN_STACK_SIZE
	.align		4
.L_123:
        /*02e8*/ 	.byte	0x04, 0x12
        /*02ea*/ 	.short	(.L_125 - .L_124)
	.align		4
.L_124:
        /*02ec*/ 	.word	index@(_Z12AddLaplacianPfS_ii)
        /*02f0*/ 	.word	0x00000000


	//----- nvinfo : EIATTR_MIN_STACK_SIZE
	.align		4
.L_125:
        /*02f4*/ 	.byte	0x04, 0x12
        /*02f6*/ 	.short	(.L_127 - .L_126)
	.align		4
.L_126:
        /*02f8*/ 	.word	index@(_Z9DiffusionPfS_S_ffffii)
        /*02fc*/ 	.word	0x00000000


	//----- nvinfo : EIATTR_MIN_STACK_SIZE
	.align		4
.L_127:
        /*0300*/ 	.byte	0x04, 0x12
        /*0302*/ 	.short	(.L_129 - .L_128)
	.align		4
.L_128:
        /*0304*/ 	.word	index@(_Z16SubtractGradientPfS_S_S_S_S_ii)
        /*0308*/ 	.word	0x00000000


	//----- nvinfo : EIATTR_MIN_STACK_SIZE
	.align		4
.L_129:
        /*030c*/ 	.byte	0x04, 0x12
        /*030e*/ 	.short	(.L_131 - .L_130)
	.align		4
.L_130:
        /*0310*/ 	.word	index@(_Z6JacobiPfS_S_S_ii)
        /*0314*/ 	.word	0x00000000


	//----- nvinfo : EIATTR_MIN_STACK_SIZE
	.align		4
.L_131:
        /*0318*/ 	.byte	0x04, 0x12
        /*031a*/ 	.short	(.L_133 - .L_132)
	.align		4
.L_132:
        /*031c*/ 	.word	index@(_Z17ComputeDivergencePfS_S_S_ii)
        /*0320*/ 	.word	0x00000000


	//----- nvinfo : EIATTR_MIN_STACK_SIZE
	.align		4
.L_133:
        /*0324*/ 	.byte	0x04, 0x12
        /*0326*/ 	.short	(.L_135 - .L_134)
	.align		4
.L_134:
        /*0328*/ 	.word	index@(_Z13ApplyBuoyancyPfS_S_S_S_S_ffffii)
        /*032c*/ 	.word	0x00000000


	//----- nvinfo : EIATTR_MIN_STACK_SIZE
	.align		4
.L_135:
        /*0330*/ 	.byte	0x04, 0x12
        /*0332*/ 	.short	(.L_137 - .L_136)
	.align		4
.L_136:
        /*0334*/ 	.word	index@(_Z20vorticityConfinementPfS_S_S_S_ffii)
        /*0338*/ 	.word	0x00000000


	//----- nvinfo : EIATTR_MIN_STACK_SIZE
	.align		4
.L_137:
        /*033c*/ 	.byte	0x04, 0x12
        /*033e*/ 	.short	(.L_139 - .L_138)
	.align		4
.L_138:
        /*0340*/ 	.word	index@(_Z6AdvectPfS_S_S_S_ffbii)
        /*0344*/ 	.word	0x00000000


	//----- nvinfo : EIATTR_MIN_STACK_SIZE
	.align		4
.L_139:
        /*0348*/ 	.byte	0x04, 0x12
        /*034a*/ 	.short	(.L_141 - .L_140)
	.align		4
.L_140:
        /*034c*/ 	.word	index@(_Z6AdvectPfS_S_S_S_S_S_ffii)
        /*0350*/ 	.word	0x00000000


	//----- nvinfo : EIATTR_MIN_STACK_SIZE
	.align		4
.L_141:
        /*0354*/ 	.byte	0x04, 0x12
        /*0356*/ 	.short	(.L_143 - .L_142)
	.align		4
.L_142:
        /*0358*/ 	.word	index@(_Z4TESTPfii)
        /*035c*/ 	.word	0x00000000


	//----- nvinfo : EIATTR_MIN_STACK_SIZE
	.align		4
.L_143:
        /*0360*/ 	.byte	0x04, 0x12
        /*0362*/ 	.short	(.L_145 - .L_144)
	.align		4
.L_144:
        /*0364*/ 	.word	index@(_Z13MakeColorLongPfS_S_S_S_S_S_S_S_iii)
        /*0368*/ 	.word	0x00000000


	//----- nvinfo : EIATTR_MIN_STACK_SIZE
	.align		4
.L_145:
        /*036c*/ 	.byte	0x04, 0x12
        /*036e*/ 	.short	(.L_147 - .L_146)
	.align		4
.L_146:
        /*0370*/ 	.word	index@(_Z9MakeColorPfS_S_S_S_ii)
        /*0374*/ 	.word	0x00000000


	//----- nvinfo : EIATTR_MIN_STACK_SIZE
	.align		4
.L_147:
        /*0378*/ 	.byte	0x04, 0x12
        /*037a*/ 	.short	(.L_149 - .L_148)
	.align		4
.L_148:
        /*037c*/ 	.word	index@(_Z9MakeColorPfS_S_S_ii)
        /*0380*/ 	.word	0x00000000


	//----- nvinfo : EIATTR_MIN_STACK_SIZE
	.align		4
.L_149:
        /*0384*/ 	.byte	0x04, 0x12
        /*0386*/ 	.short	(.L_151 - .L_150)
	.align		4
.L_150:
        /*0388*/ 	.word	index@(_Z9MakeColorPfPiii)
        /*038c*/ 	.word	0x00000000


	//----- nvinfo : EIATTR_MIN_STACK_SIZE
	.align		4
.L_151:
        /*0390*/ 	.byte	0x04, 0x12
        /*0392*/ 	.short	(.L_153 - .L_152)
	.align		4
.L_152:
        /*0394*/ 	.word	index@(_Z9AddSourcePfS_fii)
        /*0398*/ 	.word	0x00000000


	//----- nvinfo : EIATTR_MIN_STACK_SIZE
	.align		4
.L_153:
        /*039c*/ 	.byte	0x04, 0x12
        /*039e*/ 	.short	(.L_155 - .L_154)
	.align		4
.L_154:
        /*03a0*/ 	.word	index@(_Z10MakeSourcePiS_ii)
        /*03a4*/ 	.word	0x00000000


	//----- nvinfo : EIATTR_MIN_STACK_SIZE
	.align		4
.L_155:
        /*03a8*/ 	.byte	0x04, 0x12
        /*03aa*/ 	.short	(.L_157 - .L_156)
	.align		4
.L_156:
        /*03ac*/ 	.word	index@(_Z10MakeSourcePiPfii)
        /*03b0*/ 	.word	0x00000000


	//----- nvinfo : EIATTR_MIN_STACK_SIZE
	.align		4
.L_157:
        /*03b4*/ 	.byte	0x04, 0x12
        /*03b6*/ 	.short	(.L_159 - .L_158)
	.align		4
.L_158:
        /*03b8*/ 	.word	index@(_Z9SetFromUIPfS_S_ii)
        /*03bc*/ 	.word	0x00000000


	//----- nvinfo : EIATTR_MIN_STACK_SIZE
	.align		4
.L_159:
        /*03c0*/ 	.byte	0x04, 0x12
        /*03c2*/ 	.short	(.L_161 - .L_160)
	.align		4
.L_160:
        /*03c4*/ 	.word	index@(_Z19AddObstacleVelocityPfS_S_fii)
        /*03c8*/ 	.word	0x00000000


	//----- nvinfo : EIATTR_MIN_STACK_SIZE
	.align		4
.L_161:
        /*03cc*/ 	.byte	0x04, 0x12
        /*03ce*/ 	.short	(.L_163 - .L_162)
	.align		4
.L_162:
        /*03d0*/ 	.word	index@(_Z9AddFromUIPfS_ifii)
        /*03d4*/ 	.word	0x00000000


	//----- nvinfo : EIATTR_MIN_STACK_SIZE
	.align		4
.L_163:
        /*03d8*/ 	.byte	0x04, 0x12
        /*03da*/ 	.short	(.L_165 - .L_164)
	.align		4
.L_164:
        /*03dc*/ 	.word	index@(_Z9AddFromUIPfffiiii)
        /*03e0*/ 	.word	0x00000000


	//----- nvinfo : EIATTR_MIN_STACK_SIZE
	.align		4
.L_165:
        /*03e4*/ 	.byte	0x04, 0x12
        /*03e6*/ 	.short	(.L_167 - .L_166)
	.align		4
.L_166:
        /*03e8*/ 	.word	index@(_Z10ClearArrayPifii)
        /*03ec*/ 	.word	0x00000000


	//----- nvinfo : EIATTR_MIN_STACK_SIZE
	.align		4
.L_167:
        /*03f0*/ 	.byte	0x04, 0x12
        /*03f2*/ 	.short	(.L_169 - .L_168)
	.align		4
.L_168:
        /*03f4*/ 	.word	index@(_Z10ClearArrayPffii)
        /*03f8*/ 	.word	0x00000000


	//----- nvinfo : EIATTR_MIN_STACK_SIZE
	.align		4
.L_169:
        /*03fc*/ 	.byte	0x04, 0x12
        /*03fe*/ 	.short	(.L_171 - .L_170)
	.align		4
.L_170:
        /*0400*/ 	.word	index@(_Z6getSumPffii)
        /*0404*/ 	.word	0x00000000


	//----- nvinfo : EIATTR_MIN_STACK_SIZE
	.align		4
.L_171:
        /*0408*/ 	.byte	0x04, 0x12
        /*040a*/ 	.short	(.L_173 - .L_172)
	.align		4
.L_172:
        /*040c*/ 	.word	index@(_Z11SetBoundaryiPfS_ii)
        /*0410*/ 	.word	0x00000000


	//----- nvinfo : EIATTR_MIN_STACK_SIZE
	.align		4
.L_173:
        /*0414*/ 	.byte	0x04, 0x12
        /*0416*/ 	.short	(.L_175 - .L_174)
	.align		4
.L_174:
        /*0418*/ 	.word	index@(_Z10DrawSquarePffii)
        /*041c*/ 	.word	0x00000000
.L_175:


//--------------------- .nv.compat                --------------------------
	.section	.nv.compat,"",@"SHT_CUDA_COMPAT_INFO"
	.align	4
        /*0000*/ 	.byte	0x02, 0x09, 0x00, 0x00, 0x02, 0x02, 0x01, 0x00, 0x02, 0x05, 0x05, 0x00, 0x03, 0x07, 0x01, 0x01
        /*0010*/ 	.byte	0x02, 0x03, 0x00, 0x00, 0x02, 0x06, 0x01, 0x00, 0x04, 0x0b, 0x08, 0x00, 0x01, 0x00, 0x00, 0x00
        /*0020*/ 	.byte	0x00, 0x00, 0x00, 0x00


//--------------------- .nv.info._Z5ReactPfS_fffiS_fii --------------------------
	.section	.nv.info._Z5ReactPfS_fffiS_fii,"",@"SHT_CUDA_INFO"
	.sectionflags	@""
	.align	4


	//----- nvinfo : EIATTR_CUDA_API_VERSION
	.align		4
        /*0000*/ 	.byte	0x04, 0x37
        /*0002*/ 	.short	(.L_177 - .L_176)
.L_176:
        /*0004*/ 	.word	0x00000082


	//----- nvinfo : EIATTR_KPARAM_INFO
	.align		4
.L_177:
        /*0008*/ 	.byte	0x04, 0x17
        /*000a*/ 	.short	(.L_179 - .L_178)
.L_178:
        /*000c*/ 	.word	0x00000000
        /*0010*/ 	.short	0x0009
        /*0012*/ 	.short	0x0030
        /*0014*/ 	.byte	0x00, 0xf0, 0x11, 0x00


	//----- nvinfo : EIATTR_KPARAM_INFO
	.align		4
.L_179:
        /*0018*/ 	.byte	0x04, 0x17
        /*001a*/ 	.short	(.L_181 - .L_180)
.L_180:
        /*001c*/ 	.word	0x00000000
        /*0020*/ 	.short	0x0008
        /*0022*/ 	.short	0x002c
        /*0024*/ 	.byte	0x00, 0xf0, 0x11, 0x00


	//----- nvinfo : EIATTR_KPARAM_INFO
	.align		4
.L_181:
        /*0028*/ 	.byte	0x04, 0x17
        /*002a*/ 	.short	(.L_183 - .L_182)
.L_182:
        /*002c*/ 	.word	0x00000000
        /*0030*/ 	.short	0x0007
        /*0032*/ 	.short	0x0028
        /*0034*/ 	.byte	0x00, 0xf0, 0x11, 0x00


	//----- nvinfo : EIATTR_KPARAM_INFO
	.align		4
.L_183:
        /*0038*/ 	.byte	0x04, 0x17
        /*003a*/ 	.short	(.L_185 - .L_184)
.L_184:
        /*003c*/ 	.word	0x00000000
        /*0040*/ 	.short	0x0006
        /*0042*/ 	.short	0x0020
        /*0044*/ 	.byte	0x00, 0xf5, 0x21, 0x00


	//----- nvinfo : EIATTR_KPARAM_INFO
	.align		4
.L_185:
        /*0048*/ 	.byte	0x04, 0x17
        /*004a*/ 	.short	(.L_187 - .L_186)
.L_186:
        /*004c*/ 	.word	0x00000000
        /*0050*/ 	.short	0x0005
        /*0052*/ 	.short	0x001c
        /*0054*/ 	.byte	0x00, 0xf0, 0x11, 0x00


	//----- nvinfo : EIATTR_KPARAM_INFO
	.align		4
.L_187:
        /*0058*/ 	.byte	0x04, 0x17
        /*005a*/ 	.short	(.L_189 - .L_188)
.L_188:
        /*005c*/ 	.word	0x00000000
        /*0060*/ 	.short	0x0004
        /*0062*/ 	.short	0x0018
        /*0064*/ 	.byte	0x00, 0xf0, 0x11, 0x00


	//----- nvinfo : EIATTR_KPARAM_INFO
	.align		4
.L_189:
        /*0068*/ 	.byte	0x04, 0x17
        /*006a*/ 	.short	(.L_191 - .L_190)
.L_190:
        /*006c*/ 	.word	0x00000000
        /*0070*/ 	.short	0x0003
        /*0072*/ 	.short	0x0014
        /*0074*/ 	.byte	0x00, 0xf0, 0x11, 0x00


	//----- nvinfo : EIATTR_KPARAM_INFO
	.align		4
.L_191:
        /*0078*/ 	.byte	0x04, 0x17
        /*007a*/ 	.short	(.L_193 - .L_192)
.L_192:
        /*007c*/ 	.word	0x00000000
        /*0080*/ 	.short	0x0002
        /*0082*/ 	.short	0x0010
        /*0084*/ 	.byte	0x00, 0xf0, 0x11, 0x00


	//----- nvinfo : EIATTR_KPARAM_INFO
	.align		4
.L_193:
        /*0088*/ 	.byte	0x04, 0x17
        /*008a*/ 	.short	(.L_195 - .L_194)
.L_194:
        /*008c*/ 	.word	0x00000000
        /*0090*/ 	.short	0x0001
        /*0092*/ 	.short	0x0008
        /*0094*/ 	.byte	0x00, 0xf5, 0x21, 0x00


	//----- nvinfo : EIATTR_KPARAM_INFO
	.align		4
.L_195:
        /*0098*/ 	.byte	0x04, 0x17
        /*009a*/ 	.short	(.L_197 - .L_196)
.L_196:
        /*009c*/ 	.word	0x00000000
        /*00a0*/ 	.short	0x0000
        /*00a2*/ 	.short	0x0000
        /*00a4*/ 	.byte	0x00, 0xf5, 0x21, 0x00


	//----- nvinfo : EIATTR_SPARSE_MMA_MASK
	.align		4
.L_197:
        /*00a8*/ 	.byte	0x03, 0x50
        /*00aa*/ 	.short	0x0000


	//----- nvinfo : EIATTR_MAXREG_COUNT
	.align		4
        /*00ac*/ 	.byte	0x03, 0x1b
        /*00ae*/ 	.short	0x00ff


	//----- nvinfo : EIATTR_MERCURY_ISA_VERSION
	.align		4
        /*00b0*/ 	.byte	0x03, 0x5f
        /*00b2*/ 	.short	0x0101


	//----- nvinfo : EIATTR_VRC_CTA_INIT_COUNT
	.align		4
        /*00b4*/ 	.byte	0x02, 0x4a
	.zero		1
	.zero		1


	//----- nvinfo : EIATTR_EXIT_INSTR_OFFSETS
	.align		4
        /*00b8*/ 	.byte	0x04, 0x1c
        /*00ba*/ 	.short	(.L_199 - .L_198)


	//   ....[0]....
.L_198:
        /*00bc*/ 	.word	0x00000970


	//   ....[1]....
        /*00c0*/ 	.word	0x00000a30


	//----- nvinfo : EIATTR_CRS_STACK_SIZE
	.align		4
.L_199:
        /*00c4*/ 	.byte	0x04, 0x1e
        /*00c6*/ 	.short	(.L_201 - .L_200)
.L_200:
        /*00c8*/ 	.word	0x00000000


	//----- nvinfo : EIATTR_CBANK_PARAM_SIZE
	.align		4
.L_201:
        /*00cc*/ 	.byte	0x03, 0x19
        /*00ce*/ 	.short	0x0034


	//----- nvinfo : EIATTR_PARAM_CBANK
	.align		4
        /*00d0*/ 	.byte	0x04, 0x0a
        /*00d2*/ 	.short	(.L_203 - .L_202)
	.align		4
.L_202:
        /*00d4*/ 	.word	index@(.nv.constant0._Z5ReactPfS_fffiS_fii)
        /*00d8*/ 	.short	0x0380
        /*00da*/ 	.short	0x0034


	//----- nvinfo : EIATTR_SW_WAR
	.align		4
.L_203:
        /*00dc*/ 	.byte	0x04, 0x36
        /*00de*/ 	.short	(.L_205 - .L_204)
.L_204:
        /*00e0*/ 	.word	0x00000008
.L_205:


//--------------------- .nv.info._Z12AddLaplacianPfS_ii --------------------------
	.section	.nv.info._Z12AddLaplacianPfS_ii,"",@"SHT_CUDA_INFO"
	.sectionflags	@""
	.align	4


	//----- nvinfo : EIATTR_CUDA_API_VERSION
	.align		4
        /*0000*/ 	.byte	0x04, 0x37
        /*0002*/ 	.short	(.L_207 - .L_206)
.L_206:
        /*0004*/ 	.word	0x00000082


	//----- nvinfo : EIATTR_KPARAM_INFO
	.align		4
.L_207:
        /*0008*/ 	.byte	0x04, 0x17
        /*000a*/ 	.short	(.L_209 - .L_208)
.L_208:
        /*000c*/ 	.word	0x00000000
        /*0010*/ 	.short	0x0003
        /*0012*/ 	.short	0x0014
        /*0014*/ 	.byte	0x00, 0xf0, 0x11, 0x00


	//----- nvinfo : EIATTR_KPARAM_INFO
	.align		4
.L_209:
        /*0018*/ 	.byte	0x04, 0x17
        /*001a*/ 	.short	(.L_211 - .L_210)
.L_210:
        /*001c*/ 	.word	0x00000000
        /*0020*/ 	.short	0x0002
        /*0022*/ 	.short	0x0010
        /*0024*/ 	.byte	0x00, 0xf0, 0x11, 0x00


	//----- nvinfo : EIATTR_KPARAM_INFO
	.align		4
.L_211:
        /*0028*/ 	.byte	0x04, 0x17
        /*002a*/ 	.short	(.L_213 - .L_212)
.L_212:
        /*002c*/ 	.word	0x00000000
        /*0030*/ 	.short	0x0001
        /*0032*/ 	.short	0x0008
        /*0034*/ 	.byte	0x00, 0xf5, 0x21, 0x00


	//----- nvinfo : EIATTR_KPARAM_INFO
	.align		4
.L_213:
        /*0038*/ 	.byte	0x04, 0x17
        /*003a*/ 	.short	(.L_215 - .L_214)
.L_214:
        /*003c*/ 	.word	0x00000000
        /*0040*/ 	.short	0x0000
        /*0042*/ 	.short	0x0000
        /*0044*/ 	.byte	0x00, 0xf5, 0x21, 0x00


	//----- nvinfo : EIATTR_SPARSE_MMA_MASK
	.align		4
.L_215:
        /*0048*/ 	.byte	0x03, 0x50
        /*004a*/ 	.short	0x0000


	//----- nvinfo : EIATTR_MAXREG_COUNT
	.align		4
        /*004c*/ 	.byte	0x03, 0x1b
        /*004e*/ 	.short	0x00ff


	//----- nvinfo : EIATTR_MERCURY_ISA_VERSION
	.align		4
        /*0050*/ 	.byte	0x03, 0x5f
        /*0052*/ 	.short	0x0101


	//----- nvinfo : EIATTR_VRC_CTA_INIT_COUNT
	.align		4
        /*0054*/ 	.byte	0x02, 0x4a
	.zero		1
	.zero		1


	//----- nvinfo : EIATTR_EXIT_INSTR_OFFSETS
	.align		4
        /*0058*/ 	.byte	0x04, 0x1c
        /*005a*/ 	.short	(.L_217 - .L_216)


	//   ....[0]....
.L_216:
        /*005c*/ 	.word	0x000001c0


	//----- nvinfo : EIATTR_CBANK_PARAM_SIZE
	.align		4
.L_217:
        /*0060*/ 	.byte	0x03, 0x19
        /*0062*/ 	.short	0x0018


	//----- nvinfo : EIATTR_PARAM_CBANK
	.align		4
        /*0064*/ 	.byte	0x04, 0x0a
        /*0066*/ 	.short	(.L_219 - .L_218)
	.align		4
.L_218:
        /*0068*/ 	.word	index@(.nv.constant0._Z12AddLaplacianPfS_ii)
        /*006c*/ 	.short	0x0380
        /*006e*/ 	.short	0x0018


	//----- nvinfo : EIATTR_SW_WAR
	.align		4
.L_219:
        /*0070*/ 	.byte	0x04, 0x36
        /*0072*/ 	.short	(.L_221 - .L_220)
.L_220:
        /*0074*/ 	.word	0x00000008
.L_221:


//--------------------- .nv.info._Z9DiffusionPfS_S_ffffii --------------------------
	.section	.nv.info._Z9DiffusionPfS_S_ffffii,"",@"SHT_CUDA_INFO"
	.sectionflags	@""
	.align	4


	//----- nvinfo : EIATTR_CUDA_API_VERSION
	.align		4
        /*0000*/ 	.byte	0x04, 0x37
        /*0002*/ 	.short	(.L_223 - .L_222)
.L_222:
        /*0004*/ 	.word	0x00000082


	//----- nvinfo : EIATTR_KPARAM_INFO
	.align		4
.L_223:
        /*0008*/ 	.byte	0x04, 0x17
        /*000a*/ 	.short	(.L_225 - .L_224)
.L_224:
        /*000c*/ 	.word	0x00000000
        /*0010*/ 	.short	0x0008
        /*0012*/ 	.short	0x002c
        /*0014*/ 	.byte	0x00, 0xf0, 0x11, 0x00


	//----- nvinfo : EIATTR_KPARAM_INFO
	.align		4
.L_225:
        /*0018*/ 	.byte	0x04, 0x17
        /*001a*/ 	.short	(.L_227 - .L_226)
.L_226:
        /*001c*/ 	.word	0x00000000
        /*0020*/ 	.short	0x0007
        /*0022*/ 	.short	0x0028
        /*0024*/ 	.byte	0x00, 0xf0, 0x11, 0x00


	//----- nvinfo : EIATTR_KPARAM_INFO
	.align		4
.L_227:
        /*0028*/ 	.byte	0x04, 0x17
        /*002a*/ 	.short	(.L_229 - .L_228)
.L_228:
        /*002c*/ 	.word	0x00000000
        /*0030*/ 	.short	0x0006
        /*0032*/ 	.short	0x0024
        /*0034*/ 	.byte	0x00, 0xf0, 0x11, 0x00


	//----- nvinfo : EIATTR_KPARAM_INFO
	.align		4
.L_229:
        /*0038*/ 	.byte	0x04, 0x17
        /*003a*/ 	.short	(.L_231 - .L_230)
.L_230:
        /*003c*/ 	.word	0x00000000
        /*0040*/ 	.short	0x0005
        /*0042*/ 	.short	0x0020
        /*0044*/ 	.byte	0x00, 0xf0, 0x11, 0x00


	//----- nvinfo : EIATTR_KPARAM_INFO
	.align		4
.L_231:
        /*0048*/ 	.byte	0x04, 0x17
        /*004a*/ 	.short	(.L_233 - .L_232)
.L_232:
        /*004c*/ 	.word	0x00000000
        /*0050*/ 	.short	0x0004
        /*0052*/ 	.short	0x001c
        /*0054*/ 	.byte	0x00, 0xf0, 0x11, 0x00


	//----- nvinfo : EIATTR_KPARAM_INFO
	.align		4
.L_233:
        /*0058*/ 	.byte	0x04, 0x17
        /*005a*/ 	.short	(.L_235 - .L_234)
.L_234:
        /*005c*/ 	.word	0x00000000
        /*0060*/ 	.short	0x0003
        /*0062*/ 	.short	0x0018
        /*0064*/ 	.byte	0x00, 0xf0, 0x11, 0x00


	//----- nvinfo : EIATTR_KPARAM_INFO
	.align		4
.L_235:
        /*0068*/ 	.byte	0x04, 0x17
        /*006a*/ 	.short	(.L_237 - .L_236)
.L_236:
        /*006c*/ 	.word	0x00000000
        /*0070*/ 	.short	0x0002
        /*0072*/ 	.short	0x0010
        /*0074*/ 	.byte	0x00, 0xf5, 0x21, 0x00


	//----- nvinfo : EIATTR_KPARAM_INFO
	.align		4
.L_237:
        /*0078*/ 	.byte	0x04, 0x17
        /*007a*/ 	.short	(.L_239 - .L_238)
.L_238:
        /*007c*/ 	.word	0x00000000
        /*0080*/ 	.short	0x0001
        /*0082*/ 	.short	0x0008
        /*0084*/ 	.byte	0x00, 0xf5, 0x21, 0x00


	//----- nvinfo : EIATTR_KPARAM_INFO
	.align		4
.L_239:
        /*0088*/ 	.byte	0x04, 0x17
        /*008a*/ 	.short	(.L_241 - .L_240)
.L_240:
        /*008c*/ 	.word	0x00000000
        /*0090*/ 	.short	0x0000
        /*0092*/ 	.short	0x0000
        /*0094*/ 	.byte	0x00, 0xf5, 0x21, 0x00


	//----- nvinfo : EIATTR_SPARSE_MMA_MASK
	.align		4
.L_241:
        /*0098*/ 	.byte	0x03, 0x50
        /*009a*/ 	.short	0x0000


	//----- nvinfo : EIATTR_MAXREG_COUNT
	.align		4
        /*009c*/ 	.byte	0x03, 0x1b
        /*009e*/ 	.short	0x00ff


	//----- nvinfo : EIATTR_MERCURY_ISA_VERSION
	.align		4
        /*00a0*/ 	.byte	0x03, 0x5f
        /*00a2*/ 	.short	0x0101


	//----- nvinfo : EIATTR_VRC_CTA_INIT_COUNT
	.align		4
        /*00a4*/ 	.byte	0x02, 0x4a
	.zero		1
	.zero		1


	//----- nvinfo : EIATTR_EXIT_INSTR_OFFSETS
	.align		4
        /*00a8*/ 	.byte	0x04, 0x1c
        /*00aa*/ 	.short	(.L_243 - .L_242)


	//   ....[0]....
.L_242:
        /*00ac*/ 	.word	0x00000180


	//   ....[1]....
        /*00b0*/ 	.word	0x00000210


	//   ....[2]....
        /*00b4*/ 	.word	0x000008a0


	//----- nvinfo : EIATTR_CRS_STACK_SIZE
	.align		4
.L_243:
        /*00b8*/ 	.byte	0x04, 0x1e
        /*00ba*/ 	.short	(.L_245 - .L_244)
.L_244:
        /*00bc*/ 	.word	0x00000000


	//----- nvinfo : EIATTR_CBANK_PARAM_SIZE
	.align		4
.L_245:
        /*00c0*/ 	.byte	0x03, 0x19
        /*00c2*/ 	.short	0x0030


	//----- nvinfo : EIATTR_PARAM_CBANK
	.align		4
        /*00c4*/ 	.byte	0x04, 0x0a
        /*00c6*/ 	.short	(.L_247 - .L_246)
	.align		4
.L_246:
        /*00c8*/ 	.word	index@(.nv.constant0._Z9DiffusionPfS_S_ffffii)
        /*00cc*/ 	.short	0x0380
        /*00ce*/ 	.short	0x0030


	//----- nvinfo : EIATTR_SW_WAR
	.align		4
.L_247:
        /*00d0*/ 	.byte	0x04, 0x36
        /*00d2*/ 	.short	(.L_249 - .L_248)
.L_248:
        /*00d4*/ 	.word	0x00000008
.L_249:


//--------------------- .nv.info._Z16SubtractGradientPfS_S_S_S_S_ii --------------------------
	.section	.nv.info._Z16SubtractGradientPfS_S_S_S_S_ii,"",@"SHT_CUDA_INFO"
	.sectionflags	@""
	.align	4


	//----- nvinfo : EIATTR_CUDA_API_VERSION
	.align		4
        /*0000*/ 	.byte	0x04, 0x37
        /*0002*/ 	.short	(.L_251 - .L_250)
.L_250:
        /*0004*/ 	.word	0x00000082


	//----- nvinfo : EIATTR_KPARAM_INFO
	.align		4
.L_251:
        /*0008*/ 	.byte	0x04, 0x17
        /*000a*/ 	.short	(.L_253 - .L_252)
.L_252:
        /*000c*/ 	.word	0x00000000
        /*0010*/ 	.short	0x0007
        /*0012*/ 	.short	0x0034
        /*0014*/ 	.byte	0x00, 0xf0, 0x11, 0x00


	//----- nvinfo : EIATTR_KPARAM_INFO
	.align		4
.L_253:
        /*0018*/ 	.byte	0x04, 0x17
        /*001a*/ 	.short	(.L_255 - .L_254)
.L_254:
        /*001c*/ 	.word	0x00000000
        /*0020*/ 	.short	0x0006
        /*0022*/ 	.short	0x0030
        /*0024*/ 	.byte	0x00, 0xf0, 0x11, 0x00


	//----- nvinfo : EIATTR_KPARAM_INFO
	.align		4
.L_255:
        /*0028*/ 	.byte	0x04, 0x17
        /*002a*/ 	.short	(.L_257 - .L_256)
.L_256:
        /*002c*/ 	.word	0x00000000
        /*0030*/ 	.short	0x0005
        /*0032*/ 	.short	0x0028
        /*0034*/ 	.byte	0x00, 0xf5, 0x21, 0x00


	//----- nvinfo : EIATTR_KPARAM_INFO
	.align		4
.L_257:
        /*0038*/ 	.byte	0x04, 0x17
        /*003a*/ 	.short	(.L_259 - .L_258)
.L_258:
        /*003c*/ 	.word	0x00000000
        /*0040*/ 	.short	0x0004
        /*0042*/ 	.short	0x0020
        /*0044*/ 	.byte	0x00, 0xf5, 0x21, 0x00


	//----- nvinfo : EIATTR_KPARAM_INFO
	.align		4
.L_259:
        /*0048*/ 	.byte	0x04, 0x17
        /*004a*/ 	.short	(.L_261 - .L_260)
.L_260:
        /*004c*/ 	.word	0x00000000
        /*0050*/ 	.short	0x0003
        /*0052*/ 	.short	0x0018
        /*0054*/ 	.byte	0x00, 0xf5, 0x21, 0x00


	//----- nvinfo : EIATTR_KPARAM_INFO
	.align		4
.L_261:
        /*0058*/ 	.byte	0x04, 0x17
        /*005a*/ 	.short	(.L_263 - .L_262)
.L_262:
        /*005c*/ 	.word	0x00000000
        /*0060*/ 	.short	0x0002
        /*0062*/ 	.short	0x0010
        /*0064*/ 	.byte	0x00, 0xf5, 0x21, 0x00


	//----- nvinfo : EIATTR_KPARAM_INFO
	.align		4
.L_263:
        /*0068*/ 	.byte	0x04, 0x17
        /*006a*/ 	.short	(.L_265 - .L_264)
.L_264:
        /*006c*/ 	.word	0x00000000
        /*0070*/ 	.short	0x0001
        /*0072*/ 	.short	0x0008
        /*0074*/ 	.byte	0x00, 0xf5, 0x21, 0x00


	//----- nvinfo : EIATTR_KPARAM_INFO
	.align		4
.L_265:
        /*0078*/ 	.byte	0x04, 0x17
        /*007a*/ 	.short	(.L_267 - .L_266)
.L_266:
        /*007c*/ 	.word	0x00000000
        /*0080*/ 	.short	0x0000
        /*0082*/ 	.short	0x0000
        /*0084*/ 	.byte	0x00, 0xf5, 0x21, 0x00


	//----- nvinfo : EIATTR_SPARSE_MMA_MASK
	.align		4
.L_267:
        /*0088*/ 	.byte	0x03, 0x50
        /*008a*/ 	.short	0x0000


	//----- nvinfo : EIATTR_MAXREG_COUNT
	.align		4
        /*008c*/ 	.byte	0x03, 0x1b
        /*008e*/ 	.short	0x00ff


	//----- nvinfo : EIATTR_MERCURY_ISA_VERSION
	.align		4
        /*0090*/ 	.byte	0x03, 0x5f
        /*0092*/ 	.short	0x0101


	//----- nvinfo : EIATTR_VRC_CTA_INIT_COUNT
	.align		4
        /*0094*/ 	.byte	0x02, 0x4a
	.zero		1
	.zero		1


	//----- nvinfo : EIATTR_EXIT_INSTR_OFFSETS
	.align		4
        /*0098*/ 	.byte	0x04, 0x1c
        /*009a*/ 	.short	(.L_269 - .L_268)


	//   ....[0]....
.L_268:
        /*009c*/ 	.word	0x00000580


	//   ....[1]....
        /*00a0*/ 	.word	0x000005f0


	//----- nvinfo : EIATTR_CRS_STACK_SIZE
	.align		4
.L_269:
        /*00a4*/ 	.byte	0x04, 0x1e
        /*00a6*/ 	.short	(.L_271 - .L_270)
.L_270:
        /*00a8*/ 	.word	0x00000000


	//----- nvinfo : EIATTR_CBANK_PARAM_SIZE
	.align		4
.L_271:
        /*00ac*/ 	.byte	0x03, 0x19
        /*00ae*/ 	.short	0x0038


	//----- nvinfo : EIATTR_PARAM_CBANK
	.align		4
        /*00b0*/ 	.byte	0x04, 0x0a
        /*00b2*/ 	.short	(.L_273 - .L_272)
	.align		4
.L_272:
        /*00b4*/ 	.word	index@(.nv.constant0._Z16SubtractGradientPfS_S_S_S_S_ii)
        /*00b8*/ 	.short	0x0380
        /*00ba*/ 	.short	0x0038


	//----- nvinfo : EIATTR_SW_WAR
	.align		4
.L_273:
        /*00bc*/ 	.byte	0x04, 0x36
        /*00be*/ 	.short	(.L_275 - .L_274)
.L_274:
        /*00c0*/ 	.word	0x00000008
.L_275:


//--------------------- .nv.info._Z6JacobiPfS_S_S_ii --------------------------
	.section	.nv.info._Z6JacobiPfS_S_S_ii,"",@"SHT_CUDA_INFO"
	.sectionflags	@""
	.align	4


	//----- nvinfo : EIATTR_CUDA_API_VERSION
	.align		4
        /*0000*/ 	.byte	0x04, 0x37
        /*0002*/ 	.short	(.L_277 - .L_276)
.L_276:
        /*0004*/ 	.word	0x00000082


	//----- nvinfo : EIATTR_KPARAM_INFO
	.align		4
.L_277:
        /*0008*/ 	.byte	0x04, 0x17
        /*000a*/ 	.short	(.L_279 - .L_278)
.L_278:
        /*000c*/ 	.word	0x00000000
        /*0010*/ 	.short	0x0005
        /*0012*/ 	.short	0x0024
        /*0014*/ 	.byte	0x00, 0xf0, 0x11, 0x00


	//----- nvinfo : EIATTR_KPARAM_INFO
	.align		4
.L_279:
        /*0018*/ 	.byte	0x04, 0x17
        /*001a*/ 	.short	(.L_281 - .L_280)
.L_280:
        /*001c*/ 	.word	0x00000000
        /*0020*/ 	.short	0x0004
        /*0022*/ 	.short	0x0020
        /*0024*/ 	.byte	0x00, 0xf0, 0x11, 0x00


	//----- nvinfo : EIATTR_KPARAM_INFO
	.align		4
.L_281:
        /*0028*/ 	.byte	0x04, 0x17
        /*002a*/ 	.short	(.L_283 - .L_282)
.L_282:
        /*002c*/ 	.word	0x00000000
        /*0030*/ 	.short	0x0003
        /*0032*/ 	.short	0x0018
        /*0034*/ 	.byte	0x00, 0xf5, 0x21, 0x00


	//----- nvinfo : EIATTR_KPARAM_INFO
	.align		4
.L_283:
        /*0038*/ 	.byte	0x04, 0x17
        /*003a*/ 	.short	(.L_285 - .L_284)
.L_284:
        /*003c*/ 	.word	0x00000000
        /*0040*/ 	.short	0x0002
        /*0042*/ 	.short	0x0010
        /*0044*/ 	.byte	0x00, 0xf5, 0x21, 0x00


	//----- nvinfo : EIATTR_KPARAM_INFO
	.align		4
.L_285:
        /*0048*/ 	.byte	0x04, 0x17
        /*004a*/ 	.short	(.L_287 - .L_286)
.L_286:
        /*004c*/ 	.word	0x00000000
        /*0050*/ 	.short	0x0001
        /*0052*/ 	.short	0x0008
        /*0054*/ 	.byte	0x00, 0xf5, 0x21, 0x00


	//----- nvinfo : EIATTR_KPARAM_INFO
	.align		4
.L_287:
        /*0058*/ 	.byte	0x04, 0x17
        /*005a*/ 	.short	(.L_289 - .L_288)
.L_288:
        /*005c*/ 	.word	0x00000000
        /*0060*/ 	.short	0x0000
        /*0062*/ 	.short	0x0000
        /*0064*/ 	.byte	0x00, 0xf5, 0x21, 0x00


	//----- nvinfo : EIATTR_SPARSE_MMA_MASK
	.align		4
.L_289:
        /*0068*/ 	.byte	0x03, 0x50
        /*006a*/ 	.short	0x0000


	//----- nvinfo : EIATTR_MAXREG_COUNT
	.align		4
        /*006c*/ 	.byte	0x03, 0x1b
        /*006e*/ 	.short	0x00ff


	//----- nvinfo : EIATTR_MERCURY_ISA_VERSION
	.align		4
        /*0070*/ 	.byte	0x03, 0x5f
        /*0072*/ 	.short	0x0101


	//----- nvinfo : EIATTR_VRC_CTA_INIT_COUNT
	.align		4
        /*0074*/ 	.byte	0x02, 0x4a
	.zero		1
	.zero		1


	//----- nvinfo : EIATTR_EXIT_INSTR_OFFSETS
	.align		4
        /*0078*/ 	.byte	0x04, 0x1c
        /*007a*/ 	.short	(.L_291 - .L_290)


	//   ....[0]....
.L_290:
        /*007c*/ 	.word	0x00000160


	//   ....[1]....
        /*0080*/ 	.word	0x000004a0


	//----- nvinfo : EIATTR_CBANK_PARAM_SIZE
	.align		4
.L_291:
        /*0084*/ 	.byte	0x03, 0x19
        /*0086*/ 	.short	0x0028


	//----- nvinfo : EIATTR_PARAM_CBANK
	.align		4
        /*0088*/ 	.byte	0x04, 0x0a
        /*008a*/ 	.short	(.L_293 - .L_292)
	.align		4
.L_292:
        /*008c*/ 	.word	index@(.nv.constant0._Z6JacobiPfS_S_S_ii)
        /*0090*/ 	.short	0x0380
        /*0092*/ 	.short	0x0028


	//----- nvinfo : EIATTR_SW_WAR
	.align		4
.L_293:
        /*0094*/ 	.byte	0x04, 0x36
        /*0096*/ 	.short	(.L_295 - .L_294)
.L_294:
        /*0098*/ 	.word	0x00000008
.L_295:


//--------------------- .nv.info._Z17ComputeDivergencePfS_S_S_ii --------------------------
	.section	.nv.info._Z17ComputeDivergencePfS_S_S_ii,"",@"SHT_CUDA_INFO"
	.sectionflags	@""
	.align	4


	//----- nvinfo : EIATTR_CUDA_API_VERSION
	.align		4
        /*0000*/ 	.byte	0x04, 0x37
        /*0002*/ 	.short	(.L_297 - .L_296)
.L_296:
        /*0004*/ 	.word	0x00000082


	//----- nvinfo : EIATTR_KPARAM_INFO
	.align		4
.L_297:
        /*0008*/ 	.byte	0x04, 0x17
        /*000a*/ 	.short	(.L_299 - .L_298)
.L_298:
        /*000c*/ 	.word	0x00000000
        /*0010*/ 	.short	0x0005
        /*0012*/ 	.short	0x0024
        /*0014*/ 	.byte	0x00, 0xf0, 0x11, 0x00


	//----- nvinfo : EIATTR_KPARAM_INFO
	.align		4
.L_299:
        /*0018*/ 	.byte	0x04, 0x17
        /*001a*/ 	.short	(.L_301 - .L_300)
.L_300:
        /*001c*/ 	.word	0x00000000
        /*0020*/ 	.short	0x0004
        /*0022*/ 	.short	0x0020
        /*0024*/ 	.byte	0x00, 0xf0, 0x11, 0x00


	//----- nvinfo : EIATTR_KPARAM_INFO
	.align		4
.L_301:
        /*0028*/ 	.byte	0x04, 0x17
        /*002a*/ 	.short	(.L_303 - .L_302)
.L_302:
        /*002c*/ 	.word	0x00000000
        /*0030*/ 	.short	0x0003
        /*0032*/ 	.short	0x0018
        /*0034*/ 	.byte	0x00, 0xf5, 0x21, 0x00


	//----- nvinfo : EIATTR_KPARAM_INFO
	.align		4
.L_303:
        /*0038*/ 	.byte	0x04, 0x17
        /*003a*/ 	.short	(.L_305 - .L_304)
.L_304:
        /*003c*/ 	.word	0x00000000
        /*0040*/ 	.short	0x0002
        /*0042*/ 	.short	0x0010
        /*0044*/ 	.byte	0x00, 0xf5, 0x21, 0x00


	//----- nvinfo : EIATTR_KPARAM_INFO
	.align		4
.L_305:
        /*0048*/ 	.byte	0x04, 0x17
        /*004a*/ 	.short	(.L_307 - .L_306)
.L_306:
        /*004c*/ 	.word	0x00000000
        /*0050*/ 	.short	0x0001
        /*0052*/ 	.short	0x0008
        /*0054*/ 	.byte	0x00, 0xf5, 0x21, 0x00


	//----- nvinfo : EIATTR_KPARAM_INFO
	.align		4
.L_307:
        /*0058*/ 	.byte	0x04, 0x17
        /*005a*/ 	.short	(.L_309 - .L_308)
.L_308:
        /*005c*/ 	.word	0x00000000
        /*0060*/ 	.short	0x0000
        /*0062*/ 	.short	0x0000
        /*0064*/ 	.byte	0x00, 0xf5, 0x21, 0x00


	//----- nvinfo : EIATTR_SPARSE_MMA_MASK
	.align		4
.L_309:
        /*0068*/ 	.byte	0x03, 0x50
        /*006a*/ 	.short	0x0000


	//----- nvinfo : EIATTR_MAXREG_COUNT
	.align		4
        /*006c*/ 	.byte	0x03, 0x1b
        /*006e*/ 	.short	0x00ff


	//----- nvinfo : EIATTR_MERCURY_ISA_VERSION
	.align		4
        /*0070*/ 	.byte	0x03, 0x5f
        /*0072*/ 	.short	0x0101


	//----- nvinfo : EIATTR_VRC_CTA_INIT_COUNT
	.align		4
        /*0074*/ 	.byte	0x02, 0x4a
	.zero		1
	.zero		1


	//----- nvinfo : EIATTR_EXIT_INSTR_OFFSETS
	.align		4
        /*0078*/ 	.byte	0x04, 0x1c
        /*007a*/ 	.short	(.L_311 - .L_310)


	//   ....[0]....
.L_310:
        /*007c*/ 	.word	0x00000160


	//   ....[1]....
        /*0080*/ 	.word	0x00000460


	//----- nvinfo : EIATTR_CRS_STACK_SIZE
	.align		4
.L_311:
        /*0084*/ 	.byte	0x04, 0x1e
        /*0086*/ 	.short	(.L_313 - .L_312)
.L_312:
        /*0088*/ 	.word	0x00000000


	//----- nvinfo : EIATTR_CBANK_PARAM_SIZE
	.align		4
.L_313:
        /*008c*/ 	.byte	0x03, 0x19
        /*008e*/ 	.short	0x0028


	//----- nvinfo : EIATTR_PARAM_CBANK
	.align		4
        /*0090*/ 	.byte	0x04, 0x0a
        /*0092*/ 	.short	(.L_315 - .L_314)
	.align		4
.L_314:
        /*0094*/ 	.word	index@(.nv.constant0._Z17ComputeDivergencePfS_S_S_ii)
        /*0098*/ 	.short	0x0380
        /*009a*/ 	.short	0x0028


	//----- nvinfo : EIATTR_SW_WAR
	.align		4
.L_315:
        /*009c*/ 	.byte	0x04, 0x36
        /*009e*/ 	.short	(.L_317 - .L_316)
.L_316:
        /*00a0*/ 	.word	0x00000008
.L_317:


//--------------------- .nv.info._Z13ApplyBuoyancyPfS_S_S_S_S_ffffii --------------------------
	.section	.nv.info._Z13ApplyBuoyancyPfS_S_S_S_S_ffffii,"",@"SHT_CUDA_INFO"
	.sectionflags	@""
	.align	4


	//----- nvinfo : EIATTR_CUDA_API_VERSION
	.align		4
        /*0000*/ 	.byte	0x04, 0x37
        /*0002*/ 	.short	(.L_319 - .L_318)
.L_318:
        /*0004*/ 	.word	0x00000082


	//----- nvinfo : EIATTR_KPARAM_INFO
	.align		4
.L_319:
        /*0008*/ 	.byte	0x04, 0x17
        /*000a*/ 	.short	(.L_321 - .L_320)
.L_320:
        /*000c*/ 	.word	0x00000000
        /*0010*/ 	.short	0x000b
        /*0012*/ 	.short	0x0044
        /*0014*/ 	.byte	0x00, 0xf0, 0x11, 0x00


	//----- nvinfo : EIATTR_KPARAM_INFO
	.align		4
.L_321:
        /*0018*/ 	.byte	0x04, 0x17
        /*001a*/ 	.short	(.L_323 - .L_322)
.L_322:
        /*001c*/ 	.word	0x00000000
        /*0020*/ 	.short	0x000a
        /*0022*/ 	.short	0x0040
        /*0024*/ 	.byte	0x00, 0xf0, 0x11, 0x00


	//----- nvinfo : EIATTR_KPARAM_INFO
	.align		4
.L_323:
        /*0028*/ 	.byte	0x04, 0x17
        /*002a*/ 	.short	(.L_325 - .L_324)
.L_324:
        /*002c*/ 	.word	0x00000000
        /*0030*/ 	.short	0x0009
        /*0032*/ 	.short	0x003c
        /*0034*/ 	.byte	0x00, 0xf0, 0x11, 0x00


	//----- nvinfo : EIATTR_KPARAM_INFO
	.align		4
.L_325:
        /*0038*/ 	.byte	0x04, 0x17
        /*003a*/ 	.short	(.L_327 - .L_326)
.L_326:
        /*003c*/ 	.word	0x00000000
        /*0040*/ 	.short	0x0008
        /*0042*/ 	.short	0x0038
        /*0044*/ 	.byte	0x00, 0xf0, 0x11, 0x00


	//----- nvinfo : EIATTR_KPARAM_INFO
	.align		4
.L_327:
        /*0048*/ 	.byte	0x04, 0x17
        /*004a*/ 	.short	(.L_329 - .L_328)
.L_328:
        /*004c*/ 	.word	0x00000000
        /*0050*/ 	.short	0x0007
        /*0052*/ 	.short	0x0034
        /*0054*/ 	.byte	0x00, 0xf0, 0x11, 0x00


	//----- nvinfo : EIATTR_KPARAM_INFO
	.align		4
.L_329:
        /*0058*/ 	.byte	0x04, 0x17
        /*005a*/ 	.short	(.L_331 - .L_330)
.L_330:
        /*005c*/ 	.word	0x00000000
        /*0060*/ 	.short	0x0006
        /*0062*/ 	.short	0x0030
        /*0064*/ 	.byte	0x00, 0xf0, 0x11, 0x00


	//----- nvinfo : EIATTR_KPARAM_INFO
	.align		4
.L_331:
        /*0068*/ 	.byte	0x04, 0x17
        /*006a*/ 	.short	(.L_333 - .L_332)
.L_332:
        /*006c*/ 	.word	0x00000000
        /*0070*/ 	.short	0x0005
        /*0072*/ 	.short	0x0028
        /*0074*/ 	.byte	0x00, 0xf5, 0x21, 0x00


	//----- nvinfo : EIATTR_KPARAM_INFO
	.align		4
.L_333:
        /*0078*/ 	.byte	0x04, 0x17
        /*007a*/ 	.short	(.L_335 - .L_334)
.L_334:
        /*007c*/ 	.word	0x00000000
        /*0080*/ 	.short	0x0004
        /*0082*/ 	.short	0x0020
        /*0084*/ 	.byte	0x00, 0xf5, 0x21, 0x00


	//----- nvinfo : EIATTR_KPARAM_INFO
	.align		4
.L_335:
        /*0088*/ 	.byte	0x04, 0x17
        /*008a*/ 	.short	(.L_337 - .L_336)
.L_336:
        /*008c*/ 	.word	0x00000000
        /*0090*/ 	.short	0x0003
        /*0092*/ 	.short	0x0018
        /*0094*/ 	.byte	0x00, 0xf5, 0x21, 0x00


	//----- nvinfo : EIATTR_KPARAM_INFO
	.align		4
.L_337:
        /*0098*/ 	.byte	0x04, 0x17
        /*009a*/ 	.short	(.L_339 - .L_338)
.L_338:
        /*009c*/ 	.word	0x00000000
        /*00a0*/ 	.short	0x0002
        /*00a2*/ 	.short	0x0010
        /*00a4*/ 	.byte	0x00, 0xf5, 0x21, 0x00


	//----- nvinfo : EIATTR_KPARAM_INFO
	.align		4
.L_339:
        /*00a8*/ 	.byte	0x04, 0x17
        /*00aa*/ 	.short	(.L_341 - .L_340)
.L_340:
        /*00ac*/ 	.word	0x00000000
        /*00b0*/ 	.short	0x0001
        /*00b2*/ 	.short	0x0008
        /*00b4*/ 	.byte	0x00, 0xf5, 0x21, 0x00


	//----- nvinfo : EIATTR_KPARAM_INFO
	.align		4
.L_341:
        /*00b8*/ 	.byte	0x04, 0x17
        /*00ba*/ 	.short	(.L_343 - .L_342)
.L_342:
        /*00bc*/ 	.word	0x00000000
        /*00c0*/ 	.short	0x0000
        /*00c2*/ 	.short	0x0000
        /*00c4*/ 	.byte	0x00, 0xf5, 0x21, 0x00


	//----- nvinfo : EIATTR_SPARSE_MMA_MASK
	.align		4
.L_343:
        /*00c8*/ 	.byte	0x03, 0x50
        /*00ca*/ 	.short	0x0000


	//----- nvinfo : EIATTR_MAXREG_COUNT
	.align		4
        /*00cc*/ 	.byte	0x03, 0x1b
        /*00ce*/ 	.short	0x00ff


	//----- nvinfo : EIATTR_MERCURY_ISA_VERSION
	.align		4
        /*00d0*/ 	.byte	0x03, 0x5f
        /*00d2*/ 	.short	0x0101


	//----- nvinfo : EIATTR_VRC_CTA_INIT_COUNT
	.align		4
        /*00d4*/ 	.byte	0x02, 0x4a
	.zero		1
	.zero		1


	//----- nvinfo : EIATTR_EXIT_INSTR_OFFSETS
	.align		4
        /*00d8*/ 	.byte	0x04, 0x1c
        /*00da*/ 	.short	(.L_345 - .L_344)


	//   ....[0]....
.L_344:
        /*00dc*/ 	.word	0x00000180


	//   ....[1]....
        /*00e0*/ 	.word	0x000002c0


	//   ....[2]....
        /*00e4*/ 	.word	0x00000410


	//----- nvinfo : EIATTR_CBANK_PARAM_SIZE
	.align		4
.L_345:
        /*00e8*/ 	.byte	0x03, 0x19
        /*00ea*/ 	.short	0x0048


	//----- nvinfo : EIATTR_PARAM_CBANK
	.align		4
        /*00ec*/ 	.byte	0x04, 0x0a
        /*00ee*/ 	.short	(.L_347 - .L_346)
	.align		4
.L_346:
        /*00f0*/ 	.word	index@(.nv.constant0._Z13ApplyBuoyancyPfS_S_S_S_S_ffffii)
        /*00f4*/ 	.short	0x0380
        /*00f6*/ 	.short	0x0048


	//----- nvinfo : EIATTR_SW_WAR
	.align		4
.L_347:
        /*00f8*/ 	.byte	0x04, 0x36
        /*00fa*/ 	.short	(.L_349 - .L_348)
.L_348:
        /*00fc*/ 	.word	0x00000008
.L_349:


//--------------------- .nv.info._Z20vorticityConfinementPfS_S_S_S_ffii --------------------------
	.section	.nv.info._Z20vorticityConfinementPfS_S_S_S_ffii,"",@"SHT_CUDA_INFO"
	.sectionflags	@""
	.align	4


	//----- nvinfo : EIATTR_CUDA_API_VERSION
	.align		4
        /*0000*/ 	.byte	0x04, 0x37
        /*0002*/ 	.short	(.L_351 - .L_350)
.L_350:
        /*0004*/ 	.word	0x00000082


	//----- nvinfo : EIATTR_KPARAM_INFO
	.align		4
.L_351:
        /*0008*/ 	.byte	0x04, 0x17
        /*000a*/ 	.short	(.L_353 - .L_352)
.L_352:
        /*000c*/ 	.word	0x00000000
        /*0010*/ 	.short	0x0008
        /*0012*/ 	.short	0x0034
        /*0014*/ 	.byte	0x00, 0xf0, 0x11, 0x00


	//----- nvinfo : EIATTR_KPARAM_INFO
	.align		4
.L_353:
        /*0018*/ 	.byte	0x04, 0x17
        /*001a*/ 	.short	(.L_355 - .L_354)
.L_354:
        /*001c*/ 	.word	0x00000000
        /*0020*/ 	.short	0x0007
        /*0022*/ 	.short	0x0030
        /*0024*/ 	.byte	0x00, 0xf0, 0x11, 0x00


	//----- nvinfo : EIATTR_KPARAM_INFO
	.align		4
.L_355:
        /*0028*/ 	.byte	0x04, 0x17
        /*002a*/ 	.short	(.L_357 - .L_356)
.L_356:
        /*002c*/ 	.word	0x00000000
        /*0030*/ 	.short	0x0006
        /*0032*/ 	.short	0x002c
        /*0034*/ 	.byte	0x00, 0xf0, 0x11, 0x00


	//----- nvinfo : EIATTR_KPARAM_INFO
	.align		4
.L_357:
        /*0038*/ 	.byte	0x04, 0x17
        /*003a*/ 	.short	(.L_359 - .L_358)
.L_358:
        /*003c*/ 	.word	0x00000000
        /*0040*/ 	.short	0x0005
        /*0042*/ 	.short	0x0028
        /*0044*/ 	.byte	0x00, 0xf0, 0x11, 0x00


	//----- nvinfo : EIATTR_KPARAM_INFO
	.align		4
.L_359:
        /*0048*/ 	.byte	0x04, 0x17
        /*004a*/ 	.short	(.L_361 - .L_360)
.L_360:
        /*004c*/ 	.word	0x00000000
        /*0050*/ 	.short	0x0004
        /*0052*/ 	.short	0x0020
        /*0054*/ 	.byte	0x00, 0xf5, 0x21, 0x00


	//----- nvinfo : EIATTR_KPARAM_INFO
	.align		4
.L_361:
        /*0058*/ 	.byte	0x04, 0x17
        /*005a*/ 	.short	(.L_363 - .L_362)
.L_362:
        /*005c*/ 	.word	0x00000000
        /*0060*/ 	.short	0x0003
        /*0062*/ 	.short	0x0018
        /*0064*/ 	.byte	0x00, 0xf5, 0x21, 0x00


	//----- nvinfo : EIATTR_KPARAM_INFO
	.align		4
.L_363:
        /*0068*/ 	.byte	0x04, 0x17
        /*006a*/ 	.short	(.L_365 - .L_364)
.L_364:
        /*006c*/ 	.word	0x00000000
        /*0070*/ 	.short	0x0002
        /*0072*/ 	.short	0x0010
        /*0074*/ 	.byte	0x00, 0xf5, 0x21, 0x00


	//----- nvinfo : EIATTR_KPARAM_INFO
	.align		4
.L_365:
        /*0078*/ 	.byte	0x04, 0x17
        /*007a*/ 	.short	(.L_367 - .L_366)
.L_366:
        /*007c*/ 	.word	0x00000000
        /*0080*/ 	.short	0x0001
        /*0082*/ 	.short	0x0008
        /*0084*/ 	.byte	0x00, 0xf5, 0x21, 0x00


	//----- nvinfo : EIATTR_KPARAM_INFO
	.align		4
.L_367:
        /*0088*/ 	.byte	0x04, 0x17
        /*008a*/ 	.short	(.L_369 - .L_368)
.L_368:
        /*008c*/ 	.word	0x00000000
        /*0090*/ 	.short	0x0000
        /*0092*/ 	.short	0x0000
        /*0094*/ 	.byte	0x00, 0xf5, 0x21, 0x00


	//----- nvinfo : EIATTR_SPARSE_MMA_MASK
	.align		4
.L_369:
        /*0098*/ 	.byte	0x03, 0x50
        /*009a*/ 	.short	0x0000


	//----- nvinfo : EIATTR_MAXREG_COUNT
	.align		4
        /*009c*/ 	.byte	0x03, 0x1b
        /*009e*/ 	.short	0x00ff


	//----- nvinfo : EIATTR_MERCURY_ISA_VERSION
	.align		4
        /*00a0*/ 	.byte	0x03, 0x5f
        /*00a2*/ 	.short	0x0101


	//----- nvinfo : EIATTR_VRC_CTA_INIT_COUNT
	.align		4
        /*00a4*/ 	.byte	0x02, 0x4a
	.zero		1
	.zero		1


	//----- nvinfo : EIATTR_EXIT_INSTR_OFFSETS
	.align		4
        /*00a8*/ 	.byte	0x04, 0x1c
        /*00aa*/ 	.short	(.L_371 - .L_370)


	//   ....[0]....
.L_370:
        /*00ac*/ 	.word	0x00000180


	//   ....[1]....
        /*00b0*/ 	.word	0x00000210


	//   ....[2]....
        /*00b4*/ 	.word	0x000009c0


	//----- nvinfo : EIATTR_CRS_STACK_SIZE
	.align		4
.L_371:
        /*00b8*/ 	.byte	0x04, 0x1e
        /*00ba*/ 	.short	(.L_373 - .L_372)
.L_372:
        /*00bc*/ 	.word	0x00000000


	//----- nvinfo : EIATTR_CBANK_PARAM_SIZE
	.align		4
.L_373:
        /*00c0*/ 	.byte	0x03, 0x19
        /*00c2*/ 	.short	0x0038


	//----- nvinfo : EIATTR_PARAM_CBANK
	.align		4
        /*00c4*/ 	.byte	0x04, 0x0a
        /*00c6*/ 	.short	(.L_375 - .L_374)
	.align		4
.L_374:
        /*00c8*/ 	.word	index@(.nv.constant0._Z20vorticityConfinementPfS_S_S_S_ffii)
        /*00cc*/ 	.short	0x0380
        /*00ce*/ 	.short	0x0038


	//----- nvinfo : EIATTR_SW_WAR
	.align		4
.L_375:
        /*00d0*/ 	.byte	0x04, 0x36
        /*00d2*/ 	.short	(.L_377 - .L_376)
.L_376:
        /*00d4*/ 	.word	0x00000008
.L_377:


//--------------------- .nv.info._Z6AdvectPfS_S_S_S_ffbii --------------------------
	.section	.nv.info._Z6AdvectPfS_S_S_S_ffbii,"",@"SHT_CUDA_INFO"
	.sectionflags	@""
	.align	4


	//----- nvinfo : EIATTR_CUDA_API_VERSION
	.align		4
        /*0000*/ 	.byte	0x04, 0x37
        /*0002*/ 	.short	(.L_379 - .L_378)
.L_378:
        /*0004*/ 	.word	0x00000082


	//----- nvinfo : EIATTR_KPARAM_INFO
	.align		4
.L_379:
        /*0008*/ 	.byte	0x04, 0x17
        /*000a*/ 	.short	(.L_381 - .L_380)
.L_380:
        /*000c*/ 	.word	0x00000000
        /*0010*/ 	.short	0x0009
        /*0012*/ 	.short	0x0038
        /*0014*/ 	.byte	0x00, 0xf0, 0x11, 0x00


	//----- nvinfo : EIATTR_KPARAM_INFO
	.align		4
.L_381:
        /*0018*/ 	.byte	0x04, 0x17
        /*001a*/ 	.short	(.L_383 - .L_382)
.L_382:
        /*001c*/ 	.word	0x00000000
        /*0020*/ 	.short	0x0008
        /*0022*/ 	.short	0x0034
        /*0024*/ 	.byte	0x00, 0xf0, 0x11, 0x00


	//----- nvinfo : EIATTR_KPARAM_INFO
	.align		4
.L_383:
        /*0028*/ 	.byte	0x04, 0x17
        /*002a*/ 	.short	(.L_385 - .L_384)
.L_384:
        /*002c*/ 	.word	0x00000000
        /*0030*/ 	.short	0x0007
        /*0032*/ 	.short	0x0030
        /*0034*/ 	.byte	0x00, 0xf0, 0x05, 0x00


	//----- nvinfo : EIATTR_KPARAM_INFO
	.align		4
.L_385:
        /*0038*/ 	.byte	0x04, 0x17
        /*003a*/ 	.short	(.L_387 - .L_386)
.L_386:
        /*003c*/ 	.word	0x00000000
        /*0040*/ 	.short	0x0006
        /*0042*/ 	.short	0x002c
        /*0044*/ 	.byte	0x00, 0xf0, 0x11, 0x00


	//----- nvinfo : EIATTR_KPARAM_INFO
	.align		4
.L_387:
        /*0048*/ 	.byte	0x04, 0x17
        /*004a*/ 	.short	(.L_389 - .L_388)
.L_388:
        /*004c*/ 	.word	0x00000000
        /*0050*/ 	.short	0x0005
        /*0052*/ 	.short	0x0028
        /*0054*/ 	.byte	0x00, 0xf0, 0x11, 0x00


	//----- nvinfo : EIATTR_KPARAM_INFO
	.align		4
.L_389:
        /*0058*/ 	.byte	0x04, 0x17
        /*005a*/ 	.short	(.L_391 - .L_390)
.L_390:
        /*005c*/ 	.word	0x00000000
        /*0060*/ 	.short	0x0004
        /*0062*/ 	.short	0x0020
        /*0064*/ 	.byte	0x00, 0xf5, 0x21, 0x00


	//----- nvinfo : EIATTR_KPARAM_INFO
	.align		4
.L_391:
        /*0068*/ 	.byte	0x04, 0x17
        /*006a*/ 	.short	(.L_393 - .L_392)
.L_392:
        /*006c*/ 	.word	0x00000000
        /*0070*/ 	.short	0x0003
        /*0072*/ 	.short	0x0018
        /*0074*/ 	.byte	0x00, 0xf5, 0x21, 0x00


	//----- nvinfo : EIATTR_KPARAM_INFO
	.align		4
.L_393:
        /*0078*/ 	.byte	0x04, 0x17
        /*007a*/ 	.short	(.L_395 - .L_394)
.L_394:
        /*007c*/ 	.word	0x00000000
        /*0080*/ 	.short	0x0002
        /*0082*/ 	.short	0x0010
        /*0084*/ 	.byte	0x00, 0xf5, 0x21, 0x00


	//----- nvinfo : EIATTR_KPARAM_INFO
	.align		4
.L_395:
        /*0088*/ 	.byte	0x04, 0x17
        /*008a*/ 	.short	(.L_397 - .L_396)
.L_396:
        /*008c*/ 	.word	0x00000000
        /*0090*/ 	.short	0x0001
        /*0092*/ 	.short	0x0008
        /*0094*/ 	.byte	0x00, 0xf5, 0x21, 0x00


	//----- nvinfo : EIATTR_KPARAM_INFO
	.align		4
.L_397:
        /*0098*/ 	.byte	0x04, 0x17
        /*009a*/ 	.short	(.L_399 - .L_398)
.L_398:
        /*009c*/ 	.word	0x00000000
        /*00a0*/ 	.short	0x0000
        /*00a2*/ 	.short	0x0000
        /*00a4*/ 	.byte	0x00, 0xf5, 0x21, 0x00


	//----- nvinfo : EIATTR_SPARSE_MMA_MASK
	.align		4
.L_399:
        /*00a8*/ 	.byte	0x03, 0x50
        /*00aa*/ 	.short	0x0000


	//----- nvinfo : EIATTR_MAXREG_COUNT
	.align		4
        /*00ac*/ 	.byte	0x03, 0x1b
        /*00ae*/ 	.short	0x00ff


	//----- nvinfo : EIATTR_MERCURY_ISA_VERSION
	.align		4
        /*00b0*/ 	.byte	0x03, 0x5f
        /*00b2*/ 	.short	0x0101


	//----- nvinfo : EIATTR_VRC_CTA_INIT_COUNT
	.align		4
        /*00b4*/ 	.byte	0x02, 0x4a
	.zero		1
	.zero		1


	//----- nvinfo : EIATTR_EXIT_INSTR_OFFSETS
	.align		4
        /*00b8*/ 	.byte	0x04, 0x1c
        /*00ba*/ 	.short	(.L_401 - .L_400)


	//   ....[0]....
.L_400:
        /*00bc*/ 	.word	0x000005a0


	//   ....[1]....
        /*00c0*/ 	.word	0x000005f0


	//----- nvinfo : EIATTR_CRS_STACK_SIZE
	.align		4
.L_401:
        /*00c4*/ 	.byte	0x04, 0x1e
        /*00c6*/ 	.short	(.L_403 - .L_402)
.L_402:
        /*00c8*/ 	.word	0x00000000


	//----- nvinfo : EIATTR_CBANK_PARAM_SIZE
	.align		4
.L_403:
        /*00cc*/ 	.byte	0x03, 0x19
        /*00ce*/ 	.short	0x003c


	//----- nvinfo : EIATTR_PARAM_CBANK
	.align		4
        /*00d0*/ 	.byte	0x04, 0x0a
        /*00d2*/ 	.short	(.L_405 - .L_404)
	.align		4
.L_404:
        /*00d4*/ 	.word	index@(.nv.constant0._Z6AdvectPfS_S_S_S_ffbii)
        /*00d8*/ 	.short	0x0380
        /*00da*/ 	.short	0x003c


	//----- nvinfo : EIATTR_SW_WAR
	.align		4
.L_405:
        /*00dc*/ 	.byte	0x04, 0x36
        /*00de*/ 	.short	(.L_407 - .L_406)
.L_406:
        /*00e0*/ 	.word	0x00000008
.L_407:


//--------------------- .nv.info._Z6AdvectPfS_S_S_S_S_S_ffii --------------------------
	.section	.nv.info._Z6AdvectPfS_S_S_S_S_S_ffii,"",@"SHT_CUDA_INFO"
	.sectionflags	@""
	.align	4


	//----- nvinfo : EIATTR_CUDA_API_VERSION
	.align		4
        /*0000*/ 	.byte	0x04, 0x37
        /*0002*/ 	.short	(.L_409 - .L_408)
.L_408:
        /*0004*/ 	.word	0x00000082


	//----- nvinfo : EIATTR_KPARAM_INFO
	.align		4
.L_409:
        /*0008*/ 	.byte	0x04, 0x17
        /*000a*/ 	.short	(.L_411 - .L_410)
.L_410:
        /*000c*/ 	.word	0x00000000
        /*0010*/ 	.short	0x000a
        /*0012*/ 	.short	0x0044
        /*0014*/ 	.byte	0x00, 0xf0, 0x11, 0x00


	//----- nvinfo : EIATTR_KPARAM_INFO
	.align		4
.L_411:
        /*0018*/ 	.byte	0x04, 0x17
        /*001a*/ 	.short	(.L_413 - .L_412)
.L_412:
        /*001c*/ 	.word	0x00000000
        /*0020*/ 	.short	0x0009
        /*0022*/ 	.short	0x0040
        /*0024*/ 	.byte	0x00, 0xf0, 0x11, 0x00


	//----- nvinfo : EIATTR_KPARAM_INFO
	.align		4
.L_413:
        /*0028*/ 	.byte	0x04, 0x17
        /*002a*/ 	.short	(.L_415 - .L_414)
.L_414:
        /*002c*/ 	.word	0x00000000
        /*0030*/ 	.short	0x0008
        /*0032*/ 	.short	0x003c
        /*0034*/ 	.byte	0x00, 0xf0, 0x11, 0x00


	//----- nvinfo : EIATTR_KPARAM_INFO
	.align		4
.L_415:
        /*0038*/ 	.byte	0x04, 0x17
        /*003a*/ 	.short	(.L_417 - .L_416)
.L_416:
        /*003c*/ 	.word	0x00000000
        /*0040*/ 	.short	0x0007
        /*0042*/ 	.short	0x0038
        /*0044*/ 	.byte	0x00, 0xf0, 0x11, 0x00


	//----- nvinfo : EIATTR_KPARAM_INFO
	.align		4
.L_417:
        /*0048*/ 	.byte	0x04, 0x17
        /*004a*/ 	.short	(.L_419 - .L_418)
.L_418:
        /*004c*/ 	.word	0x00000000
        /*0050*/ 	.short	0x0006
        /*0052*/ 	.short	0x0030
        /*0054*/ 	.byte	0x00, 0xf5, 0x21, 0x00


	//----- nvinfo : EIATTR_KPARAM_INFO
	.align		4
.L_419:
        /*0058*/ 	.byte	0x04, 0x17
        /*005a*/ 	.short	(.L_421 - .L_420)
.L_420:
        /*005c*/ 	.word	0x00000000
        /*0060*/ 	.short	0x0005
        /*0062*/ 	.short	0x0028
        /*0064*/ 	.byte	0x00, 0xf5, 0x21, 0x00


	//----- nvinfo : EIATTR_KPARAM_INFO
	.align		4
.L_421:
        /*0068*/ 	.byte	0x04, 0x17
        /*006a*/ 	.short	(.L_423 - .L_422)
.L_422:
        /*006c*/ 	.word	0x00000000
        /*0070*/ 	.short	0x0004
        /*0072*/ 	.short	0x0020
        /*0074*/ 	.byte	0x00, 0xf5, 0x21, 0x00


	//----- nvinfo : EIATTR_KPARAM_INFO
	.align		4
.L_423:
        /*0078*/ 	.byte	0x04, 0x17
        /*007a*/ 	.short	(.L_425 - .L_424)
.L_424:
        /*007c*/ 	.word	0x00000000
        /*0080*/ 	.short	0x0003
        /*0082*/ 	.short	0x0018
        /*0084*/ 	.byte	0x00, 0xf5, 0x21, 0x00


	//----- nvinfo : EIATTR_KPARAM_INFO
	.align		4
.L_425:
        /*0088*/ 	.byte	0x04, 0x17
        /*008a*/ 	.short	(.L_427 - .L_426)
.L_426:
        /*008c*/ 	.word	0x00000000
        /*0090*/ 	.short	0x0002
        /*0092*/ 	.short	0x0010
        /*0094*/ 	.byte	0x00, 0xf5, 0x21, 0x00


	//----- nvinfo : EIATTR_KPARAM_INFO
	.align		4
.L_427:
        /*0098*/ 	.byte	0x04, 0x17
        /*009a*/ 	.short	(.L_429 - .L_428)
.L_428:
        /*009c*/ 	.word	0x00000000
        /*00a0*/ 	.short	0x0001
        /*00a2*/ 	.short	0x0008
        /*00a4*/ 	.byte	0x00, 0xf5, 0x21, 0x00


	//----- nvinfo : EIATTR_KPARAM_INFO
	.align		4
.L_429:
        /*00a8*/ 	.byte	0x04, 0x17
        /*00aa*/ 	.short	(.L_431 - .L_430)
.L_430:
        /*00ac*/ 	.word	0x00000000
        /*00b0*/ 	.short	0x0000
        /*00b2*/ 	.short	0x0000
        /*00b4*/ 	.byte	0x00, 0xf5, 0x21, 0x00


	//----- nvinfo : EIATTR_SPARSE_MMA_MASK
	.align		4
.L_431:
        /*00b8*/ 	.byte	0x03, 0x50
        /*00ba*/ 	.short	0x0000


	//----- nvinfo : EIATTR_MAXREG_COUNT
	.align		4
        /*00bc*/ 	.byte	0x03, 0x1b
        /*00be*/ 	.short	0x00ff


	//----- nvinfo : EIATTR_MERCURY_ISA_VERSION
	.align		4
        /*00c0*/ 	.byte	0x03, 0x5f
        /*00c2*/ 	.short	0x0101


	//----- nvinfo : EIATTR_VRC_CTA_INIT_COUNT
	.align		4
        /*00c4*/ 	.byte	0x02, 0x4a
	.zero		1
	.zero		1


	//----- nvinfo : EIATTR_EXIT_INSTR_OFFSETS
	.align		4
        /*00c8*/ 	.byte	0x04, 0x1c
        /*00ca*/ 	.short	(.L_433 - .L_432)


	//   ....[0]....
.L_432:
        /*00cc*/ 	.word	0x000006a0


	//   ....[1]....
        /*00d0*/ 	.word	0x00000720


	//----- nvinfo : EIATTR_CRS_STACK_SIZE
	.align		4
.L_433:
        /*00d4*/ 	.byte	0x04, 0x1e
        /*00d6*/ 	.short	(.L_435 - .L_434)
.L_434:
        /*00d8*/ 	.word	0x00000000


	//----- nvinfo : EIATTR_CBANK_PARAM_SIZE
	.align		4
.L_435:
        /*00dc*/ 	.byte	0x03, 0x19
        /*00de*/ 	.short	0x0048


	//----- nvinfo : EIATTR_PARAM_CBANK
	.align		4
        /*00e0*/ 	.byte	0x04, 0x0a
        /*00e2*/ 	.short	(.L_437 - .L_436)
	.align		4
.L_436:
        /*00e4*/ 	.word	index@(.nv.constant0._Z6AdvectPfS_S_S_S_S_S_ffii)
        /*00e8*/ 	.short	0x0380
        /*00ea*/ 	.short	0x0048


	//----- nvinfo : EIATTR_SW_WAR
	.align		4
.L_437:
        /*00ec*/ 	.byte	0x04, 0x36
        /*00ee*/ 	.short	(.L_439 - .L_438)
.L_438:
        /*00f0*/ 	.word	0x00000008
.L_439:


//--------------------- .nv.info._Z4TESTPfii      --------------------------
	.section	.nv.info._Z4TESTPfii,"",@"SHT_CUDA_INFO"
	.sectionflags	@""
	.align	4


	//----- nvinfo : EIATTR_CUDA_API_VERSION
	.align		4
        /*0000*/ 	.byte	0x04, 0x37
        /*0002*/ 	.short	(.L_441 - .L_440)
.L_440:
        /*0004*/ 	.word	0x00000082


	//----- nvinfo : EIATTR_KPARAM_INFO
	.align		4
.L_441:
        /*0008*/ 	.byte	0x04, 0x17
        /*000a*/ 	.short	(.L_443 - .L_442)
.L_442:
        /*000c*/ 	.word	0x00000000
        /*0010*/ 	.short	0x0002
        /*0012*/ 	.short	0x000c
        /*0014*/ 	.byte	0x00, 0xf0, 0x11, 0x00


	//----- nvinfo : EIATTR_KPARAM_INFO
	.align		4
.L_443:
        /*0018*/ 	.byte	0x04, 0x17
        /*001a*/ 	.short	(.L_445 - .L_444)
.L_444:
        /*001c*/ 	.word	0x00000000
        /*0020*/ 	.short	0x0001
        /*0022*/ 	.short	0x0008
        /*0024*/ 	.byte	0x00, 0xf0, 0x11, 0x00


	//----- nvinfo : EIATTR_KPARAM_INFO
	.align		4
.L_445:
        /*0028*/ 	.byte	0x04, 0x17
        /*002a*/ 	.short	(.L_447 - .L_446)
.L_446:
        /*002c*/ 	.word	0x00000000
        /*0030*/ 	.short	0x0000
        /*0032*/ 	.short	0x0000
        /*0034*/ 	.byte	0x00, 0xf5, 0x21, 0x00


	//----- nvinfo : EIATTR_SPARSE_MMA_MASK
	.align		4
.L_447:
        /*0038*/ 	.byte	0x03, 0x50
        /*003a*/ 	.short	0x0000


	//----- nvinfo : EIATTR_MAXREG_COUNT
	.align		4
        /*003c*/ 	.byte	0x03, 0x1b
        /*003e*/ 	.short	0x00ff


	//----- nvinfo : EIATTR_MERCURY_ISA_VERSION
	.align		4
        /*0040*/ 	.byte	0x03, 0x5f
        /*0042*/ 	.short	0x0101


	//----- nvinfo : EIATTR_VRC_CTA_INIT_COUNT
	.align		4
        /*0044*/ 	.byte	0x02, 0x4a
	.zero		1
	.zero		1


	//----- nvinfo : EIATTR_EXIT_INSTR_OFFSETS
	.align		4
        /*0048*/ 	.byte	0x04, 0x1c
        /*004a*/ 	.short	(.L_449 - .L_448)


	//   ....[0]....
.L_448:
        /*004c*/ 	.word	0x00000180


	//----- nvinfo : EIATTR_CBANK_PARAM_SIZE
	.align		4
.L_449:
        /*0050*/ 	.byte	0x03, 0x19
        /*0052*/ 	.short	0x0010


	//----- nvinfo : EIATTR_PARAM_CBANK
	.align		4
        /*0054*/ 	.byte	0x04, 0x0a
        /*0056*/ 	.short	(.L_451 - .L_450)
	.align		4
.L_450:
        /*0058*/ 	.word	index@(.nv.constant0._Z4TESTPfii)
        /*005c*/ 	.short	0x0380
        /*005e*/ 	.short	0x0010


	//----- nvinfo : EIATTR_SW_WAR
	.align		4
.L_451:
        /*0060*/ 	.byte	0x04, 0x36
        /*0062*/ 	.short	(.L_453 - .L_452)
.L_452:
        /*0064*/ 	.word	0x00000008
.L_453:


//--------------------- .nv.info._Z13MakeColorLongPfS_S_S_S_S_S_S_S_iii --------------------------
	.section	.nv.info._Z13MakeColorLongPfS_S_S_S_S_S_S_S_iii,"",@"SHT_CUDA_INFO"
	.sectionflags	@""
	.align	4


	//----- nvinfo : EIATTR_CUDA_API_VERSION
	.align		4
        /*0000*/ 	.byte	0x04, 0x37
        /*0002*/ 	.short	(.L_455 - .L_454)
.L_454:
        /*0004*/ 	.word	0x00000082


	//----- nvinfo : EIATTR_KPARAM_INFO
	.align		4
.L_455:
        /*0008*/ 	.byte	0x04, 0x17
        /*000a*/ 	.short	(.L_457 - .L_456)
.L_456:
        /*000c*/ 	.word	0x00000000
        /*0010*/ 	.short	0x000b
        /*0012*/ 	.short	0x0050
        /*0014*/ 	.byte	0x00, 0xf0, 0x11, 0x00


	//----- nvinfo : EIATTR_KPARAM_INFO
	.align		4
.L_457:
        /*0018*/ 	.byte	0x04, 0x17
        /*001a*/ 	.short	(.L_459 - .L_458)
.L_458:
        /*001c*/ 	.word	0x00000000
        /*0020*/ 	.short	0x000a
        /*0022*/ 	.short	0x004c
        /*0024*/ 	.byte	0x00, 0xf0, 0x11, 0x00


	//----- nvinfo : EIATTR_KPARAM_INFO
	.align		4
.L_459:
        /*0028*/ 	.byte	0x04, 0x17
        /*002a*/ 	.short	(.L_461 - .L_460)
.L_460:
        /*002c*/ 	.word	0x00000000
        /*0030*/ 	.short	0x0009
        /*0032*/ 	.short	0x0048
        /*0034*/ 	.byte	0x00, 0xf0, 0x11, 0x00


	//----- nvinfo : EIATTR_KPARAM_INFO
	.align		4
.L_461:
        /*0038*/ 	.byte	0x04, 0x17
        /*003a*/ 	.short	(.L_463 - .L_462)
.L_462:
        /*003c*/ 	.word	0x00000000
        /*0040*/ 	.short	0x0008
        /*0042*/ 	.short	0x0040
        /*0044*/ 	.byte	0x00, 0xf5, 0x21, 0x00


	//----- nvinfo : EIATTR_KPARAM_INFO
	.align		4
.L_463:
        /*0048*/ 	.byte	0x04, 0x17
        /*004a*/ 	.short	(.L_465 - .L_464)
.L_464:
        /*004c*/ 	.word	0x00000000
        /*0050*/ 	.short	0x0007
        /*0052*/ 	.short	0x0038
        /*0054*/ 	.byte	0x00, 0xf5, 0x21, 0x00


	//----- nvinfo : EIATTR_KPARAM_INFO
	.align		4
.L_465:
        /*0058*/ 	.byte	0x04, 0x17
        /*005a*/ 	.short	(.L_467 - .L_466)
.L_466:
        /*005c*/ 	.word	0x00000000
        /*0060*/ 	.short	0x0006
        /*0062*/ 	.short	0x0030
        /*0064*/ 	.byte	0x00, 0xf5, 0x21, 0x00


	//----- nvinfo : EIATTR_KPARAM_INFO
	.align		4
.L_467:
        /*0068*/ 	.byte	0x04, 0x17
        /*006a*/ 	.short	(.L_469 - .L_468)
.L_468:
        /*006c*/ 	.word	0x00000000
        /*0070*/ 	.short	0x0005
        /*0072*/ 	.short	0x0028
        /*0074*/ 	.byte	0x00, 0xf5, 0x21, 0x00


	//----- nvinfo : EIATTR_KPARAM_INFO
	.align		4
.L_469:
        /*0078*/ 	.byte	0x04, 0x17
        /*007a*/ 	.short	(.L_471 - .L_470)
.L_470:
        /*007c*/ 	.word	0x00000000
        /*0080*/ 	.short	0x0004
        /*0082*/ 	.short	0x0020
        /*0084*/ 	.byte	0x00, 0xf5, 0x21, 0x00


	//----- nvinfo : EIATTR_KPARAM_INFO
	.align		4
.L_471:
        /*0088*/ 	.byte	0x04, 0x17
        /*008a*/ 	.short	(.L_473 - .L_472)
.L_472:
        /*008c*/ 	.word	0x00000000
        /*0090*/ 	.short	0x0003
        /*0092*/ 	.short	0x0018
        /*0094*/ 	.byte	0x00, 0xf5, 0x21, 0x00


	//----- nvinfo : EIATTR_KPARAM_INFO
	.align		4
.L_473:
        /*0098*/ 	.byte	0x04, 0x17
        /*009a*/ 	.short	(.L_475 - .L_474)
.L_474:
        /*009c*/ 	.word	0x00000000
        /*00a0*/ 	.short	0x0002
        /*00a2*/ 	.short	0x0010
        /*00a4*/ 	.byte	0x00, 0xf5, 0x21, 0x00


	//----- nvinfo : EIATTR_KPARAM_INFO
	.align		4
.L_475:
        /*00a8*/ 	.byte	0x04, 0x17
        /*00aa*/ 	.short	(.L_477 - .L_476)
.L_476:
        /*00ac*/ 	.word	0x00000000
        /*00b0*/ 	.short	0x0001
        /*00b2*/ 	.short	0x0008
        /*00b4*/ 	.byte	0x00, 0xf5, 0x21, 0x00


	//----- nvinfo : EIATTR_KPARAM_INFO
	.align		4
.L_477:
        /*00b8*/ 	.byte	0x04, 0x17
        /*00ba*/ 	.short	(.L_479 - .L_478)
.L_478:
        /*00bc*/ 	.word	0x00000000
        /*00c0*/ 	.short	0x0000
        /*00c2*/ 	.short	0x0000
        /*00c4*/ 	.byte	0x00, 0xf5, 0x21, 0x00


	//----- nvinfo : EIATTR_SPARSE_MMA_MASK
	.align		4
.L_479:
        /*00c8*/ 	.byte	0x03, 0x50
        /*00ca*/ 	.short	0x0000


	//----- nvinfo : EIATTR_MAXREG_COUNT
	.align		4
        /*00cc*/ 	.byte	0x03, 0x1b
        /*00ce*/ 	.short	0x00ff


	//----- nvinfo : EIATTR_MERCURY_ISA_VERSION
	.align		4
        /*00d0*/ 	.byte	0x03, 0x5f
        /*00d2*/ 	.short	0x0101


	//----- nvinfo : EIATTR_VRC_CTA_INIT_COUNT
	.align		4
        /*00d4*/ 	.byte	0x02, 0x4a
	.zero		1
	.zero		1


	//----- nvinfo : EIATTR_EXIT_INSTR_OFFSETS
	.align		4
        /*00d8*/ 	.byte	0x04, 0x1c
        /*00da*/ 	.short	(.L_481 - .L_480)


	//   ....[0]....
.L_480:
        /*00dc*/ 	.word	0x000003b0


	//----- nvinfo : EIATTR_CBANK_PARAM_SIZE
	.align		4
.L_481:
        /*00e0*/ 	.byte	0x03, 0x19
        /*00e2*/ 	.short	0x0054


	//----- nvinfo : EIATTR_PARAM_CBANK
	.align		4
        /*00e4*/ 	.byte	0x04, 0x0a
        /*00e6*/ 	.short	(.L_483 - .L_482)
	.align		4
.L_482:
        /*00e8*/ 	.word	index@(.nv.constant0._Z13MakeColorLongPfS_S_S_S_S_S_S_S_iii)
        /*00ec*/ 	.short	0x0380
        /*00ee*/ 	.short	0x0054


	//----- nvinfo : EIATTR_SW_WAR
	.align		4
.L_483:
        /*00f0*/ 	.byte	0x04, 0x36
        /*00f2*/ 	.short	(.L_485 - .L_484)
.L_484:
        /*00f4*/ 	.word	0x00000008
.L_485:


//--------------------- .nv.info._Z9MakeColorPfS_S_S_S_ii --------------------------
	.section	.nv.info._Z9MakeColorPfS_S_S_S_ii,"",@"SHT_CUDA_INFO"
	.sectionflags	@""
	.align	4


	//----- nvinfo : EIATTR_CUDA_API_VERSION
	.align		4
        /*0000*/ 	.byte	0x04, 0x37
        /*0002*/ 	.short	(.L_487 - .L_486)
.L_486:
        /*0004*/ 	.word	0x00000082


	//----- nvinfo : EIATTR_KPARAM_INFO
	.align		4
.L_487:
        /*0008*/ 	.byte	0x04, 0x17
        /*000a*/ 	.short	(.L_489 - .L_488)
.L_488:
        /*000c*/ 	.word	0x00000000
        /*0010*/ 	.short	0x0006
        /*0012*/ 	.short	0x002c
        /*0014*/ 	.byte	0x00, 0xf0, 0x11, 0x00


	//----- nvinfo : EIATTR_KPARAM_INFO
	.align		4
.L_489:
        /*0018*/ 	.byte	0x04, 0x17
        /*001a*/ 	.short	(.L_491 - .L_490)
.L_490:
        /*001c*/ 	.word	0x00000000
        /*0020*/ 	.short	0x0005
        /*0022*/ 	.short	0x0028
        /*0024*/ 	.byte	0x00, 0xf0, 0x11, 0x00


	//----- nvinfo : EIATTR_KPARAM_INFO
	.align		4
.L_491:
        /*0028*/ 	.byte	0x04, 0x17
        /*002a*/ 	.short	(.L_493 - .L_492)
.L_492:
        /*002c*/ 	.word	0x00000000
        /*0030*/ 	.short	0x0004
        /*0032*/ 	.short	0x0020
        /*0034*/ 	.byte	0x00, 0xf5, 0x21, 0x00


	//----- nvinfo : EIATTR_KPARAM_INFO
	.align		4
.L_493:
        /*0038*/ 	.byte	0x04, 0x17
        /*003a*/ 	.short	(.L_495 - .L_494)
.L_494:
        /*003c*/ 	.word	0x00000000
        /*0040*/ 	.short	0x0003
        /*0042*/ 	.short	0x0018
        /*0044*/ 	.byte	0x00, 0xf5, 0x21, 0x00


	//----- nvinfo : EIATTR_KPARAM_INFO
	.align		4
.L_495:
        /*0048*/ 	.byte	0x04, 0x17
        /*004a*/ 	.short	(.L_497 - .L_496)
.L_496:
        /*004c*/ 	.word	0x00000000
        /*0050*/ 	.short	0x0002
        /*0052*/ 	.short	0x0010
        /*0054*/ 	.byte	0x00, 0xf5, 0x21, 0x00


	//----- nvinfo : EIATTR_KPARAM_INFO
	.align		4
.L_497:
        /*0058*/ 	.byte	0x04, 0x17
        /*005a*/ 	.short	(.L_499 - .L_498)
.L_498:
        /*005c*/ 	.word	0x00000000
        /*0060*/ 	.short	0x0001
        /*0062*/ 	.short	0x0008
        /*0064*/ 	.byte	0x00, 0xf5, 0x21, 0x00


	//----- nvinfo : EIATTR_KPARAM_INFO
	.align		4
.L_499:
        /*0068*/ 	.byte	0x04, 0x17
        /*006a*/ 	.short	(.L_501 - .L_500)
.L_500:
        /*006c*/ 	.word	0x00000000
        /*0070*/ 	.short	0x0000
        /*0072*/ 	.short	0x0000
        /*0074*/ 	.byte	0x00, 0xf5, 0x21, 0x00


	//----- nvinfo : EIATTR_SPARSE_MMA_MASK
	.align		4
.L_501:
        /*0078*/ 	.byte	0x03, 0x50
        /*007a*/ 	.short	0x0000


	//----- nvinfo : EIATTR_MAXREG_COUNT
	.align		4
        /*007c*/ 	.byte	0x03, 0x1b
        /*007e*/ 	.short	0x00ff


	//----- nvinfo : EIATTR_MERCURY_ISA_VERSION
	.align		4
        /*0080*/ 	.byte	0x03, 0x5f
        /*0082*/ 	.short	0x0101


	//----- nvinfo : EIATTR_VRC_CTA_INIT_COUNT
	.align		4
        /*0084*/ 	.byte	0x02, 0x4a
	.zero		1
	.zero		1


	//----- nvinfo : EIATTR_EXIT_INSTR_OFFSETS
	.align		4
        /*0088*/ 	.byte	0x04, 0x1c
        /*008a*/ 	.short	(.L_503 - .L_502)


	//   ....[0]....
.L_502:
        /*008c*/ 	.word	0x00000270


	//----- nvinfo : EIATTR_CBANK_PARAM_SIZE
	.align		4
.L_503:
        /*0090*/ 	.byte	0x03, 0x19
        /*0092*/ 	.short	0x0030


	//----- nvinfo : EIATTR_PARAM_CBANK
	.align		4
        /*0094*/ 	.byte	0x04, 0x0a
        /*0096*/ 	.short	(.L_505 - .L_504)
	.align		4
.L_504:
        /*0098*/ 	.word	index@(.nv.constant0._Z9MakeColorPfS_S_S_S_ii)
        /*009c*/ 	.short	0x0380
        /*009e*/ 	.short	0x0030


	//----- nvinfo : EIATTR_SW_WAR
	.align		4
.L_505:
        /*00a0*/ 	.byte	0x04, 0x36
        /*00a2*/ 	.short	(.L_507 - .L_506)
.L_506:
        /*00a4*/ 	.word	0x00000008
.L_507:


//--------------------- .nv.info._Z9MakeColorPfS_S_S_ii --------------------------
	.section	.nv.info._Z9MakeColorPfS_S_S_ii,"",@"SHT_CUDA_INFO"
	.sectionflags	@""
	.align	4


	//----- nvinfo : EIATTR_CUDA_API_VERSION
	.align		4
        /*0000*/ 	.byte	0x04, 0x37
        /*0002*/ 	.short	(.L_509 - .L_508)
.L_508:
        /*0004*/ 	.word	0x00000082


	//----- nvinfo : EIATTR_KPARAM_INFO
	.align		4
.L_509:
        /*0008*/ 	.byte	0x04, 0x17
        /*000a*/ 	.short	(.L_511 - .L_510)
.L_510:
        /*000c*/ 	.word	0x00000000
        /*0010*/ 	.short	0x0005
        /*0012*/ 	.short	0x0024
        /*0014*/ 	.byte	0x00, 0xf0, 0x11, 0x00


	//----- nvinfo : EIATTR_KPARAM_INFO
	.align		4
.L_511:
        /*0018*/ 	.byte	0x04, 0x17
        /*001a*/ 	.short	(.L_513 - .L_512)
.L_512:
        /*001c*/ 	.word	0x00000000
        /*0020*/ 	.short	0x0004
        /*0022*/ 	.short	0x0020
        /*0024*/ 	.byte	0x00, 0xf0, 0x11, 0x00


	//----- nvinfo : EIATTR_KPARAM_INFO
	.align		4
.L_513:
        /*0028*/ 	.byte	0x04, 0x17
        /*002a*/ 	.short	(.L_515 - .L_514)
.L_514:
        /*002c*/ 	.word	0x00000000
        /*0030*/ 	.short	0x0003
        /*0032*/ 	.short	0x0018
        /*0034*/ 	.byte	0x00, 0xf5, 0x21, 0x00


	//----- nvinfo : EIATTR_KPARAM_INFO
	.align		4
.L_515:
        /*0038*/ 	.byte	0x04, 0x17
        /*003a*/ 	.short	(.L_517 - .L_516)
.L_516:
        /*003c*/ 	.word	0x00000000
        /*0040*/ 	.short	0x0002
        /*0042*/ 	.short	0x0010
        /*0044*/ 	.byte	0x00, 0xf5, 0x21, 0x00


	//----- nvinfo : EIATTR_KPARAM_INFO
	.align		4
.L_517:
        /*0048*/ 	.byte	0x04, 0x17
        /*004a*/ 	.short	(.L_519 - .L_518)
.L_518:
        /*004c*/ 	.word	0x00000000
        /*0050*/ 	.short	0x0001
        /*0052*/ 	.short	0x0008
        /*0054*/ 	.byte	0x00, 0xf5, 0x21, 0x00


	//----- nvinfo : EIATTR_KPARAM_INFO
	.align		4
.L_519:
        /*0058*/ 	.byte	0x04, 0x17
        /*005a*/ 	.short	(.L_521 - .L_520)
.L_520:
        /*005c*/ 	.word	0x00000000
        /*0060*/ 	.short	0x0000
        /*0062*/ 	.short	0x0000
        /*0064*/ 	.byte	0x00, 0xf5, 0x21, 0x00


	//----- nvinfo : EIATTR_SPARSE_MMA_MASK
	.align		4
.L_521:
        /*0068*/ 	.byte	0x03, 0x50
        /*006a*/ 	.short	0x0000


	//----- nvinfo : EIATTR_MAXREG_COUNT
	.align		4
        /*006c*/ 	.byte	0x03, 0x1b
        /*006e*/ 	.short	0x00ff


	//----- nvinfo : EIATTR_MERCURY_ISA_VERSION
	.align		4
        /*0070*/ 	.byte	0x03, 0x5f
        /*0072*/ 	.short	0x0101


	//----- nvinfo : EIATTR_VRC_CTA_INIT_COUNT
	.align		4
        /*0074*/ 	.byte	0x02, 0x4a
	.zero		1
	.zero		1


	//----- nvinfo : EIATTR_EXIT_INSTR_OFFSETS
	.align		4
        /*0078*/ 	.byte	0x04, 0x1c
        /*007a*/ 	.short	(.L_523 - .L_522)


	//   ....[0]....
.L_522:
        /*007c*/ 	.word	0x00000250


	//----- nvinfo : EIATTR_CBANK_PARAM_SIZE
	.align		4
.L_523:
        /*0080*/ 	.byte	0x03, 0x19
        /*0082*/ 	.short	0x0028


	//----- nvinfo : EIATTR_PARAM_CBANK
	.align		4
        /*0084*/ 	.byte	0x04, 0x0a
        /*0086*/ 	.short	(.L_525 - .L_524)
	.align		4
.L_524:
        /*0088*/ 	.word	index@(.nv.constant0._Z9MakeColorPfS_S_S_ii)
        /*008c*/ 	.short	0x0380
        /*008e*/ 	.short	0x0028


	//----- nvinfo : EIATTR_SW_WAR
	.align		4
.L_525:
        /*0090*/ 	.byte	0x04, 0x36
        /*0092*/ 	.short	(.L_527 - .L_526)
.L_526:
        /*0094*/ 	.word	0x00000008
.L_527:


//--------------------- .nv.info._Z9MakeColorPfPiii --------------------------
	.section	.nv.info._Z9MakeColorPfPiii,"",@"SHT_CUDA_INFO"
	.sectionflags	@""
	.align	4


	//----- nvinfo : EIATTR_CUDA_API_VERSION
	.align		4
        /*0000*/ 	.byte	0x04, 0x37
        /*0002*/ 	.short	(.L_529 - .L_528)
.L_528:
        /*0004*/ 	.word	0x00000082


	//----- nvinfo : EIATTR_KPARAM_INFO
	.align		4
.L_529:
        /*0008*/ 	.byte	0x04, 0x17
        /*000a*/ 	.short	(.L_531 - .L_530)
.L_530:
        /*000c*/ 	.word	0x00000000
        /*0010*/ 	.short	0x0003
        /*0012*/ 	.short	0x0014
        /*0014*/ 	.byte	0x00, 0xf0, 0x11, 0x00


	//----- nvinfo : EIATTR_KPARAM_INFO
	.align		4
.L_531:
        /*0018*/ 	.byte	0x04, 0x17
        /*001a*/ 	.short	(.L_533 - .L_532)
.L_532:
        /*001c*/ 	.word	0x00000000
        /*0020*/ 	.short	0x0002
        /*0022*/ 	.short	0x0010
        /*0024*/ 	.byte	0x00, 0xf0, 0x11, 0x00


	//----- nvinfo : EIATTR_KPARAM_INFO
	.align		4
.L_533:
        /*0028*/ 	.byte	0x04, 0x17
        /*002a*/ 	.short	(.L_535 - .L_534)
.L_534:
        /*002c*/ 	.word	0x00000000
        /*0030*/ 	.short	0x0001
        /*0032*/ 	.short	0x0008
        /*0034*/ 	.byte	0x00, 0xf5, 0x21, 0x00


	//----- nvinfo : EIATTR_KPARAM_INFO
	.align		4
.L_535:
        /*0038*/ 	.byte	0x04, 0x17
        /*003a*/ 	.short	(.L_537 - .L_536)
.L_536:
        /*003c*/ 	.word	0x00000000
        /*0040*/ 	.short	0x0000
        /*0042*/ 	.short	0x0000
        /*0044*/ 	.byte	0x00, 0xf5, 0x21, 0x00


	//----- nvinfo : EIATTR_SPARSE_MMA_MASK
	.align		4
.L_537:
        /*0048*/ 	.byte	0x03, 0x50
        /*004a*/ 	.short	0x0000


	//----- nvinfo : EIATTR_MAXREG_COUNT
	.align		4
        /*004c*/ 	.byte	0x03, 0x1b
        /*004e*/ 	.short	0x00ff


	//----- nvinfo : EIATTR_MERCURY_ISA_VERSION
	.align		4
        /*0050*/ 	.byte	0x03, 0x5f
        /*0052*/ 	.short	0x0101


	//----- nvinfo : EIATTR_VRC_CTA_INIT_COUNT
	.align		4
        /*0054*/ 	.byte	0x02, 0x4a
	.zero		1
	.zero		1


	//----- nvinfo : EIATTR_EXIT_INSTR_OFFSETS
	.align		4
        /*0058*/ 	.byte	0x04, 0x1c
        /*005a*/ 	.short	(.L_539 - .L_538)


	//   ....[0]....
.L_538:
        /*005c*/ 	.word	0x00000220


	//----- nvinfo : EIATTR_CBANK_PARAM_SIZE
	.align		4
.L_539:
        /*0060*/ 	.byte	0x03, 0x19
        /*0062*/ 	.short	0x0018


	//----- nvinfo : EIATTR_PARAM_CBANK
	.align		4
        /*0064*/ 	.byte	0x04, 0x0a
        /*0066*/ 	.short	(.L_541 - .L_540)
	.align		4
.L_540:
        /*0068*/ 	.word	index@(.nv.constant0._Z9MakeColorPfPiii)
        /*006c*/ 	.short	0x0380
        /*006e*/ 	.short	0x0018


	//----- nvinfo : EIATTR_SW_WAR
	.align		4
.L_541:
        /*0070*/ 	.byte	0x04, 0x36
        /*0072*/ 	.short	(.L_543 - .L_542)
.L_542:
        /*0074*/ 	.word	0x00000008
.L_543:


//--------------------- .nv.info._Z9AddSourcePfS_fii --------------------------
	.section	.nv.info._Z9AddSourcePfS_fii,"",@"SHT_CUDA_INFO"
	.sectionflags	@""
	.align	4


	//----- nvinfo : EIATTR_CUDA_API_VERSION
	.align		4
        /*0000*/ 	.byte	0x04, 0x37
        /*0002*/ 	.short	(.L_545 - .L_544)
.L_544:
        /*0004*/ 	.word	0x00000082


	//----- nvinfo : EIATTR_KPARAM_INFO
	.align		4
.L_545:
        /*0008*/ 	.byte	0x04, 0x17
        /*000a*/ 	.short	(.L_547 - .L_546)
.L_546:
        /*000c*/ 	.word	0x00000000
        /*0010*/ 	.short	0x0004
        /*0012*/ 	.short	0x0018
        /*0014*/ 	.byte	0x00, 0xf0, 0x11, 0x00


	//----- nvinfo : EIATTR_KPARAM_INFO
	.align		4
.L_547:
        /*0018*/ 	.byte	0x04, 0x17
        /*001a*/ 	.short	(.L_549 - .L_548)
.L_548:
        /*001c*/ 	.word	0x00000000
        /*0020*/ 	.short	0x0003
        /*0022*/ 	.short	0x0014
        /*0024*/ 	.byte	0x00, 0xf0, 0x11, 0x00


	//----- nvinfo : EIATTR_KPARAM_INFO
	.align		4
.L_549:
        /*0028*/ 	.byte	0x04, 0x17
        /*002a*/ 	.short	(.L_551 - .L_550)
.L_550:
        /*002c*/ 	.word	0x00000000
        /*0030*/ 	.short	0x0002
        /*0032*/ 	.short	0x0010
        /*0034*/ 	.byte	0x00, 0xf0, 0x11, 0x00


	//----- nvinfo : EIATTR_KPARAM_INFO
	.align		4
.L_551:
        /*0038*/ 	.byte	0x04, 0x17
        /*003a*/ 	.short	(.L_553 - .L_552)
.L_552:
        /*003c*/ 	.word	0x00000000
        /*0040*/ 	.short	0x0001
        /*0042*/ 	.short	0x0008
        /*0044*/ 	.byte	0x00, 0xf5, 0x21, 0x00


	//----- nvinfo : EIATTR_KPARAM_INFO
	.align		4
.L_553:
        /*0048*/ 	.byte	0x04, 0x17
        /*004a*/ 	.short	(.L_555 - .L_554)
.L_554:
        /*004c*/ 	.word	0x00000000
        /*0050*/ 	.short	0x0000
        /*0052*/ 	.short	0x0000
        /*0054*/ 	.byte	0x00, 0xf5, 0x21, 0x00


	//----- nvinfo : EIATTR_SPARSE_MMA_MASK
	.align		4
.L_555:
        /*0058*/ 	.byte	0x03, 0x50
        /*005a*/ 	.short	0x0000


	//----- nvinfo : EIATTR_MAXREG_COUNT
	.align		4
        /*005c*/ 	.byte	0x03, 0x1b
        /*005e*/ 	.short	0x00ff


	//----- nvinfo : EIATTR_MERCURY_ISA_VERSION
	.align		4
        /*0060*/ 	.byte	0x03, 0x5f
        /*0062*/ 	.short	0x0101


	//----- nvinfo : EIATTR_VRC_CTA_INIT_COUNT
	.align		4
        /*0064*/ 	.byte	0x02, 0x4a
	.zero		1
	.zero		1


	//----- nvinfo : EIATTR_EXIT_INSTR_OFFSETS
	.align		4
        /*0068*/ 	.byte	0x04, 0x1c
        /*006a*/ 	.short	(.L_557 - .L_556)


	//   ....[0]....
.L_556:
        /*006c*/ 	.word	0x000001d0


	//----- nvinfo : EIATTR_CBANK_PARAM_SIZE
	.align		4
.L_557:
        /*0070*/ 	.byte	0x03, 0x19
        /*0072*/ 	.short	0x001c


	//----- nvinfo : EIATTR_PARAM_CBANK
	.align		4
        /*0074*/ 	.byte	0x04, 0x0a
        /*0076*/ 	.short	(.L_559 - .L_558)
	.align		4
.L_558:
        /*0078*/ 	.word	index@(.nv.constant0._Z9AddSourcePfS_fii)
        /*007c*/ 	.short	0x0380
        /*007e*/ 	.short	0x001c


	//----- nvinfo : EIATTR_SW_WAR
	.align		4
.L_559:
        /*0080*/ 	.byte	0x04, 0x36
        /*0082*/ 	.short	(.L_561 - .L_560)
.L_560:
        /*0084*/ 	.word	0x00000008
.L_561:


//--------------------- .nv.info._Z10MakeSourcePiS_ii --------------------------
	.section	.nv.info._Z10MakeSourcePiS_ii,"",@"SHT_CUDA_INFO"
	.sectionflags	@""
	.align	4


	//----- nvinfo : EIATTR_CUDA_API_VERSION
	.align		4
        /*0000*/ 	.byte	0x04, 0x37
        /*0002*/ 	.short	(.L_563 - .L_562)
.L_562:
        /*0004*/ 	.word	0x00000082


	//----- nvinfo : EIATTR_KPARAM_INFO
	.align		4
.L_563:
        /*0008*/ 	.byte	0x04, 0x17
        /*000a*/ 	.short	(.L_565 - .L_564)
.L_564:
        /*000c*/ 	.word	0x00000000
        /*0010*/ 	.short	0x0003
        /*0012*/ 	.short	0x0014
        /*0014*/ 	.byte	0x00, 0xf0, 0x11, 0x00


	//----- nvinfo : EIATTR_KPARAM_INFO
	.align		4
.L_565:
        /*0018*/ 	.byte	0x04, 0x17
        /*001a*/ 	.short	(.L_567 - .L_566)
.L_566:
        /*001c*/ 	.word	0x00000000
        /*0020*/ 	.short	0x0002
        /*0022*/ 	.short	0x0010
        /*0024*/ 	.byte	0x00, 0xf0, 0x11, 0x00


	//----- nvinfo : EIATTR_KPARAM_INFO
	.align		4
.L_567:
        /*0028*/ 	.byte	0x04, 0x17
        /*002a*/ 	.short	(.L_569 - .L_568)
.L_568:
        /*002c*/ 	.word	0x00000000
        /*0030*/ 	.short	0x0001
        /*0032*/ 	.short	0x0008
        /*0034*/ 	.byte	0x00, 0xf5, 0x21, 0x00


	//----- nvinfo : EIATTR_KPARAM_INFO
	.align		4
.L_569:
        /*0038*/ 	.byte	0x04, 0x17
        /*003a*/ 	.short	(.L_571 - .L_570)
.L_570:
        /*003c*/ 	.word	0x00000000
        /*0040*/ 	.short	0x0000
        /*0042*/ 	.short	0x0000
        /*0044*/ 	.byte	0x00, 0xf5, 0x21, 0x00


	//----- nvinfo : EIATTR_SPARSE_MMA_MASK
	.align		4
.L_571:
        /*0048*/ 	.byte	0x03, 0x50
        /*004a*/ 	.short	0x0000


	//----- nvinfo : EIATTR_MAXREG_COUNT
	.align		4
        /*004c*/ 	.byte	0x03, 0x1b
        /*004e*/ 	.short	0x00ff


	//----- nvinfo : EIATTR_MERCURY_ISA_VERSION
	.align		4
        /*0050*/ 	.byte	0x03, 0x5f
        /*0052*/ 	.short	0x0101


	//----- nvinfo : EIATTR_VRC_CTA_INIT_COUNT
	.align		4
        /*0054*/ 	.byte	0x02, 0x4a
	.zero		1
	.zero		1


	//----- nvinfo : EIATTR_EXIT_INSTR_OFFSETS
	.align		4
        /*0058*/ 	.byte	0x04, 0x1c
        /*005a*/ 	.short	(.L_573 - .L_572)


	//   ....[0]....
.L_572:
        /*005c*/ 	.word	0x000001b0


	//----- nvinfo : EIATTR_CBANK_PARAM_SIZE
	.align		4
.L_573:
        /*0060*/ 	.byte	0x03, 0x19
        /*0062*/ 	.short	0x0018


	//----- nvinfo : EIATTR_PARAM_CBANK
	.align		4
        /*0064*/ 	.byte	0x04, 0x0a
        /*0066*/ 	.short	(.L_575 - .L_574)
	.align		4
.L_574:
        /*0068*/ 	.word	index@(.nv.constant0._Z10MakeSourcePiS_ii)
        /*006c*/ 	.short	0x0380
        /*006e*/ 	.short	0x0018


	//----- nvinfo : EIATTR_SW_WAR
	.align		4
.L_575:
        /*0070*/ 	.byte	0x04, 0x36
        /*0072*/ 	.short	(.L_577 - .L_576)
.L_576:
        /*0074*/ 	.word	0x00000008
.L_577:


//--------------------- .nv.info._Z10MakeSourcePiPfii --------------------------
	.section	.nv.info._Z10MakeSourcePiPfii,"",@"SHT_CUDA_INFO"
	.sectionflags	@""
	.align	4


	//----- nvinfo : EIATTR_CUDA_API_VERSION
	.align		4
        /*0000*/ 	.byte	0x04, 0x37
        /*0002*/ 	.short	(.L_579 - .L_578)
.L_578:
        /*0004*/ 	.word	0x00000082


	//----- nvinfo : EIATTR_KPARAM_INFO
	.align		4
.L_579:
        /*0008*/ 	.byte	0x04, 0x17
        /*000a*/ 	.short	(.L_581 - .L_580)
.L_580:
        /*000c*/ 	.word	0x00000000
        /*0010*/ 	.short	0x0003
        /*0012*/ 	.short	0x0014
        /*0014*/ 	.byte	0x00, 0xf0, 0x11, 0x00


	//----- nvinfo : EIATTR_KPARAM_INFO
	.align		4
.L_581:
        /*0018*/ 	.byte	0x04, 0x17
        /*001a*/ 	.short	(.L_583 - .L_582)
.L_582:
        /*001c*/ 	.word	0x00000000
        /*0020*/ 	.short	0x0002
        /*0022*/ 	.short	0x0010
        /*0024*/ 	.byte	0x00, 0xf0, 0x11, 0x00


	//----- nvinfo : EIATTR_KPARAM_INFO
	.align		4
.L_583:
        /*0028*/ 	.byte	0x04, 0x17
        /*002a*/ 	.short	(.L_585 - .L_584)
.L_584:
        /*002c*/ 	.word	0x00000000
        /*0030*/ 	.short	0x0001
        /*0032*/ 	.short	0x0008
        /*0034*/ 	.byte	0x00, 0xf5, 0x21, 0x00


	//----- nvinfo : EIATTR_KPARAM_INFO
	.align		4
.L_585:
        /*0038*/ 	.byte	0x04, 0x17
        /*003a*/ 	.short	(.L_587 - .L_586)
.L_586:
        /*003c*/ 	.word	0x00000000
        /*0040*/ 	.short	0x0000
        /*0042*/ 	.short	0x0000
        /*0044*/ 	.byte	0x00, 0xf5, 0x21, 0x00


	//----- nvinfo : EIATTR_SPARSE_MMA_MASK
	.align		4
.L_587:
        /*0048*/ 	.byte	0x03, 0x50
        /*004a*/ 	.short	0x0000


	//----- nvinfo : EIATTR_MAXREG_COUNT
	.align		4
        /*004c*/ 	.byte	0x03, 0x1b
        /*004e*/ 	.short	0x00ff


	//----- nvinfo : EIATTR_MERCURY_ISA_VERSION
	.align		4
        /*0050*/ 	.byte	0x03, 0x5f
        /*0052*/ 	.short	0x0101


	//----- nvinfo : EIATTR_VRC_CTA_INIT_COUNT
	.align		4
        /*0054*/ 	.byte	0x02, 0x4a
	.zero		1
	.zero		1


	//----- nvinfo : EIATTR_EXIT_INSTR_OFFSETS
	.align		4
        /*0058*/ 	.byte	0x04, 0x1c
        /*005a*/ 	.short	(.L_589 - .L_588)


	//   ....[0]....
.L_588:
        /*005c*/ 	.word	0x00000280


	//----- nvinfo : EIATTR_CRS_STACK_SIZE
	.align		4
.L_589:
        /*0060*/ 	.byte	0x04, 0x1e
        /*0062*/ 	.short	(.L_591 - .L_590)
.L_590:
        /*0064*/ 	.word	0x00000000


	//----- nvinfo : EIATTR_CBANK_PARAM_SIZE
	.align		4
.L_591:
        /*0068*/ 	.byte	0x03, 0x19
        /*006a*/ 	.short	0x0018


	//----- nvinfo : EIATTR_PARAM_CBANK
	.align		4
        /*006c*/ 	.byte	0x04, 0x0a
        /*006e*/ 	.short	(.L_593 - .L_592)
	.align		4
.L_592:
        /*0070*/ 	.word	index@(.nv.constant0._Z10MakeSourcePiPfii)
        /*0074*/ 	.short	0x0380
        /*0076*/ 	.short	0x0018


	//----- nvinfo : EIATTR_SW_WAR
	.align		4
.L_593:
        /*0078*/ 	.byte	0x04, 0x36
        /*007a*/ 	.short	(.L_595 - .L_594)
.L_594:
        /*007c*/ 	.word	0x00000008
.L_595:


//--------------------- .nv.info._Z9SetFromUIPfS_S_ii --------------------------
	.section	.nv.info._Z9SetFromUIPfS_S_ii,"",@"SHT_CUDA_INFO"
	.sectionflags	@""
	.align	4


	//----- nvinfo : EIATTR_CUDA_API_VERSION
	.align		4
        /*0000*/ 	.byte	0x04, 0x37
        /*0002*/ 	.short	(.L_597 - .L_596)
.L_596:
        /*0004*/ 	.word	0x00000082


	//----- nvinfo : EIATTR_KPARAM_INFO
	.align		4
.L_597:
        /*0008*/ 	.byte	0x04, 0x17
        /*000a*/ 	.short	(.L_599 - .L_598)
.L_598:
        /*000c*/ 	.word	0x00000000
        /*0010*/ 	.short	0x0004
        /*0012*/ 	.short	0x001c
        /*0014*/ 	.byte	0x00, 0xf0, 0x11, 0x00


	//----- nvinfo : EIATTR_KPARAM_INFO
	.align		4
.L_599:
        /*0018*/ 	.byte	0x04, 0x17
        /*001a*/ 	.short	(.L_601 - .L_600)
.L_600:
        /*001c*/ 	.word	0x00000000
        /*0020*/ 	.short	0x0003
        /*0022*/ 	.short	0x0018
        /*0024*/ 	.byte	0x00, 0xf0, 0x11, 0x00


	//----- nvinfo : EIATTR_KPARAM_INFO
	.align		4
.L_601:
        /*0028*/ 	.byte	0x04, 0x17
        /*002a*/ 	.short	(.L_603 - .L_602)
.L_602:
        /*002c*/ 	.word	0x00000000
        /*0030*/ 	.short	0x0002
        /*0032*/ 	.short	0x0010
        /*0034*/ 	.byte	0x00, 0xf5, 0x21, 0x00


	//----- nvinfo : EIATTR_KPARAM_INFO
	.align		4
.L_603:
        /*0038*/ 	.byte	0x04, 0x17
        /*003a*/ 	.short	(.L_605 - .L_604)
.L_604:
        /*003c*/ 	.word	0x00000000
        /*0040*/ 	.short	0x0001
        /*0042*/ 	.short	0x0008
        /*0044*/ 	.byte	0x00, 0xf5, 0x21, 0x00


	//----- nvinfo : EIATTR_KPARAM_INFO
	.align		4
.L_605:
        /*0048*/ 	.byte	0x04, 0x17
        /*004a*/ 	.short	(.L_607 - .L_606)
.L_606:
        /*004c*/ 	.word	0x00000000
        /*0050*/ 	.short	0x0000
        /*0052*/ 	.short	0x0000
        /*0054*/ 	.byte	0x00, 0xf5, 0x21, 0x00


	//----- nvinfo : EIATTR_SPARSE_MMA_MASK
	.align		4
.L_607:
        /*0058*/ 	.byte	0x03, 0x50
        /*005a*/ 	.short	0x0000


	//----- nvinfo : EIATTR_MAXREG_COUNT
	.align		4
        /*005c*/ 	.byte	0x03, 0x1b
        /*005e*/ 	.short	0x00ff


	//----- nvinfo : EIATTR_MERCURY_ISA_VERSION
	.align		4
        /*0060*/ 	.byte	0x03, 0x5f
        /*0062*/ 	.short	0x0101


	//----- nvinfo : EIATTR_VRC_CTA_INIT_COUNT
	.align		4
        /*0064*/ 	.byte	0x02, 0x4a
	.zero		1
	.zero		1


	//----- nvinfo : EIATTR_EXIT_INSTR_OFFSETS
	.align		4
        /*0068*/ 	.byte	0x04, 0x1c
        /*006a*/ 	.short	(.L_609 - .L_608)


	//   ....[0]....
.L_608:
        /*006c*/ 	.word	0x000001e0


	//   ....[1]....
        /*0070*/ 	.word	0x00000220


	//----- nvinfo : EIATTR_CBANK_PARAM_SIZE
	.align		4
.L_609:
        /*0074*/ 	.byte	0x03, 0x19
        /*0076*/ 	.short	0x0020


	//----- nvinfo : EIATTR_PARAM_CBANK
	.align		4
        /*0078*/ 	.byte	0x04, 0x0a
        /*007a*/ 	.short	(.L_611 - .L_610)
	.align		4
.L_610:
        /*007c*/ 	.word	index@(.nv.constant0._Z9SetFromUIPfS_S_ii)
        /*0080*/ 	.short	0x0380
        /*0082*/ 	.short	0x0020


	//----- nvinfo : EIATTR_SW_WAR
	.align		4
.L_611:
        /*0084*/ 	.byte	0x04, 0x36
        /*0086*/ 	.short	(.L_613 - .L_612)
.L_612:
        /*0088*/ 	.word	0x00000008
.L_613:


//--------------------- .nv.info._Z19AddObstacleVelocityPfS_S_fii --------------------------
	.section	.nv.info._Z19AddObstacleVelocityPfS_S_fii,"",@"SHT_CUDA_INFO"
	.sectionflags	@""
	.align	4


	//----- nvinfo : EIATTR_CUDA_API_VERSION
	.align		4
        /*0000*/ 	.byte	0x04, 0x37
        /*0002*/ 	.short	(.L_615 - .L_614)
.L_614:
        /*0004*/ 	.word	0x00000082


	//----- nvinfo : EIATTR_KPARAM_INFO
	.align		4
.L_615:
        /*0008*/ 	.byte	0x04, 0x17
        /*000a*/ 	.short	(.L_617 - .L_616)
.L_616:
        /*000c*/ 	.word	0x00000000
        /*0010*/ 	.short	0x0005
        /*0012*/ 	.short	0x0020
        /*0014*/ 	.byte	0x00, 0xf0, 0x11, 0x00


	//----- nvinfo : EIATTR_KPARAM_INFO
	.align		4
.L_617:
        /*0018*/ 	.byte	0x04, 0x17
        /*001a*/ 	.short	(.L_619 - .L_618)
.L_618:
        /*001c*/ 	.word	0x00000000
        /*0020*/ 	.short	0x0004
        /*0022*/ 	.short	0x001c
        /*0024*/ 	.byte	0x00, 0xf0, 0x11, 0x00


	//----- nvinfo : EIATTR_KPARAM_INFO
	.align		4
.L_619:
        /*0028*/ 	.byte	0x04, 0x17
        /*002a*/ 	.short	(.L_621 - .L_620)
.L_620:
        /*002c*/ 	.word	0x00000000
        /*0030*/ 	.short	0x0003
        /*0032*/ 	.short	0x0018
        /*0034*/ 	.byte	0x00, 0xf0, 0x11, 0x00


	//----- nvinfo : EIATTR_KPARAM_INFO
	.align		4
.L_621:
        /*0038*/ 	.byte	0x04, 0x17
        /*003a*/ 	.short	(.L_623 - .L_622)
.L_622:
        /*003c*/ 	.word	0x00000000
        /*0040*/ 	.short	0x0002
        /*0042*/ 	.short	0x0010
        /*0044*/ 	.byte	0x00, 0xf5, 0x21, 0x00


	//----- nvinfo : EIATTR_KPARAM_INFO
	.align		4
.L_623:
        /*0048*/ 	.byte	0x04, 0x17
        /*004a*/ 	.short	(.L_625 - .L_624)
.L_624:
        /*004c*/ 	.word	0x00000000
        /*0050*/ 	.short	0x0001
        /*0052*/ 	.short	0x0008
        /*0054*/ 	.byte	0x00, 0xf5, 0x21, 0x00


	//----- nvinfo : EIATTR_KPARAM_INFO
	.align		4
.L_625:
        /*0058*/ 	.byte	0x04, 0x17
        /*005a*/ 	.short	(.L_627 - .L_626)
.L_626:
        /*005c*/ 	.word	0x00000000
        /*0060*/ 	.short	0x0000
        /*0062*/ 	.short	0x0000
        /*0064*/ 	.byte	0x00, 0xf5, 0x21, 0x00


	//----- nvinfo : EIATTR_SPARSE_MMA_MASK
	.align		4
.L_627:
        /*0068*/ 	.byte	0x03, 0x50
        /*006a*/ 	.short	0x0000


	//----- nvinfo : EIATTR_MAXREG_COUNT
	.align		4
        /*006c*/ 	.byte	0x03, 0x1b
        /*006e*/ 	.short	0x00ff


	//----- nvinfo : EIATTR_MERCURY_ISA_VERSION
	.align		4
        /*0070*/ 	.byte	0x03, 0x5f
        /*0072*/ 	.short	0x0101


	//----- nvinfo : EIATTR_VRC_CTA_INIT_COUNT
	.align		4
        /*0074*/ 	.byte	0x02, 0x4a
	.zero		1
	.zero		1


	//----- nvinfo : EIATTR_EXIT_INSTR_OFFSETS
	.align		4
        /*0078*/ 	.byte	0x04, 0x1c
        /*007a*/ 	.short	(.L_629 - .L_628)


	//   ....[0]....
.L_628:
        /*007c*/ 	.word	0x00000240


	//----- nvinfo : EIATTR_CBANK_PARAM_SIZE
	.align		4
.L_629:
        /*0080*/ 	.byte	0x03, 0x19
        /*0082*/ 	.short	0x0024


	//----- nvinfo : EIATTR_PARAM_CBANK
	.align		4
        /*0084*/ 	.byte	0x04, 0x0a
        /*0086*/ 	.short	(.L_631 - .L_630)
	.align		4
.L_630:
        /*0088*/ 	.word	index@(.nv.constant0._Z19AddObstacleVelocityPfS_S_fii)
        /*008c*/ 	.short	0x0380
        /*008e*/ 	.short	0x0024


	//----- nvinfo : EIATTR_SW_WAR
	.align		4
.L_631:
        /*0090*/ 	.byte	0x04, 0x36
        /*0092*/ 	.short	(.L_633 - .L_632)
.L_632:
        /*0094*/ 	.word	0x00000008
.L_633:


//--------------------- .nv.info._Z9AddFromUIPfS_ifii --------------------------
	.section	.nv.info._Z9AddFromUIPfS_ifii,"",@"SHT_CUDA_INFO"
	.sectionflags	@""
	.align	4


	//----- nvinfo : EIATTR_CUDA_API_VERSION
	.align		4
        /*0000*/ 	.byte	0x04, 0x37
        /*0002*/ 	.short	(.L_635 - .L_634)
.L_634:
        /*0004*/ 	.word	0x00000082


	//----- nvinfo : EIATTR_KPARAM_INFO
	.align		4
.L_635:
        /*0008*/ 	.byte	0x04, 0x17
        /*000a*/ 	.short	(.L_637 - .L_636)
.L_636:
        /*000c*/ 	.word	0x00000000
        /*0010*/ 	.short	0x0005
        /*0012*/ 	.short	0x001c
        /*0014*/ 	.byte	0x00, 0xf0, 0x11, 0x00


	//----- nvinfo : EIATTR_KPARAM_INFO
	.align		4
.L_637:
        /*0018*/ 	.byte	0x04, 0x17
        /*001a*/ 	.short	(.L_639 - .L_638)
.L_638:
        /*001c*/ 	.word	0x00000000
        /*0020*/ 	.short	0x0004
        /*0022*/ 	.short	0x0018
        /*0024*/ 	.byte	0x00, 0xf0, 0x11, 0x00


	//----- nvinfo : EIATTR_KPARAM_INFO
	.align		4
.L_639:
        /*0028*/ 	.byte	0x04, 0x17
        /*002a*/ 	.short	(.L_641 - .L_640)
.L_640:
        /*002c*/ 	.word	0x00000000
        /*0030*/ 	.short	0x0003
        /*0032*/ 	.short	0x0014
        /*0034*/ 	.byte	0x00, 0xf0, 0x11, 0x00


	//----- nvinfo : EIATTR_KPARAM_INFO
	.align		4
.L_641:
        /*0038*/ 	.byte	0x04, 0x17
        /*003a*/ 	.short	(.L_643 - .L_642)
.L_642:
        /*003c*/ 	.word	0x00000000
        /*0040*/ 	.short	0x0002
        /*0042*/ 	.short	0x0010
        /*0044*/ 	.byte	0x00, 0xf0, 0x11, 0x00


	//----- nvinfo : EIATTR_KPARAM_INFO
	.align		4
.L_643:
        /*0048*/ 	.byte	0x04, 0x17
        /*004a*/ 	.short	(.L_645 - .L_644)
.L_644:
        /*004c*/ 	.word	0x00000000
        /*0050*/ 	.short	0x0001
        /*0052*/ 	.short	0x0008
        /*0054*/ 	.byte	0x00, 0xf5, 0x21, 0x00


	//----- nvinfo : EIATTR_KPARAM_INFO
	.align		4
.L_645:
        /*0058*/ 	.byte	0x04, 0x17
        /*005a*/ 	.short	(.L_647 - .L_646)
.L_646:
        /*005c*/ 	.word	0x00000000
        /*0060*/ 	.short	0x0000
        /*0062*/ 	.short	0x0000
        /*0064*/ 	.byte	0x00, 0xf5, 0x21, 0x00


	//----- nvinfo : EIATTR_SPARSE_MMA_MASK
	.align		4
.L_647:
        /*0068*/ 	.byte	0x03, 0x50
        /*006a*/ 	.short	0x0000


	//----- nvinfo : EIATTR_MAXREG_COUNT
	.align		4
        /*006c*/ 	.byte	0x03, 0x1b
        /*006e*/ 	.short	0x00ff


	//----- nvinfo : EIATTR_MERCURY_ISA_VERSION
	.align		4
        /*0070*/ 	.byte	0x03, 0x5f
        /*0072*/ 	.short	0x0101


	//----- nvinfo : EIATTR_VRC_CTA_INIT_COUNT
	.align		4
        /*0074*/ 	.byte	0x02, 0x4a
	.zero		1
	.zero		1


	//----- nvinfo : EIATTR_EXIT_INSTR_OFFSETS
	.align		4
        /*0078*/ 	.byte	0x04, 0x1c
        /*007a*/ 	.short	(.L_649 - .L_648)


	//   ....[0]....
.L_648:
        /*007c*/ 	.word	0x000001e0


	//----- nvinfo : EIATTR_CBANK_PARAM_SIZE
	.align		4
.L_649:
        /*0080*/ 	.byte	0x03, 0x19
        /*0082*/ 	.short	0x0020


	//----- nvinfo : EIATTR_PARAM_CBANK
	.align		4
        /*0084*/ 	.byte	0x04, 0x0a
        /*0086*/ 	.short	(.L_651 - .L_650)
	.align		4
.L_650:
        /*0088*/ 	.word	index@(.nv.constant0._Z9AddFromUIPfS_ifii)
        /*008c*/ 	.short	0x0380
        /*008e*/ 	.short	0x0020


	//----- nvinfo : EIATTR_SW_WAR
	.align		4
.L_651:
        /*0090*/ 	.byte	0x04, 0x36
        /*0092*/ 	.short	(.L_653 - .L_652)
.L_652:
        /*0094*/ 	.word	0x00000008
.L_653:


//--------------------- .nv.info._Z9AddFromUIPfffiiii --------------------------
	.section	.nv.info._Z9AddFromUIPfffiiii,"",@"SHT_CUDA_INFO"
	.sectionflags	@""
	.align	4


	//----- nvinfo : EIATTR_CUDA_API_VERSION
	.align		4
        /*0000*/ 	.byte	0x04, 0x37
        /*0002*/ 	.short	(.L_655 - .L_654)
.L_654:
        /*0004*/ 	.word	0x00000082


	//----- nvinfo : EIATTR_KPARAM_INFO
	.align		4
.L_655:
        /*0008*/ 	.byte	0x04, 0x17
        /*000a*/ 	.short	(.L_657 - .L_656)
.L_656:
        /*000c*/ 	.word	0x00000000
        /*0010*/ 	.short	0x0006
        /*0012*/ 	.short	0x001c
        /*0014*/ 	.byte	0x00, 0xf0, 0x11, 0x00


	//----- nvinfo : EIATTR_KPARAM_INFO
	.align		4
.L_657:
        /*0018*/ 	.byte	0x04, 0x17
        /*001a*/ 	.short	(.L_659 - .L_658)
.L_658:
        /*001c*/ 	.word	0x00000000
        /*0020*/ 	.short	0x0005
        /*0022*/ 	.short	0x0018
        /*0024*/ 	.byte	0x00, 0xf0, 0x11, 0x00


	//----- nvinfo : EIATTR_KPARAM_INFO
	.align		4
.L_659:
        /*0028*/ 	.byte	0x04, 0x17
        /*002a*/ 	.short	(.L_661 - .L_660)
.L_660:
        /*002c*/ 	.word	0x00000000
        /*0030*/ 	.short	0x0004
        /*0032*/ 	.short	0x0014
        /*0034*/ 	.byte	0x00, 0xf0, 0x11, 0x00


	//----- nvinfo : EIATTR_KPARAM_INFO
	.align		4
.L_661:
        /*0038*/ 	.byte	0x04, 0x17
        /*003a*/ 	.short	(.L_663 - .L_662)
.L_662:
        /*003c*/ 	.word	0x00000000
        /*0040*/ 	.short	0x0003
        /*0042*/ 	.short	0x0010
        /*0044*/ 	.byte	0x00, 0xf0, 0x11, 0x00


	//----- nvinfo : EIATTR_KPARAM_INFO
	.align		4
.L_663:
        /*0048*/ 	.byte	0x04, 0x17
        /*004a*/ 	.short	(.L_665 - .L_664)
.L_664:
        /*004c*/ 	.word	0x00000000
        /*0050*/ 	.short	0x0002
        /*0052*/ 	.short	0x000c
        /*0054*/ 	.byte	0x00, 0xf0, 0x11, 0x00


	//----- nvinfo : EIATTR_KPARAM_INFO
	.align		4
.L_665:
        /*0058*/ 	.byte	0x04, 0x17
        /*005a*/ 	.short	(.L_667 - .L_666)
.L_666:
        /*005c*/ 	.word	0x00000000
        /*0060*/ 	.short	0x0001
        /*0062*/ 	.short	0x0008
        /*0064*/ 	.byte	0x00, 0xf0, 0x11, 0x00


	//----- nvinfo : EIATTR_KPARAM_INFO
	.align		4
.L_667:
        /*0068*/ 	.byte	0x04, 0x17
        /*006a*/ 	.short	(.L_669 - .L_668)
.L_668:
        /*006c*/ 	.word	0x00000000
        /*0070*/ 	.short	0x0000
        /*0072*/ 	.short	0x0000
        /*0074*/ 	.byte	0x00, 0xf5, 0x21, 0x00


	//----- nvinfo : EIATTR_SPARSE_MMA_MASK
	.align		4
.L_669:
        /*0078*/ 	.byte	0x03, 0x50
        /*007a*/ 	.short	0x0000


	//----- nvinfo : EIATTR_MAXREG_COUNT
	.align		4
        /*007c*/ 	.byte	0x03, 0x1b
        /*007e*/ 	.short	0x00ff


	//----- nvinfo : EIATTR_MERCURY_ISA_VERSION
	.align		4
        /*0080*/ 	.byte	0x03, 0x5f
        /*0082*/ 	.short	0x0101


	//----- nvinfo : EIATTR_VRC_CTA_INIT_COUNT
	.align		4
        /*0084*/ 	.byte	0x02, 0x4a
	.zero		1
	.zero		1


	//----- nvinfo : EIATTR_EXIT_INSTR_OFFSETS
	.align		4
        /*0088*/ 	.byte	0x04, 0x1c
        /*008a*/ 	.short	(.L_671 - .L_670)


	//   ....[0]....
.L_670:
        /*008c*/ 	.word	0x000001c0


	//   ....[1]....
        /*0090*/ 	.word	0x00000250


	//----- nvinfo : EIATTR_CBANK_PARAM_SIZE
	.align		4
.L_671:
        /*0094*/ 	.byte	0x03, 0x19
        /*0096*/ 	.short	0x0020


	//----- nvinfo : EIATTR_PARAM_CBANK
	.align		4
        /*0098*/ 	.byte	0x04, 0x0a
        /*009a*/ 	.short	(.L_673 - .L_672)
	.align		4
.L_672:
        /*009c*/ 	.word	index@(.nv.constant0._Z9AddFromUIPfffiiii)
        /*00a0*/ 	.short	0x0380
        /*00a2*/ 	.short	0x0020


	//----- nvinfo : EIATTR_SW_WAR
	.align		4
.L_673:
        /*00a4*/ 	.byte	0x04, 0x36
        /*00a6*/ 	.short	(.L_675 - .L_674)
.L_674:
        /*00a8*/ 	.word	0x00000008
.L_675:


//--------------------- .nv.info._Z10ClearArrayPifii --------------------------
	.section	.nv.info._Z10ClearArrayPifii,"",@"SHT_CUDA_INFO"
	.sectionflags	@""
	.align	4


	//----- nvinfo : EIATTR_CUDA_API_VERSION
	.align		4
        /*0000*/ 	.byte	0x04, 0x37
        /*0002*/ 	.short	(.L_677 - .L_676)
.L_676:
        /*0004*/ 	.word	0x00000082


	//----- nvinfo : EIATTR_KPARAM_INFO
	.align		4
.L_677:
        /*0008*/ 	.byte	0x04, 0x17
        /*000a*/ 	.short	(.L_679 - .L_678)
.L_678:
        /*000c*/ 	.word	0x00000000
        /*0010*/ 	.short	0x0003
        /*0012*/ 	.short	0x0010
        /*0014*/ 	.byte	0x00, 0xf0, 0x11, 0x00


	//----- nvinfo : EIATTR_KPARAM_INFO
	.align		4
.L_679:
        /*0018*/ 	.byte	0x04, 0x17
        /*001a*/ 	.short	(.L_681 - .L_680)
.L_680:
        /*001c*/ 	.word	0x00000000
        /*0020*/ 	.short	0x0002
        /*0022*/ 	.short	0x000c
        /*0024*/ 	.byte	0x00, 0xf0, 0x11, 0x00


	//----- nvinfo : EIATTR_KPARAM_INFO
	.align		4
.L_681:
        /*0028*/ 	.byte	0x04, 0x17
        /*002a*/ 	.short	(.L_683 - .L_682)
.L_682:
        /*002c*/ 	.word	0x00000000
        /*0030*/ 	.short	0x0001
        /*0032*/ 	.short	0x0008
        /*0034*/ 	.byte	0x00, 0xf0, 0x11, 0x00


	//----- nvinfo : EIATTR_KPARAM_INFO
	.align		4
.L_683:
        /*0038*/ 	.byte	0x04, 0x17
        /*003a*/ 	.short	(.L_685 - .L_684)
.L_684:
        /*003c*/ 	.word	0x00000000
        /*0040*/ 	.short	0x0000
        /*0042*/ 	.short	0x0000
        /*0044*/ 	.byte	0x00, 0xf5, 0x21, 0x00


	//----- nvinfo : EIATTR_SPARSE_MMA_MASK
	.align		4
.L_685:
        /*0048*/ 	.byte	0x03, 0x50
        /*004a*/ 	.short	0x0000


	//----- nvinfo : EIATTR_MAXREG_COUNT
	.align		4
        /*004c*/ 	.byte	0x03, 0x1b
        /*004e*/ 	.short	0x00ff


	//----- nvinfo : EIATTR_MERCURY_ISA_VERSION
	.align		4
        /*0050*/ 	.byte	0x03, 0x5f
        /*0052*/ 	.short	0x0101


	//----- nvinfo : EIATTR_VRC_CTA_INIT_COUNT
	.align		4
        /*0054*/ 	.byte	0x02, 0x4a
	.zero		1
	.zero		1


	//----- nvinfo : EIATTR_EXIT_INSTR_OFFSETS
	.align		4
        /*0058*/ 	.byte	0x04, 0x1c
        /*005a*/ 	.short	(.L_687 - .L_686)


	//   ....[0]....
.L_686:
        /*005c*/ 	.word	0x00000190


	//----- nvinfo : EIATTR_CBANK_PARAM_SIZE
	.align		4
.L_687:
        /*0060*/ 	.byte	0x03, 0x19
        /*0062*/ 	.short	0x0014


	//----- nvinfo : EIATTR_PARAM_CBANK
	.align		4
        /*0064*/ 	.byte	0x04, 0x0a
        /*0066*/ 	.short	(.L_689 - .L_688)
	.align		4
.L_688:
        /*0068*/ 	.word	index@(.nv.constant0._Z10ClearArrayPifii)
        /*006c*/ 	.short	0x0380
        /*006e*/ 	.short	0x0014


	//----- nvinfo : EIATTR_SW_WAR
	.align		4
.L_689:
        /*0070*/ 	.byte	0x04, 0x36
        /*0072*/ 	.short	(.L_691 - .L_690)
.L_690:
        /*0074*/ 	.word	0x00000008
.L_691:


//--------------------- .nv.info._Z10ClearArrayPffii --------------------------
	.section	.nv.info._Z10ClearArrayPffii,"",@"SHT_CUDA_INFO"
	.sectionflags	@""
	.align	4


	//----- nvinfo : EIATTR_CUDA_API_VERSION
	.align		4
        /*0000*/ 	.byte	0x04, 0x37
        /*0002*/ 	.short	(.L_693 - .L_692)
.L_692:
        /*0004*/ 	.word	0x00000082


	//----- nvinfo : EIATTR_KPARAM_INFO
	.align		4
.L_693:
        /*0008*/ 	.byte	0x04, 0x17
        /*000a*/ 	.short	(.L_695 - .L_694)
.L_694:
        /*000c*/ 	.word	0x00000000
        /*0010*/ 	.short	0x0003
        /*0012*/ 	.short	0x0010
        /*0014*/ 	.byte	0x00, 0xf0, 0x11, 0x00


	//----- nvinfo : EIATTR_KPARAM_INFO
	.align		4
.L_695:
        /*0018*/ 	.byte	0x04, 0x17
        /*001a*/ 	.short	(.L_697 - .L_696)
.L_696:
        /*001c*/ 	.word	0x00000000
        /*0020*/ 	.short	0x0002
        /*0022*/ 	.short	0x000c
        /*0024*/ 	.byte	0x00, 0xf0, 0x11, 0x00


	//----- nvinfo : EIATTR_KPARAM_INFO
	.align		4
.L_697:
        /*0028*/ 	.byte	0x04, 0x17
        /*002a*/ 	.short	(.L_699 - .L_698)
.L_698:
        /*002c*/ 	.word	0x00000000
        /*0030*/ 	.short	0x0001
        /*0032*/ 	.short	0x0008
        /*0034*/ 	.byte	0x00, 0xf0, 0x11, 0x00


	//----- nvinfo : EIATTR_KPARAM_INFO
	.align		4
.L_699:
        /*0038*/ 	.byte	0x04, 0x17
        /*003a*/ 	.short	(.L_701 - .L_700)
.L_700:
        /*003c*/ 	.word	0x00000000
        /*0040*/ 	.short	0x0000
        /*0042*/ 	.short	0x0000
        /*0044*/ 	.byte	0x00, 0xf5, 0x21, 0x00


	//----- nvinfo : EIATTR_SPARSE_MMA_MASK
	.align		4
.L_701:
        /*0048*/ 	.byte	0x03, 0x50
        /*004a*/ 	.short	0x0000


	//----- nvinfo : EIATTR_MAXREG_COUNT
	.align		4
        /*004c*/ 	.byte	0x03, 0x1b
        /*004e*/ 	.short	0x00ff


	//----- nvinfo : EIATTR_MERCURY_ISA_VERSION
	.align		4
        /*0050*/ 	.byte	0x03, 0x5f
        /*0052*/ 	.short	0x0101


	//----- nvinfo : EIATTR_VRC_CTA_INIT_COUNT
	.align		4
        /*0054*/ 	.byte	0x02, 0x4a
	.zero		1
	.zero		1


	//----- nvinfo : EIATTR_EXIT_INSTR_OFFSETS
	.align		4
        /*0058*/ 	.byte	0x04, 0x1c
        /*005a*/ 	.short	(.L_703 - .L_702)


	//   ....[0]....
.L_702:
        /*005c*/ 	.word	0x00000180


	//----- nvinfo : EIATTR_CBANK_PARAM_SIZE
	.align		4
.L_703:
        /*0060*/ 	.byte	0x03, 0x19
        /*0062*/ 	.short	0x0014


	//----- nvinfo : EIATTR_PARAM_CBANK
	.align		4
        /*0064*/ 	.byte	0x04, 0x0a
        /*0066*/ 	.short	(.L_705 - .L_704)
	.align		4
.L_704:
        /*0068*/ 	.word	index@(.nv.constant0._Z10ClearArrayPffii)
        /*006c*/ 	.short	0x0380
        /*006e*/ 	.short	0x0014


	//----- nvinfo : EIATTR_SW_WAR
	.align		4
.L_705:
        /*0070*/ 	.byte	0x04, 0x36
        /*0072*/ 	.short	(.L_707 - .L_706)
.L_706:
        /*0074*/ 	.word	0x00000008
.L_707:


//--------------------- .nv.info._Z6getSumPffii   --------------------------
	.section	.nv.info._Z6getSumPffii,"",@"SHT_CUDA_INFO"
	.sectionflags	@""
	.align	4


	//----- nvinfo : EIATTR_CUDA_API_VERSION
	.align		4
        /*0000*/ 	.byte	0x04, 0x37
        /*0002*/ 	.short	(.L_709 - .L_708)
.L_708:
        /*0004*/ 	.word	0x00000082


	//----- nvinfo : EIATTR_KPARAM_INFO
	.align		4
.L_709:
        /*0008*/ 	.byte	0x04, 0x17
        /*000a*/ 	.short	(.L_711 - .L_710)
.L_710:
        /*000c*/ 	.word	0x00000000
        /*0010*/ 	.short	0x0003
        /*0012*/ 	.short	0x0010
        /*0014*/ 	.byte	0x00, 0xf0, 0x11, 0x00


	//----- nvinfo : EIATTR_KPARAM_INFO
	.align		4
.L_711:
        /*0018*/ 	.byte	0x04, 0x17
        /*001a*/ 	.short	(.L_713 - .L_712)
.L_712:
        /*001c*/ 	.word	0x00000000
        /*0020*/ 	.short	0x0002
        /*0022*/ 	.short	0x000c
        /*0024*/ 	.byte	0x00, 0xf0, 0x11, 0x00


	//----- nvinfo : EIATTR_KPARAM_INFO
	.align		4
.L_713:
        /*0028*/ 	.byte	0x04, 0x17
        /*002a*/ 	.short	(.L_715 - .L_714)
.L_714:
        /*002c*/ 	.word	0x00000000
        /*0030*/ 	.short	0x0001
        /*0032*/ 	.short	0x0008
        /*0034*/ 	.byte	0x00, 0xf0, 0x11, 0x00


	//----- nvinfo : EIATTR_KPARAM_INFO
	.align		4
.L_715:
        /*0038*/ 	.byte	0x04, 0x17
        /*003a*/ 	.short	(.L_717 - .L_716)
.L_716:
        /*003c*/ 	.word	0x00000000
        /*0040*/ 	.short	0x0000
        /*0042*/ 	.short	0x0000
        /*0044*/ 	.byte	0x00, 0xf5, 0x21, 0x00


	//----- nvinfo : EIATTR_SPARSE_MMA_MASK
	.align		4
.L_717:
        /*0048*/ 	.byte	0x03, 0x50
        /*004a*/ 	.short	0x0000


	//----- nvinfo : EIATTR_MAXREG_COUNT
	.align		4
        /*004c*/ 	.byte	0x03, 0x1b
        /*004e*/ 	.short	0x00ff


	//----- nvinfo : EIATTR_MERCURY_ISA_VERSION
	.align		4
        /*0050*/ 	.byte	0x03, 0x5f
        /*0052*/ 	.short	0x0101


	//----- nvinfo : EIATTR_VRC_CTA_INIT_COUNT
	.align		4
        /*0054*/ 	.byte	0x02, 0x4a
	.zero		1
	.zero		1


	//----- nvinfo : EIATTR_EXIT_INSTR_OFFSETS
	.align		4
        /*0058*/ 	.byte	0x04, 0x1c
        /*005a*/ 	.short	(.L_719 - .L_718)


	//   ....[0]....
.L_718:
        /*005c*/ 	.word	0x00000010


	//----- nvinfo : EIATTR_CBANK_PARAM_SIZE
	.align		4
.L_719:
        /*0060*/ 	.byte	0x03, 0x19
        /*0062*/ 	.short	0x0014


	//----- nvinfo : EIATTR_PARAM_CBANK
	.align		4
        /*0064*/ 	.byte	0x04, 0x0a
        /*0066*/ 	.short	(.L_721 - .L_720)
	.align		4
.L_720:
        /*0068*/ 	.word	index@(.nv.constant0._Z6getSumPffii)
        /*006c*/ 	.short	0x0380
        /*006e*/ 	.short	0x0014


	//----- nvinfo : EIATTR_SW_WAR
	.align		4
.L_721:
        /*0070*/ 	.byte	0x04, 0x36
        /*0072*/ 	.short	(.L_723 - .L_722)
.L_722:
        /*0074*/ 	.word	0x00000008
.L_723:


//--------------------- .nv.info._Z11SetBoundaryiPfS_ii --------------------------
	.section	.nv.info._Z11SetBoundaryiPfS_ii,"",@"SHT_CUDA_INFO"
	.sectionflags	@""
	.align	4


	//----- nvinfo : EIATTR_CUDA_API_VERSION
	.align		4
        /*0000*/ 	.byte	0x04, 0x37
        /*0002*/ 	.short	(.L_725 - .L_724)
.L_724:
        /*0004*/ 	.word	0x00000082


	//----- nvinfo : EIATTR_KPARAM_INFO
	.align		4
.L_725:
        /*0008*/ 	.byte	0x04, 0x17
        /*000a*/ 	.short	(.L_727 - .L_726)
.L_726:
        /*000c*/ 	.word	0x00000000
        /*0010*/ 	.short	0x0004
        /*0012*/ 	.short	0x001c
        /*0014*/ 	.byte	0x00, 0xf0, 0x11, 0x00


	//----- nvinfo : EIATTR_KPARAM_INFO
	.align		4
.L_727:
        /*0018*/ 	.byte	0x04, 0x17
        /*001a*/ 	.short	(.L_729 - .L_728)
.L_728:
        /*001c*/ 	.word	0x00000000
        /*0020*/ 	.short	0x0003
        /*0022*/ 	.short	0x0018
        /*0024*/ 	.byte	0x00, 0xf0, 0x11, 0x00


	//----- nvinfo : EIATTR_KPARAM_INFO
	.align		4
.L_729:
        /*0028*/ 	.byte	0x04, 0x17
        /*002a*/ 	.short	(.L_731 - .L_730)
.L_730:
        /*002c*/ 	.word	0x00000000
        /*0030*/ 	.short	0x0002
        /*0032*/ 	.short	0x0010
        /*0034*/ 	.byte	0x00, 0xf5, 0x21, 0x00


	//----- nvinfo : EIATTR_KPARAM_INFO
	.align		4
.L_731:
        /*0038*/ 	.byte	0x04, 0x17
        /*003a*/ 	.short	(.L_733 - .L_732)
.L_732:
        /*003c*/ 	.word	0x00000000
        /*0040*/ 	.short	0x0001
        /*0042*/ 	.short	0x0008
        /*0044*/ 	.byte	0x00, 0xf5, 0x21, 0x00


	//----- nvinfo : EIATTR_KPARAM_INFO
	.align		4
.L_733:
        /*0048*/ 	.byte	0x04, 0x17
        /*004a*/ 	.short	(.L_735 - .L_734)
.L_734:
        /*004c*/ 	.word	0x00000000
        /*0050*/ 	.short	0x0000
        /*0052*/ 	.short	0x0000
        /*0054*/ 	.byte	0x00, 0xf0, 0x11, 0x00


	//----- nvinfo : EIATTR_SPARSE_MMA_MASK
	.align		4
.L_735:
        /*0058*/ 	.byte	0x03, 0x50
        /*005a*/ 	.short	0x0000


	//----- nvinfo : EIATTR_MAXREG_COUNT
	.align		4
        /*005c*/ 	.byte	0x03, 0x1b
        /*005e*/ 	.short	0x00ff


	//----- nvinfo : EIATTR_MERCURY_ISA_VERSION
	.align		4
        /*0060*/ 	.byte	0x03, 0x5f
        /*0062*/ 	.short	0x0101


	//----- nvinfo : EIATTR_VRC_CTA_INIT_COUNT
	.align		4
        /*0064*/ 	.byte	0x02, 0x4a
	.zero		1
	.zero		1


	//----- nvinfo : EIATTR_EXIT_INSTR_OFFSETS
	.align		4
        /*0068*/ 	.byte	0x04, 0x1c
        /*006a*/ 	.short	(.L_737 - .L_736)


	//   ....[0]....
.L_736:
        /*006c*/ 	.word	0x000006b0


	//   ....[1]....
        /*0070*/ 	.word	0x00000770


	//----- nvinfo : EIATTR_CRS_STACK_SIZE
	.align		4
.L_737:
        /*0074*/ 	.byte	0x04, 0x1e
        /*0076*/ 	.short	(.L_739 - .L_738)
.L_738:
        /*0078*/ 	.word	0x00000000


	//----- nvinfo : EIATTR_CBANK_PARAM_SIZE
	.align		4
.L_739:
        /*007c*/ 	.byte	0x03, 0x19
        /*007e*/ 	.short	0x0020


	//----- nvinfo : EIATTR_PARAM_CBANK
	.align		4
        /*0080*/ 	.byte	0x04, 0x0a
        /*0082*/ 	.short	(.L_741 - .L_740)
	.align		4
.L_740:
        /*0084*/ 	.word	index@(.nv.constant0._Z11SetBoundaryiPfS_ii)
        /*0088*/ 	.short	0x0380
        /*008a*/ 	.short	0x0020


	//----- nvinfo : EIATTR_SW_WAR
	.align		4
.L_741:
        /*008c*/ 	.byte	0x04, 0x36
        /*008e*/ 	.short	(.L_743 - .L_742)
.L_742:
        /*0090*/ 	.word	0x00000008
.L_743:


//--------------------- .nv.info._Z10DrawSquarePffii --------------------------
	.section	.nv.info._Z10DrawSquarePffii,"",@"SHT_CUDA_INFO"
	.sectionflags	@""
	.align	4


	//----- nvinfo : EIATTR_CUDA_API_VERSION
	.align		4
        /*0000*/ 	.byte	0x04, 0x37
        /*0002*/ 	.short	(.L_745 - .L_744)
.L_744:
        /*0004*/ 	.word	0x00000082


	//----- nvinfo : EIATTR_KPARAM_INFO
	.align		4
.L_745:
        /*0008*/ 	.byte	0x04, 0x17
        /*000a*/ 	.short	(.L_747 - .L_746)
.L_746:
        /*000c*/ 	.word	0x00000000
        /*0010*/ 	.short	0x0003
        /*0012*/ 	.short	0x0010
        /*0014*/ 	.byte	0x00, 0xf0, 0x11, 0x00


	//----- nvinfo : EIATTR_KPARAM_INFO
	.align		4
.L_747:
        /*0018*/ 	.byte	0x04, 0x17
        /*001a*/ 	.short	(.L_749 - .L_748)
.L_748:
        /*001c*/ 	.word	0x00000000
        /*0020*/ 	.short	0x0002
        /*0022*/ 	.short	0x000c
        /*0024*/ 	.byte	0x00, 0xf0, 0x11, 0x00


	//----- nvinfo : EIATTR_KPARAM_INFO
	.align		4
.L_749:
        /*0028*/ 	.byte	0x04, 0x17
        /*002a*/ 	.short	(.L_751 - .L_750)
.L_750:
        /*002c*/ 	.word	0x00000000
        /*0030*/ 	.short	0x0001
        /*0032*/ 	.short	0x0008
        /*0034*/ 	.byte	0x00, 0xf0, 0x11, 0x00


	//----- nvinfo : EIATTR_KPARAM_INFO
	.align		4
.L_751:
        /*0038*/ 	.byte	0x04, 0x17
        /*003a*/ 	.short	(.L_753 - .L_752)
.L_752:
        /*003c*/ 	.word	0x00000000
        /*0040*/ 	.short	0x0000
        /*0042*/ 	.short	0x0000
        /*0044*/ 	.byte	0x00, 0xf5, 0x21, 0x00


	//----- nvinfo : EIATTR_SPARSE_MMA_MASK
	.align		4
.L_753:
        /*0048*/ 	.byte	0x03, 0x50
        /*004a*/ 	.short	0x0000


	//----- nvinfo : EIATTR_MAXREG_COUNT
	.align		4
        /*004c*/ 	.byte	0x03, 0x1b
        /*004e*/ 	.short	0x00ff


	//----- nvinfo : EIATTR_MERCURY_ISA_VERSION
	.align		4
        /*0050*/ 	.byte	0x03, 0x5f
        /*0052*/ 	.short	0x0101


	//----- nvinfo : EIATTR_VRC_CTA_INIT_COUNT
	.align		4
        /*0054*/ 	.byte	0x02, 0x4a
	.zero		1
	.zero		1


	//----- nvinfo : EIATTR_EXIT_INSTR_OFFSETS
	.align		4
        /*0058*/ 	.byte	0x04, 0x1c
        /*005a*/ 	.short	(.L_755 - .L_754)


	//   ....[0]....
.L_754:
        /*005c*/ 	.word	0x00000430


	//   ....[1]....
        /*0060*/ 	.word	0x00000490


	//----- nvinfo : EIATTR_CRS_STACK_SIZE
	.align		4
.L_755:
        /*0064*/ 	.byte	0x04, 0x1e
        /*0066*/ 	.short	(.L_757 - .L_756)
.L_756:
        /*0068*/ 	.word	0x00000000


	//----- nvinfo : EIATTR_CBANK_PARAM_SIZE
	.align		4
.L_757:
        /*006c*/ 	.byte	0x03, 0x19
        /*006e*/ 	.short	0x0014


	//----- nvinfo : EIATTR_PARAM_CBANK
	.align		4
        /*0070*/ 	.byte	0x04, 0x0a
        /*0072*/ 	.short	(.L_759 - .L_758)
	.align		4
.L_758:
        /*0074*/ 	.word	index@(.nv.constant0._Z10DrawSquarePffii)
        /*0078*/ 	.short	0x0380
        /*007a*/ 	.short	0x0014


	//----- nvinfo : EIATTR_SW_WAR
	.align		4
.L_759:
        /*007c*/ 	.byte	0x04, 0x36
        /*007e*/ 	.short	(.L_761 - .L_760)
.L_760:
        /*0080*/ 	.word	0x00000008
.L_761:


//--------------------- .nv.callgraph             --------------------------
	.section	.nv.callgraph,"",@"SHT_CUDA_CALLGRAPH"
	.align	4
	.sectionentsize	8
	.align		4
        /*0000*/ 	.word	0x00000000
	.align		4
        /*0004*/ 	.word	0xffffffff
	.align		4
        /*0008*/ 	.word	0x00000000
	.align		4
        /*000c*/ 	.word	0xfffffffe
	.align		4
        /*0010*/ 	.word	0x00000000
	.align		4
        /*0014*/ 	.word	0xfffffffd
	.align		4
        /*0018*/ 	.word	0x00000000
	.align		4
        /*001c*/ 	.word	0xfffffffc


//--------------------- .text._Z5ReactPfS_fffiS_fii --------------------------
	.section	.text._Z5ReactPfS_fffiS_fii,"ax",@progbits
	.align	128
        .global         _Z5ReactPfS_fffiS_fii
        .type           _Z5ReactPfS_fffiS_fii,@function
        .size           _Z5ReactPfS_fffiS_fii,(.L_x_142 - _Z5ReactPfS_fffiS_fii)
        .other          _Z5ReactPfS_fffiS_fii,@"STO_CUDA_ENTRY STV_DEFAULT"
_Z5ReactPfS_fffiS_fii:
.text._Z5ReactPfS_fffiS_fii:
[----:B------:R-:W-:Y:S01]  /*0000*/  LDC R1, c[0x0][0x37c] ;  /* 0x0000df00ff017b82 */ /* 0x000fe20000000800 */
[----:B------:R-:W0:Y:S07]  /*0010*/  S2R R0, SR_TID.X ;  /* 0x0000000000007919 */ /* 0x000e2e0000002100 */
[----:B------:R-:W0:Y:S01]  /*0020*/  S2UR UR4, SR_CTAID.X ;  /* 0x00000000000479c3 */ /* 0x000e220000002500 */
[----:B------:R-:W1:Y:S01]  /*0030*/  LDCU.64 UR6, c[0x0][0x358] ;  /* 0x00006b00ff0677ac */ /* 0x000e620008000a00 */
[----:B------:R-:W-:Y:S01]  /*0040*/  BSSY.RECONVERGENT B0, `(.L_x_0) ;  /* 0x0000094000007945 */ /* 0x000fe20003800200 */
[----:B------:R-:W2:Y:S05]  /*0050*/  S2R R2, SR_TID.Y ;  /* 0x0000000000027919 */ /* 0x000eaa0000002200 */
[----:B------:R-:W0:Y:S08]  /*0060*/  LDC R5, c[0x0][0x360] ;  /* 0x0000d800ff057b82 */ /* 0x000e300000000800 */
[----:B------:R-:W3:Y:S08]  /*0070*/  LDC R7, c[0x0][0x3ac] ;  /* 0x0000eb00ff077b82 */ /* 0x000ef00000000800 */
[----:B------:R-:W2:Y:S01]  /*0080*/  S2UR UR5, SR_CTAID.Y ;  /* 0x00000000000579c3 */ /* 0x000ea20000002600 */
[----:B0-----:R-:W-:-:S07]  /*0090*/  IMAD R0, R5, UR4, R0 ;  /* 0x0000000405007c24 */ /* 0x001fce000f8e0200 */
[----:B------:R-:W2:Y:S01]  /*00a0*/  LDC R3, c[0x0][0x364] ;  /* 0x0000d900ff037b82 */ /* 0x000ea20000000800 */
[----:B------:R-:W0:Y:S01]  /*00b0*/  LDCU UR4, c[0x0][0x3b0] ;  /* 0x00007600ff0477ac */ /* 0x000e220008000800 */
[----:B---3--:R-:W-:-:S04]  /*00c0*/  ISETP.GE.AND P0, PT, R0, R7, PT ;  /* 0x000000070000720c */ /* 0x008fc80003f06270 */
[----:B------:R-:W-:-:S04]  /*00d0*/  SEL R0, R0, RZ, !P0 ;  /* 0x000000ff00007207 */ /* 0x000fc80004000000 */
[----:B------:R-:W-:Y:S01]  /*00e0*/  ISETP.GE.AND P0, PT, R0, RZ, PT ;  /* 0x000000ff0000720c */ /* 0x000fe20003f06270 */
[----:B--2---:R-:W-:Y:S01]  /*00f0*/  IMAD R2, R3, UR5, R2 ;  /* 0x0000000503027c24 */ /* 0x004fe2000f8e0202 */
[----:B------:R-:W2:Y:S01]  /*0100*/  LDCU UR5, c[0x0][0x370] ;  /* 0x00006e00ff0577ac */ /* 0x000ea20008000800 */
[----:B------:R-:W-:-:S10]  /*0110*/  VIADD R3, R7, 0xfffffffe ;  /* 0xfffffffe07037836 */ /* 0x000fd40000000000 */
[----:B------:R-:W-:Y:S02]  /*0120*/  @!P0 IADD3 R0, PT, PT, R7, -0x1, RZ ;  /* 0xffffffff07008810 */ /* 0x000fe40007ffe0ff */
[----:B0-----:R-:W-:Y:S01]  /*0130*/  ISETP.GE.AND P1, PT, R2, UR4, PT ;  /* 0x0000000402007c0c */ /* 0x001fe2000bf26270 */
[----:B------:R-:W-:Y:S01]  /*0140*/  UIADD3 UR4, UPT, UPT, UR4, -0x2, URZ ;  /* 0xfffffffe04047890 */ /* 0x000fe2000fffe0ff */
[----:B------:R-:W-:Y:S02]  /*0150*/  ISETP.GE.AND P0, PT, R0, R3, PT ;  /* 0x000000030000720c */ /* 0x000fe40003f06270 */
[----:B------:R-:W-:Y:S02]  /*0160*/  SEL R3, R2, RZ, !P1 ;  /* 0x000000ff02037207 */ /* 0x000fe40004800000 */
[----:B------:R-:W-:-:S04]  /*0170*/  ISETP.LT.OR P0, PT, R0, 0x2, P0 ;  /* 0x000000020000780c */ /* 0x000fc80000701670 */
[----:B------:R-:W-:Y:S01]  /*0180*/  ISETP.LT.U32.OR P0, PT, R3, 0x2, P0 ;  /* 0x000000020300780c */ /* 0x000fe20000701470 */
[----:B--2---:R-:W-:-:S03]  /*0190*/  IMAD R2, R5, UR5, RZ ;  /* 0x0000000505027c24 */ /* 0x004fc6000f8e02ff */
[C---:B------:R-:W-:Y:S01]  /*01a0*/  ISETP.GE.OR P0, PT, R3.reuse, UR4, P0 ;  /* 0x0000000403007c0c */ /* 0x040fe20008706670 */
[----:B------:R-:W-:-:S12]  /*01b0*/  IMAD R9, R3, R2, R0 ;  /* 0x0000000203097224 */ /* 0x000fd800078e0200 */
[----:B-1----:R-:W-:Y:S05]  /*01c0*/  @P0 BRA `(.L_x_1) ;  /* 0x0000000400ec0947 */ /* 0x002fea0003800000 */
[----:B------:R-:W0:Y:S01]  /*01d0*/  LDC.64 R2, c[0x0][0x3a0] ;  /* 0x0000e800ff027b82 */ /* 0x000e220000000a00 */
[----:B------:R-:W-:-:S05]  /*01e0*/  SHF.L.U32 R5, R9, 0x2, RZ ;  /* 0x0000000209057819 */ /* 0x000fca00000006ff */
[----:B0-----:R-:W-:-:S06]  /*01f0*/  IMAD.WIDE R2, R5, 0x4, R2 ;  /* 0x0000000405027825 */ /* 0x001fcc00078e0202 */
[----:B------:R-:W2:Y:S02]  /*0200*/  LDG.E R2, desc[UR6][R2.64] ;  /* 0x0000000602027981 */ /* 0x000ea4000c1e1900 */
[----:B--2---:R-:W-:-:S13]  /*0210*/  FSETP.GEU.AND P0, PT, R2, 1, PT ;  /* 0x3f8000000200780b */ /* 0x004fda0003f0e000 */
[----:B------:R-:W-:Y:S05]  /*0220*/  @P0 BRA `(.L_x_1) ;  /* 0x0000000400d40947 */ /* 0x000fea0003800000 */
[----:B------:R-:W0:Y:S01]  /*0230*/  LDC.64 R6, c[0x0][0x388] ;  /* 0x0000e200ff067b82 */ /* 0x000e220000000a00 */
[----:B------:R-:W1:Y:S07]  /*0240*/  LDCU UR4, c[0x0][0x39c] ;  /* 0x00007380ff0477ac */ /* 0x000e6e0008000800 */
[----:B------:R-:W2:Y:S01]  /*0250*/  LDC.64 R4, c[0x0][0x380] ;  /* 0x0000e000ff047b82 */ /* 0x000ea20000000a00 */
[----:B0-----:R-:W-:-:S05]  /*0260*/  IMAD.WIDE R6, R9, 0x4, R6 ;  /* 0x0000000409067825 */ /* 0x001fca00078e0206 */
[----:B------:R-:W3:Y:S01]  /*0270*/  LDG.E R8, desc[UR6][R6.64] ;  /* 0x0000000606087981 */ /* 0x000ee2000c1e1900 */
[----:B--2---:R-:W-:-:S05]  /*0280*/  IMAD.WIDE R4, R9, 0x4, R4 ;  /* 0x0000000409047825 */ /* 0x004fca00078e0204 */
[----:B------:R-:W2:Y:S01]  /*0290*/  LDG.E R2, desc[UR6][R4.64] ;  /* 0x0000000604027981 */ /* 0x000ea2000c1e1900 */
[----:B-1----:R-:W-:Y:S01]  /*02a0*/  UISETP.NE.AND UP0, UPT, UR4, 0x2, UPT ;  /* 0x000000020400788c */ /* 0x002fe2000bf05270 */
[----:B---3--:R-:W-:Y:S02]  /*02b0*/  FMNMX.NAN R8, R8, 1, PT ;  /* 0x3f80000008087809 */ /* 0x008fe40003820000 */
[----:B--2---:R-:W-:-:S06]  /*02c0*/  FMNMX.NAN R9, R2, 1, PT ;  /* 0x3f80000002097809 */ /* 0x004fcc0003820000 */
[----:B------:R-:W-:Y:S05]  /*02d0*/  BRA.U !UP0, `(.L_x_2) ;  /* 0x0000000108e07547 */ /* 0x000fea000b800000 */
[----:B------:R-:W-:-:S09]  /*02e0*/  UISETP.NE.AND UP0, UPT, UR4, 0x1, UPT ;  /* 0x000000010400788c */ /* 0x000fd2000bf05270 */
[----:B------:R-:W-:Y:S05]  /*02f0*/  BRA.U UP0, `(.L_x_3) ;  /* 0x0000000100a87547 */ /* 0x000fea000b800000 */
[----:B------:R-:W0:Y:S01]  /*0300*/  LDC.64 R12, c[0x0][0x390] ;  /* 0x0000e400ff0c7b82 */ /* 0x000e220000000a00 */
[----:B------:R-:W-:Y:S01]  /*0310*/  BSSY.RECONVERGENT B1, `(.L_x_4) ;  /* 0x000000e000017945 */ /* 0x000fe20003800200 */
[----:B0-----:R-:W0:Y:S01]  /*0320*/  MUFU.RCP R11, R12 ;  /* 0x0000000c000b7308 */ /* 0x001e220000001000 */
[----:B------:R-:W-:-:S07]  /*0330*/  FADD R3, R8, R13 ;  /* 0x0000000d08037221 */ /* 0x000fce0000000000 */
[----:B------:R-:W1:Y:S01]  /*0340*/  FCHK P0, R3, R12 ;  /* 0x0000000c03007302 */ /* 0x000e620000000000 */
[----:B0-----:R-:W-:-:S04]  /*0350*/  FFMA R0, R11, -R12, 1 ;  /* 0x3f8000000b007423 */ /* 0x001fc8000000080c */
[----:B------:R-:W-:-:S04]  /*0360*/  FFMA R0, R11, R0, R11 ;  /* 0x000000000b007223 */ /* 0x000fc8000000000b */
[----:B------:R-:W-:-:S04]  /*0370*/  FFMA R11, R3, R0, RZ ;  /* 0x00000000030b7223 */ /* 0x000fc800000000ff */
[----:B------:R-:W-:-:S04]  /*0380*/  FFMA R10, R11, -R12, R3 ;  /* 0x8000000c0b0a7223 */ /* 0x000fc80000000003 */
[----:B------:R-:W-:Y:S01]  /*0390*/  FFMA R0, R0, R10, R11 ;  /* 0x0000000a00007223 */ /* 0x000fe2000000000b */
[----:B-1----:R-:W-:Y:S06]  /*03a0*/  @!P0 BRA `(.L_x_5) ;  /* 0x0000000000108947 */ /* 0x002fec0003800000 */
[----:B------:R-:W0:Y:S01]  /*03b0*/  LDCU UR4, c[0x0][0x390] ;  /* 0x00007200ff0477ac */ /* 0x000e220008000800 */
[----:B------:R-:W-:Y:S01]  /*03c0*/  MOV R12, 0x3f0 ;  /* 0x000003f0000c7802 */ /* 0x000fe20000000f00 */
[----:B0-----:R-:W-:-:S07]  /*03d0*/  IMAD.U32 R0, RZ, RZ, UR4 ;  /* 0x00000004ff007e24 */ /* 0x001fce000f8e00ff */
[----:B------:R-:W-:Y:S05]  /*03e0*/  CALL.REL.NOINC `($__internal_0_$__cuda_sm3x_div_rn_noftz_f32_slowpath) ;  /* 0x0000000400947944 */ /* 0x000fea0003c00000 */
.L_x_5:
[----:B------:R-:W-:Y:S05]  /*03f0*/  BSYNC.RECONVERGENT B1 ;  /* 0x0000000000017941 */ /* 0x000fea0003800200 */
.L_x_4:
[----:B------:R-:W0:Y:S01]  /*0400*/  LDC R14, c[0x0][0x398] ;  /* 0x0000e600ff0e7b82 */ /* 0x000e220000000800 */
[----:B------:R-:W-:Y:S01]  /*0410*/  FADD R3, R9, -R0 ;  /* 0x8000000009037221 */ /* 0x000fe20000000000 */
[----:B------:R-:W-:Y:S01]  /*0420*/  FMNMX.NAN R9, R2, 1, PT ;  /* 0x3f80000002097809 */ /* 0x000fe20003820000 */
[----:B------:R-:W-:Y:S01]  /*0430*/  BSSY.RECONVERGENT B1, `(.L_x_6) ;  /* 0x0000010000017945 */ /* 0x000fe20003800200 */
[----:B0-----:R-:W0:Y:S08]  /*0440*/  MUFU.RCP R10, R14 ;  /* 0x0000000e000a7308 */ /* 0x001e300000001000 */
[----:B------:R-:W1:Y:S01]  /*0450*/  FCHK P0, R3, R14 ;  /* 0x0000000e03007302 */ /* 0x000e620000000000 */
[----:B0-----:R-:W-:-:S04]  /*0460*/  FFMA R11, R10, -R14, 1 ;  /* 0x3f8000000a0b7423 */ /* 0x001fc8000000080e */
[----:B------:R-:W-:Y:S01]  /*0470*/  FFMA R0, R10, R11, R10 ;  /* 0x0000000b0a007223 */ /* 0x000fe2000000000a */
[----:B------:R-:W-:-:S03]  /*0480*/  FADD R10, -R9, 1 ;  /* 0x3f800000090a7421 */ /* 0x000fc60000000100 */
[----:B------:R-:W-:Y:S01]  /*0490*/  FFMA R11, R3, R0, RZ ;  /* 0x00000000030b7223 */ /* 0x000fe200000000ff */
[----:B------:R-:W-:-:S03]  /*04a0*/  FMUL R10, R9, R10 ;  /* 0x0000000a090a7220 */ /* 0x000fc60000400000 */
[----:B------:R-:W-:-:S04]  /*04b0*/  FFMA R12, R11, -R14, R3 ;  /* 0x8000000e0b0c7223 */ /* 0x000fc80000000003 */
[----:B------:R-:W-:Y:S01]  /*04c0*/  FFMA R11, R0, R12, R11 ;  /* 0x0000000c000b7223 */ /* 0x000fe2000000000b */
[----:B-1----:R-:W-:Y:S06]  /*04d0*/  @!P0 BRA `(.L_x_7) ;  /* 0x0000000000148947 */ /* 0x002fec0003800000 */
[----:B------:R-:W0:Y:S01]  /*04e0*/  LDCU UR4, c[0x0][0x398] ;  /* 0x00007300ff0477ac */ /* 0x000e220008000800 */
[----:B------:R-:W-:Y:S02]  /*04f0*/  MOV R12, 0x520 ;  /* 0x00000520000c7802 */ /* 0x000fe40000000f00 */
[----:B0-----:R-:W-:-:S07]  /*0500*/  MOV R0, UR4 ;  /* 0x0000000400007c02 */ /* 0x001fce0008000f00 */
[----:B------:R-:W-:Y:S05]  /*0510*/  CALL.REL.NOINC `($__internal_0_$__cuda_sm3x_div_rn_noftz_f32_slowpath) ;  /* 0x0000000400487944 */ /* 0x000fea0003c00000 */
[----:B------:R-:W-:-:S07]  /*0520*/  IMAD.MOV.U32 R11, RZ, RZ, R0 ;  /* 0x000000ffff0b7224 */ /* 0x000fce00078e0000 */
.L_x_7:
[----:B------:R-:W-:Y:S05]  /*0530*/  BSYNC.RECONVERGENT B1 ;  /* 0x0000000000017941 */ /* 0x000fea0003800200 */
.L_x_6:
[----:B------:R-:W0:Y:S01]  /*0540*/  LDCU UR4, c[0x0][0x3a8] ;  /* 0x00007500ff0477ac */ /* 0x000e220008000800 */
[----:B------:R-:W-:Y:S01]  /*0550*/  FMUL R10, R11, R10 ;  /* 0x0000000a0b0a7220 */ /* 0x000fe20000400000 */
[----:B------:R-:W-:-:S03]  /*0560*/  FADD R8, R9, -R8 ;  /* 0x8000000809087221 */ /* 0x000fc60000000000 */
[----:B0-----:R-:W-:Y:S01]  /*0570*/  FMUL R11, R10, UR4 ;  /* 0x000000040a0b7c20 */ /* 0x001fe20008400000 */
[----:B------:R-:W-:Y:S01]  /*0580*/  FMUL R8, R8, UR4 ;  /* 0x0000000408087c20 */ /* 0x000fe20008400000 */
[----:B------:R-:W-:Y:S06]  /*0590*/  BRA `(.L_x_8) ;  /* 0x0000000000dc7947 */ /* 0x000fec0003800000 */
.L_x_3:
[----:B------:R-:W0:Y:S01]  /*05a0*/  LDC.64 R16, c[0x0][0x390] ;  /* 0x0000e400ff107b82 */ /* 0x000e220000000a00 */
[----:B------:R-:W1:Y:S01]  /*05b0*/  F2F.F64.F32 R14, R9 ;  /* 0x00000009000e7310 */ /* 0x000e620000201800 */
[----:B------:R-:W-:-:S04]  /*05c0*/  FMUL R0, R8, R8 ;  /* 0x0000000808007220 */ /* 0x000fc80000400000 */
[----:B------:R-:W-:-:S04]  /*05d0*/  FMUL R3, R9, R0 ;  /* 0x0000000009037220 */ /* 0x000fc80000400000 */
[----:B------:R-:W-:Y:S01]  /*05e0*/  F2F.F64.F32 R10, R3 ;  /* 0x00000003000a7310 */ /* 0x000fe20000201800 */
[----:B-1----:R-:W-:-:S07]  /*05f0*/  DADD R14, -R14, 1 ;  /* 0x3ff000000e0e7429 */ /* 0x002fce0000000100 */
[----:B0-----:R-:W0:Y:S01]  /*0600*/  F2F.F64.F32 R12, R16 ;  /* 0x00000010000c7310 */ /* 0x001e220000201800 */
[----:B------:R-:W-:-:S04]  /*0610*/  FADD R0, R17, R16 ;  /* 0x0000001011007221 */ /* 0x000fc80000000000 */
[----:B------:R-:W-:Y:S01]  /*0620*/  FFMA R8, R8, -R0, R3 ;  /* 0x8000000008087223 */ /* 0x000fe20000000003 */
[----:B0-----:R-:W-:-:S10]  /*0630*/  DFMA R10, R12, R14, -R10 ;  /* 0x0000000e0c0a722b */ /* 0x001fd4000000080a */
[----:B------:R0:W1:Y:S01]  /*0640*/  F2F.F32.F64 R11, R10 ;  /* 0x0000000a000b7310 */ /* 0x0000620000301000 */
[----:B------:R-:W-:Y:S05]  /*0650*/  BRA `(.L_x_8) ;  /* 0x0000000000ac7947 */ /* 0x000fea0003800000 */
.L_x_2:
        /* <DEDUP_REMOVED lines=12> */
[----:B------:R-:W-:Y:S02]  /*0720*/  MOV R12, 0x750 ;  /* 0x00000750000c7802 */ /* 0x000fe40000000f00 */
[----:B0-----:R-:W-:-:S07]  /*0730*/  MOV R0, UR4 ;  /* 0x0000000400007c02 */ /* 0x001fce0008000f00 */
[----:B------:R-:W-:Y:S05]  /*0740*/  CALL.REL.NOINC `($__internal_0_$__cuda_sm3x_div_rn_noftz_f32_slowpath) ;  /* 0x0000000000bc7944 */ /* 0x000fea0003c00000 */
.L_x_10:
[----:B------:R-:W-:Y:S05]  /*0750*/  BSYNC.RECONVERGENT B1 ;  /* 0x0000000000017941 */ /* 0x000fea0003800200 */
.L_x_9:
        /* <DEDUP_REMOVED lines=15> */
[----:B------:R-:W-:Y:S01]  /*0850*/  IMAD.MOV.U32 R3, RZ, RZ, R12 ;  /* 0x000000ffff037224 */ /* 0x000fe200078e000c */
[----:B------:R-:W-:Y:S02]  /*0860*/  MOV R12, 0x890 ;  /* 0x00000890000c7802 */ /* 0x000fe40000000f00 */
[----:B0-----:R-:W-:-:S07]  /*0870*/  MOV R0, UR4 ;  /* 0x0000000400007c02 */ /* 0x001fce0008000f00 */
[----:B------:R-:W-:Y:S05]  /*0880*/  CALL.REL.NOINC `($__internal_0_$__cuda_sm3x_div_rn_noftz_f32_slowpath) ;  /* 0x00000000006c7944 */ /* 0x000fea0003c00000 */
[----:B------:R-:W-:-:S07]  /*0890*/  IMAD.MOV.U32 R3, RZ, RZ, R0 ;  /* 0x000000ffff037224 */ /* 0x000fce00078e0000 */
.L_x_12:
[----:B------:R-:W-:Y:S05]  /*08a0*/  BSYNC.RECONVERGENT B1 ;  /* 0x0000000000017941 */ /* 0x000fea0003800200 */
.L_x_11:
[----:B------:R-:W0:Y:S01]  /*08b0*/  LDCU UR4, c[0x0][0x3a8] ;  /* 0x00007500ff0477ac */ /* 0x000e220008000800 */
[----:B------:R-:W-:Y:S01]  /*08c0*/  FMUL R0, R9, R9 ;  /* 0x0000000909007220 */ /* 0x000fe20000400000 */
[----:B------:R-:W-:-:S03]  /*08d0*/  FMUL R3, R3, R10 ;  /* 0x0000000a03037220 */ /* 0x000fc60000400000 */
[----:B------:R-:W-:Y:S01]  /*08e0*/  FFMA R0, R9, R0, -R8 ;  /* 0x0000000009007223 */ /* 0x000fe20000000808 */
[----:B0-----:R-:W-:-:S03]  /*08f0*/  FMUL R11, R3, UR4 ;  /* 0x00000004030b7c20 */ /* 0x001fc60008400000 */
[----:B------:R-:W-:-:S07]  /*0900*/  FMUL R8, R0, UR4 ;  /* 0x0000000400087c20 */ /* 0x000fce0008400000 */
.L_x_8:
[----:B------:R-:W1:Y:S02]  /*0910*/  LDCU UR4, c[0x0][0x3a8] ;  /* 0x00007500ff0477ac */ /* 0x000e640008000800 */
[----:B-1----:R-:W-:-:S05]  /*0920*/  FFMA R11, R11, UR4, R2 ;  /* 0x000000040b0b7c23 */ /* 0x002fca0008000002 */
[----:B------:R-:W-:Y:S04]  /*0930*/  STG.E desc[UR6][R4.64], R11 ;  /* 0x0000000b04007986 */ /* 0x000fe8000c101906 */
[----:B------:R-:W2:Y:S02]  /*0940*/  LDG.E R3, desc[UR6][R6.64] ;  /* 0x0000000606037981 */ /* 0x000ea4000c1e1900 */
[----:B--2---:R-:W-:-:S05]  /*0950*/  FFMA R3, R8, UR4, R3 ;  /* 0x0000000408037c23 */ /* 0x004fca0008000003 */
[----:B------:R-:W-:Y:S01]  /*0960*/  STG.E desc[UR6][R6.64], R3 ;  /* 0x0000000306007986 */ /* 0x000fe2000c101906 */
[----:B------:R-:W-:Y:S05]  /*0970*/  EXIT ;  /* 0x000000000000794d */ /* 0x000fea0003800000 */
.L_x_1:
[----:B------:R-:W-:Y:S05]  /*0980*/  BSYNC.RECONVERGENT B0 ;  /* 0x0000000000007941 */ /* 0x000fea0003800200 */
.L_x_0:
[----:B------:R-:W0:Y:S08]  /*0990*/  LDC.64 R2, c[0x0][0x380] ;  /* 0x0000e000ff027b82 */ /* 0x000e300000000a00 */
[----:B------:R-:W1:Y:S01]  /*09a0*/  LDC.64 R4, c[0x0][0x388] ;  /* 0x0000e200ff047b82 */ /* 0x000e620000000a00 */
[----:B0-----:R-:W-:-:S05]  /*09b0*/  IMAD.WIDE R2, R9, 0x4, R2 ;  /* 0x0000000409027825 */ /* 0x001fca00078e0202 */
[----:B------:R-:W2:Y:S01]  /*09c0*/  LDG.E R0, desc[UR6][R2.64] ;  /* 0x0000000602007981 */ /* 0x000ea2000c1e1900 */
[----:B-1----:R-:W-:-:S04]  /*09d0*/  IMAD.WIDE R4, R9, 0x4, R4 ;  /* 0x0000000409047825 */ /* 0x002fc800078e0204 */
[----:B--2---:R-:W-:-:S05]  /*09e0*/  FADD R7, -R0, -RZ ;  /* 0x800000ff00077221 */ /* 0x004fca0000000100 */
[----:B------:R-:W-:Y:S04]  /*09f0*/  STG.E desc[UR6][R2.64], R7 ;  /* 0x0000000702007986 */ /* 0x000fe8000c101906 */
[----:B------:R-:W2:Y:S02]  /*0a00*/  LDG.E R0, desc[UR6][R4.64] ;  /* 0x0000000604007981 */ /* 0x000ea4000c1e1900 */
[----:B--2---:R-:W-:-:S05]  /*0a10*/  FADD R9, -R0, -RZ ;  /* 0x800000ff00097221 */ /* 0x004fca0000000100 */
[----:B------:R-:W-:Y:S01]  /*0a20*/  STG.E desc[UR6][R4.64], R9 ;  /* 0x0000000904007986 */ /* 0x000fe2000c101906 */
[----:B------:R-:W-:Y:S05]  /*0a30*/  EXIT ;  /* 0x000000000000794d */ /* 0x000fea0003800000 */
        .weak           $__internal_0_$__cuda_sm3x_div_rn_noftz_f32_slowpath
        .type           $__internal_0_$__cuda_sm3x_div_rn_noftz_f32_slowpath,@function
        .size           $__internal_0_$__cuda_sm3x_div_rn_noftz_f32_slowpath,(.L_x_142 - $__internal_0_$__cuda_sm3x_div_rn_noftz_f32_slowpath)
$__internal_0_$__cuda_sm3x_div_rn_noftz_f32_slowpath:
[----:B------:R-:W-:Y:S01]  /*0a40*/  SHF.R.U32.HI R11, RZ, 0x17, R0 ;  /* 0x00000017ff0b7819 */ /* 0x000fe20000011600 */
[----:B------:R-:W-:Y:S01]  /*0a50*/  BSSY.RECONVERGENT B2, `(.L_x_13) ;  /* 0x0000062000027945 */ /* 0x000fe20003800200 */
[----:B------:R-:W-:Y:S02]  /*0a60*/  SHF.R.U32.HI R13, RZ, 0x17, R3 ;  /* 0x00000017ff0d7819 */ /* 0x000fe40000011603 */
[----:B------:R-:W-:Y:S02]  /*0a70*/  LOP3.LUT R11, R11, 0xff, RZ, 0xc0, !PT ;  /* 0x000000ff0b0b7812 */ /* 0x000fe400078ec0ff */
[----:B------:R-:W-:Y:S02]  /*0a80*/  LOP3.LUT R16, R13, 0xff, RZ, 0xc0, !PT ;  /* 0x000000ff0d107812 */ /* 0x000fe400078ec0ff */
[----:B------:R-:W-:-:S03]  /*0a90*/  IADD3 R15, PT, PT, R11, -0x1, RZ ;  /* 0xffffffff0b0f7810 */ /* 0x000fc60007ffe0ff */
[----:B------:R-:W-:Y:S01]  /*0aa0*/  VIADD R14, R16, 0xffffffff ;  /* 0xffffffff100e7836 */ /* 0x000fe20000000000 */
[----:B------:R-:W-:-:S04]  /*0ab0*/  ISETP.GT.U32.AND P0, PT, R15, 0xfd, PT ;  /* 0x000000fd0f00780c */ /* 0x000fc80003f04070 */
[----:B------:R-:W-:-:S13]  /*0ac0*/  ISETP.GT.U32.OR P0, PT, R14, 0xfd, P0 ;  /* 0x000000fd0e00780c */ /* 0x000fda0000704470 */
[----:B------:R-:W-:Y:S01]  /*0ad0*/  @!P0 MOV R13, RZ ;  /* 0x000000ff000d8202 */ /* 0x000fe20000000f00 */
[----:B------:R-:W-:Y:S06]  /*0ae0*/  @!P0 BRA `(.L_x_14) ;  /* 0x00000000005c8947 */ /* 0x000fec0003800000 */
[----:B------:R-:W-:Y:S02]  /*0af0*/  FSETP.GTU.FTZ.AND P0, PT, |R3|, +INF , PT ;  /* 0x7f8000000300780b */ /* 0x000fe40003f1c200 */
[----:B------:R-:W-:-:S04]  /*0b00*/  FSETP.GTU.FTZ.AND P1, PT, |R0|, +INF , PT ;  /* 0x7f8000000000780b */ /* 0x000fc80003f3c200 */
[----:B------:R-:W-:-:S13]  /*0b10*/  PLOP3.LUT P0, PT, P0, P1, PT, 0xf8, 0x8f ;  /* 0x00000000008f781c */ /* 0x000fda0000703f70 */
[----:B------:R-:W-:Y:S05]  /*0b20*/  @P0 BRA `(.L_x_15) ;  /* 0x00000004004c0947 */ /* 0x000fea0003800000 */
[----:B------:R-:W-:-:S13]  /*0b30*/  LOP3.LUT P0, RZ, R0, 0x7fffffff, R3, 0xc8, !PT ;  /* 0x7fffffff00ff7812 */ /* 0x000fda000780c803 */
[----:B------:R-:W-:Y:S05]  /*0b40*/  @!P0 BRA `(.L_x_16) ;  /* 0x00000004003c8947 */ /* 0x000fea0003800000 */
[C---:B------:R-:W-:Y:S02]  /*0b50*/  FSETP.NEU.FTZ.AND P2, PT, |R3|.reuse, +INF , PT ;  /* 0x7f8000000300780b */ /* 0x040fe40003f5d200 */
[----:B------:R-:W-:Y:S02]  /*0b60*/  FSETP.NEU.FTZ.AND P1, PT, |R0|, +INF , PT ;  /* 0x7f8000000000780b */ /* 0x000fe40003f3d200 */
[----:B------:R-:W-:-:S11]  /*0b70*/  FSETP.NEU.FTZ.AND P0, PT, |R3|, +INF , PT ;  /* 0x7f8000000300780b */ /* 0x000fd60003f1d200 */
[----:B------:R-:W-:Y:S05]  /*0b80*/  @!P1 BRA !P2, `(.L_x_16) ;  /* 0x00000004002c9947 */ /* 0x000fea0005000000 */
[----:B------:R-:W-:-:S04]  /*0b90*/  LOP3.LUT P2, RZ, R3, 0x7fffffff, RZ, 0xc0, !PT ;  /* 0x7fffffff03ff7812 */ /* 0x000fc8000784c0ff */
[----:B------:R-:W-:-:S13]  /*0ba0*/  PLOP3.LUT P1, PT, P1, P2, PT, 0x2f, 0xf2 ;  /* 0x0000000000f2781c */ /* 0x000fda0000f24577 */
[----:B------:R-:W-:Y:S05]  /*0bb0*/  @P1 BRA `(.L_x_17) ;  /* 0x0000000400181947 */ /* 0x000fea0003800000 */
[----:B------:R-:W-:-:S04]  /*0bc0*/  LOP3.LUT P1, RZ, R0, 0x7fffffff, RZ, 0xc0, !PT ;  /* 0x7fffffff00ff7812 */ /* 0x000fc8000782c0ff */
[----:B------:R-:W-:-:S13]  /*0bd0*/  PLOP3.LUT P0, PT, P0, P1, PT, 0x2f, 0xf2 ;  /* 0x0000000000f2781c */ /* 0x000fda0000702577 */
[----:B------:R-:W-:Y:S05]  /*0be0*/  @P0 BRA `(.L_x_18) ;  /* 0x0000000400000947 */ /* 0x000fea0003800000 */
[----:B------:R-:W-:Y:S02]  /*0bf0*/  ISETP.GE.AND P0, PT, R14, RZ, PT ;  /* 0x000000ff0e00720c */ /* 0x000fe40003f06270 */
[----:B------:R-:W-:-:S11]  /*0c00*/  ISETP.GE.AND P1, PT, R15, RZ, PT ;  /* 0x000000ff0f00720c */ /* 0x000fd60003f26270 */
[----:B------:R-:W-:Y:S01]  /*0c10*/  @P0 IMAD.MOV.U32 R13, RZ, RZ, RZ ;  /* 0x000000ffff0d0224 */ /* 0x000fe200078e00ff */
[----:B------:R-:W-:Y:S01]  /*0c20*/  @!P0 MOV R13, 0xffffffc0 ;  /* 0xffffffc0000d8802 */ /* 0x000fe20000000f00 */
[----:B------:R-:W-:Y:S01]  /*0c30*/  @!P0 FFMA R3, R3, 1.84467440737095516160e+19, RZ ;  /* 0x5f80000003038823 */ /* 0x000fe200000000ff */
[----:B------:R-:W-:-:S03]  /*0c40*/  @!P1 FFMA R0, R0, 1.84467440737095516160e+19, RZ ;  /* 0x5f80000000009823 */ /* 0x000fc600000000ff */
[----:B------:R-:W-:-:S07]  /*0c50*/  @!P1 VIADD R13, R13, 0x40 ;  /* 0x000000400d0d9836 */ /* 0x000fce0000000000 */
.L_x_14:
[----:B------:R-:W-:Y:S01]  /*0c60*/  LEA R15, R11, 0xc0800000, 0x17 ;  /* 0xc08000000b0f7811 */ /* 0x000fe200078eb8ff */
[----:B------:R-:W-:Y:S01]  /*0c70*/  VIADD R16, R16, 0xffffff81 ;  /* 0xffffff8110107836 */ /* 0x000fe20000000000 */
[----:B------:R-:W-:Y:S02]  /*0c80*/  BSSY.RECONVERGENT B3, `(.L_x_19) ;  /* 0x0000035000037945 */ /* 0x000fe40003800200 */
[----:B------:R-:W-:Y:S01]  /*0c90*/  IADD3 R15, PT, PT, -R15, R0, RZ ;  /* 0x000000000f0f7210 */ /* 0x000fe20007ffe1ff */
[C---:B------:R-:W-:Y:S01]  /*0ca0*/  IMAD R0, R16.reuse, -0x800000, R3 ;  /* 0xff80000010007824 */ /* 0x040fe200078e0203 */
[----:B------:R-:W-:Y:S02]  /*0cb0*/  IADD3 R16, PT, PT, R16, 0x7f, -R11 ;  /* 0x0000007f10107810 */ /* 0x000fe40007ffe80b */
[----:B------:R-:W0:Y:S01]  /*0cc0*/  MUFU.RCP R14, R15 ;  /* 0x0000000f000e7308 */ /* 0x000e220000001000 */
[----:B------:R-:W-:Y:S01]  /*0cd0*/  FADD.FTZ R17, -R15, -RZ ;  /* 0x800000ff0f117221 */ /* 0x000fe20000010100 */
[----:B------:R-:W-:-:S03]  /*0ce0*/  IADD3 R16, PT, PT, R16, R13, RZ ;  /* 0x0000000d10107210 */ /* 0x000fc60007ffe0ff */
[----:B0-----:R-:W-:-:S04]  /*0cf0*/  FFMA R19, R14, R17, 1 ;  /* 0x3f8000000e137423 */ /* 0x001fc80000000011 */
[----:B------:R-:W-:-:S04]  /*0d00*/  FFMA R3, R14, R19, R14 ;  /* 0x000000130e037223 */ /* 0x000fc8000000000e */
[----:B------:R-:W-:-:S04]  /*0d10*/  FFMA R14, R0, R3, RZ ;  /* 0x00000003000e7223 */ /* 0x000fc800000000ff */
[----:B------:R-:W-:-:S04]  /*0d20*/  FFMA R18, R17, R14, R0 ;  /* 0x0000000e11127223 */ /* 0x000fc80000000000 */
[----:B------:R-:W-:-:S04]  /*0d30*/  FFMA R14, R3, R18, R14 ;  /* 0x00000012030e7223 */ /* 0x000fc8000000000e */
[----:B------:R-:W-:-:S04]  /*0d40*/  FFMA R17, R17, R14, R0 ;  /* 0x0000000e11117223 */ /* 0x000fc80000000000 */
[----:B------:R-:W-:-:S05]  /*0d50*/  FFMA R0, R3, R17, R14 ;  /* 0x0000001103007223 */ /* 0x000fca000000000e */
[----:B------:R-:W-:-:S04]  /*0d60*/  SHF.R.U32.HI R11, RZ, 0x17, R0 ;  /* 0x00000017ff0b7819 */ /* 0x000fc80000011600 */
[----:B------:R-:W-:-:S04]  /*0d70*/  LOP3.LUT R11, R11, 0xff, RZ, 0xc0, !PT ;  /* 0x000000ff0b0b7812 */ /* 0x000fc800078ec0ff */
[----:B------:R-:W-:-:S05]  /*0d80*/  IADD3 R15, PT, PT, R11, R16, RZ ;  /* 0x000000100b0f7210 */ /* 0x000fca0007ffe0ff */
[----:B------:R-:W-:-:S05]  /*0d90*/  VIADD R11, R15, 0xffffffff ;  /* 0xffffffff0f0b7836 */ /* 0x000fca0000000000 */
[----:B------:R-:W-:-:S13]  /*0da0*/  ISETP.GE.U32.AND P0, PT, R11, 0xfe, PT ;  /* 0x000000fe0b00780c */ /* 0x000fda0003f06070 */
[----:B------:R-:W-:Y:S05]  /*0db0*/  @!P0 BRA `(.L_x_20) ;  /* 0x0000000000808947 */ /* 0x000fea0003800000 */
[----:B------:R-:W-:-:S13]  /*0dc0*/  ISETP.GT.AND P0, PT, R15, 0xfe, PT ;  /* 0x000000fe0f00780c */ /* 0x000fda0003f04270 */
[----:B------:R-:W-:Y:S05]  /*0dd0*/  @P0 BRA `(.L_x_21) ;  /* 0x00000000006c0947 */ /* 0x000fea0003800000 */
[----:B------:R-:W-:-:S13]  /*0de0*/  ISETP.GE.AND P0, PT, R15, 0x1, PT ;  /* 0x000000010f00780c */ /* 0x000fda0003f06270 */
[----:B------:R-:W-:Y:S05]  /*0df0*/  @P0 BRA `(.L_x_22) ;  /* 0x0000000000740947 */ /* 0x000fea0003800000 */
[----:B------:R-:W-:Y:S02]  /*0e00*/  ISETP.GE.AND P0, PT, R15, -0x18, PT ;  /* 0xffffffe80f00780c */ /* 0x000fe40003f06270 */
[----:B------:R-:W-:-:S11]  /*0e10*/  LOP3.LUT R0, R0, 0x80000000, RZ, 0xc0, !PT ;  /* 0x8000000000007812 */ /* 0x000fd600078ec0ff */
[----:B------:R-:W-:Y:S05]  /*0e20*/  @!P0 BRA `(.L_x_22) ;  /* 0x0000000000688947 */ /* 0x000fea0003800000 */
[-CC-:B------:R-:W-:Y:S01]  /*0e30*/  FFMA.RZ R11, R3, R17.reuse, R14.reuse ;  /* 0x00000011030b7223 */ /* 0x180fe2000000c00e */
[C---:B------:R-:W-:Y:S02]  /*0e40*/  IADD3 R16, PT, PT, R15.reuse, 0x20, RZ ;  /* 0x000000200f107810 */ /* 0x040fe40007ffe0ff */
[----:B------:R-:W-:Y:S02]  /*0e50*/  ISETP.NE.AND P2, PT, R15, RZ, PT ;  /* 0x000000ff0f00720c */ /* 0x000fe40003f45270 */
[----:B------:R-:W-:Y:S01]  /*0e60*/  LOP3.LUT R13, R11, 0x7fffff, RZ, 0xc0, !PT ;  /* 0x007fffff0b0d7812 */ /* 0x000fe200078ec0ff */
[CCC-:B------:R-:W-:Y:S01]  /*0e70*/  FFMA.RP R11, R3.reuse, R17.reuse, R14.reuse ;  /* 0x00000011030b7223 */ /* 0x1c0fe2000000800e */
[----:B------:R-:W-:Y:S01]  /*0e80*/  FFMA.RM R14, R3, R17, R14 ;  /* 0x00000011030e7223 */ /* 0x000fe2000000400e */
[----:B------:R-:W-:Y:S02]  /*0e90*/  ISETP.NE.AND P1, PT, R15, RZ, PT ;  /* 0x000000ff0f00720c */ /* 0x000fe40003f25270 */
[----:B------:R-:W-:-:S02]  /*0ea0*/  LOP3.LUT R13, R13, 0x800000, RZ, 0xfc, !PT ;  /* 0x008000000d0d7812 */ /* 0x000fc400078efcff */
[----:B------:R-:W-:Y:S02]  /*0eb0*/  IADD3 R3, PT, PT, -R15, RZ, RZ ;  /* 0x000000ff0f037210 */ /* 0x000fe40007ffe1ff */
[----:B------:R-:W-:Y:S02]  /*0ec0*/  SHF.L.U32 R16, R13, R16, RZ ;  /* 0x000000100d107219 */ /* 0x000fe400000006ff */
[----:B------:R-:W-:Y:S02]  /*0ed0*/  FSETP.NEU.FTZ.AND P0, PT, R11, R14, PT ;  /* 0x0000000e0b00720b */ /* 0x000fe40003f1d000 */
[----:B------:R-:W-:Y:S02]  /*0ee0*/  SEL R14, R3, RZ, P2 ;  /* 0x000000ff030e7207 */ /* 0x000fe40001000000 */
[----:B------:R-:W-:Y:S02]  /*0ef0*/  ISETP.NE.AND P1, PT, R16, RZ, P1 ;  /* 0x000000ff1000720c */ /* 0x000fe40000f25270 */
[----:B------:R-:W-:-:S02]  /*0f00*/  SHF.R.U32.HI R14, RZ, R14, R13 ;  /* 0x0000000eff0e7219 */ /* 0x000fc4000001160d */
[----:B------:R-:W-:Y:S02]  /*0f10*/  PLOP3.LUT P0, PT, P0, P1, PT, 0xf8, 0x8f ;  /* 0x00000000008f781c */ /* 0x000fe40000703f70 */
[----:B------:R-:W-:Y:S02]  /*0f20*/  SHF.R.U32.HI R16, RZ, 0x1, R14 ;  /* 0x00000001ff107819 */ /* 0x000fe4000001160e */
[----:B------:R-:W-:-:S04]  /*0f30*/  SEL R3, RZ, 0x1, !P0 ;  /* 0x00000001ff037807 */ /* 0x000fc80004000000 */
[----:B------:R-:W-:-:S04]  /*0f40*/  LOP3.LUT R3, R3, 0x1, R16, 0xf8, !PT ;  /* 0x0000000103037812 */ /* 0x000fc800078ef810 */
[----:B------:R-:W-:-:S05]  /*0f50*/  LOP3.LUT R3, R3, R14, RZ, 0xc0, !PT ;  /* 0x0000000e03037212 */ /* 0x000fca00078ec0ff */
[----:B------:R-:W-:-:S05]  /*0f60*/  IMAD.IADD R3, R16, 0x1, R3 ;  /* 0x0000000110037824 */ /* 0x000fca00078e0203 */
[----:B------:R-:W-:Y:S01]  /*0f70*/  LOP3.LUT R0, R3, R0, RZ, 0xfc, !PT ;  /* 0x0000000003007212 */ /* 0x000fe200078efcff */
[----:B------:R-:W-:Y:S06]  /*0f80*/  BRA `(.L_x_22) ;  /* 0x0000000000107947 */ /* 0x000fec0003800000 */
.L_x_21:
[----:B------:R-:W-:-:S04]  /*0f90*/  LOP3.LUT R0, R0, 0x80000000, RZ, 0xc0, !PT ;  /* 0x8000000000007812 */ /* 0x000fc800078ec0ff */
[----:B------:R-:W-:Y:S01]  /*0fa0*/  LOP3.LUT R0, R0, 0x7f800000, RZ, 0xfc, !PT ;  /* 0x7f80000000007812 */ /* 0x000fe200078efcff */
[----:B------:R-:W-:Y:S06]  /*0fb0*/  BRA `(.L_x_22) ;  /* 0x0000000000047947 */ /* 0x000fec0003800000 */
.L_x_20:
[----:B------:R-:W-:-:S07]  /*0fc0*/  LEA R0, R16, R0, 0x17 ;  /* 0x0000000010007211 */ /* 0x000fce00078eb8ff */
.L_x_22:
[----:B------:R-:W-:Y:S05]  /*0fd0*/  BSYNC.RECONVERGENT B3 ;  /* 0x0000000000037941 */ /* 0x000fea0003800200 */
.L_x_19:
[----:B------:R-:W-:Y:S05]  /*0fe0*/  BRA `(.L_x_23) ;  /* 0x0000000000207947 */ /* 0x000fea0003800000 */
.L_x_18:
[----:B------:R-:W-:-:S04]  /*0ff0*/  LOP3.LUT R0, R0, 0x80000000, R3, 0x48, !PT ;  /* 0x8000000000007812 */ /* 0x000fc800078e4803 */
[----:B------:R-:W-:Y:S01]  /*1000*/  LOP3.LUT R0, R0, 0x7f800000, RZ, 0xfc, !PT ;  /* 0x7f80000000007812 */ /* 0x000fe200078efcff */
[----:B------:R-:W-:Y:S06]  /*1010*/  BRA `(.L_x_23) ;  /* 0x0000000000147947 */ /* 0x000fec0003800000 */
.L_x_17:
[----:B------:R-:W-:Y:S01]  /*1020*/  LOP3.LUT R0, R0, 0x80000000, R3, 0x48, !PT ;  /* 0x8000000000007812 */ /* 0x000fe200078e4803 */
[----:B------:R-:W-:Y:S06]  /*1030*/  BRA `(.L_x_23) ;  /* 0x00000000000c7947 */ /* 0x000fec0003800000 */
.L_x_16:
[----:B------:R-:W0:Y:S01]  /*1040*/  MUFU.RSQ R0, -QNAN ;  /* 0xffc0000000007908 */ /* 0x000e220000001400 */
[----:B------:R-:W-:Y:S05]  /*1050*/  BRA `(.L_x_23) ;  /* 0x0000000000047947 */ /* 0x000fea0003800000 */
.L_x_15:
[----:B------:R-:W-:-:S07]  /*1060*/  FADD.FTZ R0, R3, R0 ;  /* 0x0000000003007221 */ /* 0x000fce0000010000 */
.L_x_23:
[----:B------:R-:W-:Y:S05]  /*1070*/  BSYNC.RECONVERGENT B2 ;  /* 0x0000000000027941 */ /* 0x000fea0003800200 */
.L_x_13:
[----:B------:R-:W-:-:S04]  /*1080*/  HFMA2 R13, -RZ, RZ, 0, 0 ;  /* 0x00000000ff0d7431 */ /* 0x000fc800000001ff */
[----:B0-----:R-:W-:Y:S05]  /*1090*/  RET.REL.NODEC R12 `(_Z5ReactPfS_fffiS_fii) ;  /* 0xffffffec0cd87950 */ /* 0x001fea0003c3ffff */
.L_x_24:
[----:B------:R-:W-:-:S00]  /*10a0*/  BRA `(.L_x_24) ;  /* 0xfffffffc00fc7947 */ /* 0x000fc0000383ffff */
[----:B------:R-:W-:-:S00]  /*10b0*/  NOP ;  /* 0x0000000000007918 */ /* 0x000fc00000000000 */
        /* <DEDUP_REMOVED lines=12> */
.L_x_142:


//--------------------- .text._Z12AddLaplacianPfS_ii --------------------------
	.section	.text._Z12AddLaplacianPfS_ii,"ax",@progbits
	.align	128
        .global         _Z12AddLaplacianPfS_ii
        .type           _Z12AddLaplacianPfS_ii,@function
        .size           _Z12AddLaplacianPfS_ii,(.L_x_150 - _Z12AddLaplacianPfS_ii)
        .other          _Z12AddLaplacianPfS_ii,@"STO_CUDA_ENTRY STV_DEFAULT"
_Z12AddLaplacianPfS_ii:
.text._Z12AddLaplacianPfS_ii:
[----:B------:R-:W-:Y:S01]  /*0000*/  LDC R1, c[0x0][0x37c] ;  /* 0x0000df00ff017b82 */ /* 0x000fe20000000800 */
[----:B------:R-:W0:Y:S07]  /*0010*/  S2R R3, SR_TID.X ;  /* 0x0000000000037919 */ /* 0x000e2e0000002100 */
[----:B------:R-:W0:Y:S01]  /*0020*/  S2UR UR4, SR_CTAID.X ;  /* 0x00000000000479c3 */ /* 0x000e220000002500 */
[----:B------:R-:W1:Y:S07]  /*0030*/  S2R R6, SR_TID.Y ;  /* 0x0000000000067919 */ /* 0x000e6e0000002200 */
[----:B------:R-:W0:Y:S08]  /*0040*/  LDC R8, c[0x0][0x360] ;  /* 0x0000d800ff087b82 */ /* 0x000e300000000800 */
[----:B------:R-:W2:Y:S08]  /*0050*/  LDC.64 R10, c[0x0][0x390] ;  /* 0x0000e400ff0a7b82 */ /* 0x000eb00000000a00 */
[----:B------:R-:W1:Y:S08]  /*0060*/  S2UR UR5, SR_CTAID.Y ;  /* 0x00000000000579c3 */ /* 0x000e700000002600 */
[----:B------:R-:W1:Y:S01]  /*0070*/  LDC R7, c[0x0][0x364] ;  /* 0x0000d900ff077b82 */ /* 0x000e620000000800 */
[----:B0-----:R-:W-:Y:S01]  /*0080*/  IMAD R3, R8, UR4, R3 ;  /* 0x0000000408037c24 */ /* 0x001fe2000f8e0203 */
[----:B------:R-:W0:Y:S04]  /*0090*/  LDCU UR6, c[0x0][0x370] ;  /* 0x00006e00ff0677ac */ /* 0x000e280008000800 */
[----:B--2---:R-:W-:-:S02]  /*00a0*/  ISETP.GE.AND P0, PT, R3, R10, PT ;  /* 0x0000000a0300720c */ /* 0x004fc40003f06270 */
[----:B------:R-:W2:Y:S02]  /*00b0*/  LDC.64 R4, c[0x0][0x380] ;  /* 0x0000e000ff047b82 */ /* 0x000ea40000000a00 */
[----:B------:R-:W-:-:S04]  /*00c0*/  SEL R0, R3, RZ, !P0 ;  /* 0x000000ff03007207 */ /* 0x000fc80004000000 */
[----:B------:R-:W-:Y:S02]  /*00d0*/  ISETP.GE.AND P0, PT, R0, RZ, PT ;  /* 0x000000ff0000720c */ /* 0x000fe40003f06270 */
[----:B------:R-:W3:Y:S01]  /*00e0*/  LDC.64 R2, c[0x0][0x388] ;  /* 0x0000e200ff027b82 */ /* 0x000ee20000000a00 */
[----:B-1----:R-:W-:Y:S01]  /*00f0*/  IMAD R6, R7, UR5, R6 ;  /* 0x0000000507067c24 */ /* 0x002fe2000f8e0206 */
[----:B------:R-:W1:Y:S04]  /*0100*/  LDCU.64 UR4, c[0x0][0x358] ;  /* 0x00006b00ff0477ac */ /* 0x000e680008000a00 */
[----:B------:R-:W-:-:S05]  /*0110*/  ISETP.GE.AND P1, PT, R6, R11, PT ;  /* 0x0000000b0600720c */ /* 0x000fca0003f26270 */
[----:B------:R-:W-:Y:S02]  /*0120*/  @!P0 IADD3 R0, PT, PT, R10, -0x1, RZ ;  /* 0xffffffff0a008810 */ /* 0x000fe40007ffe0ff */
[----:B------:R-:W-:Y:S01]  /*0130*/  SEL R7, R6, RZ, !P1 ;  /* 0x000000ff06077207 */ /* 0x000fe20004800000 */
[----:B0-----:R-:W-:-:S04]  /*0140*/  IMAD R6, R8, UR6, RZ ;  /* 0x0000000608067c24 */ /* 0x001fc8000f8e02ff */
[----:B------:R-:W-:-:S04]  /*0150*/  IMAD R7, R7, R6, R0 ;  /* 0x0000000607077224 */ /* 0x000fc800078e0200 */
[----:B---3--:R-:W-:-:S04]  /*0160*/  IMAD.WIDE R2, R7, 0x4, R2 ;  /* 0x0000000407027825 */ /* 0x008fc800078e0202 */
[----:B--2---:R-:W-:Y:S02]  /*0170*/  IMAD.WIDE R4, R7, 0x4, R4 ;  /* 0x0000000407047825 */ /* 0x004fe400078e0204 */
[----:B-1----:R-:W2:Y:S04]  /*0180*/  LDG.E R2, desc[UR4][R2.64] ;  /* 0x0000000402027981 */ /* 0x002ea8000c1e1900 */
[----:B------:R-:W2:Y:S02]  /*0190*/  LDG.E R7, desc[UR4][R4.64] ;  /* 0x0000000404077981 */ /* 0x000ea4000c1e1900 */
[----:B--2---:R-:W-:-:S05]  /*01a0*/  FADD R7, R2, R7 ;  /* 0x0000000702077221 */ /* 0x004fca0000000000 */
[----:B------:R-:W-:Y:S01]  /*01b0*/  STG.E desc[UR4][R4.64], R7 ;  /* 0x0000000704007986 */ /* 0x000fe2000c101904 */
[----:B------:R-:W-:Y:S05]  /*01c0*/  EXIT ;  /* 0x000000000000794d */ /* 0x000fea0003800000 */
.L_x_25:
        /* <DEDUP_REMOVED lines=11> */
.L_x_150:


//--------------------- .text._Z9DiffusionPfS_S_ffffii --------------------------
	.section	.text._Z9DiffusionPfS_S_ffffii,"ax",@progbits
	.align	128
        .global         _Z9DiffusionPfS_S_ffffii
        .type           _Z9DiffusionPfS_S_ffffii,@function
        .size           _Z9DiffusionPfS_S_ffffii,(.L_x_143 - _Z9DiffusionPfS_S_ffffii)
        .other          _Z9DiffusionPfS_S_ffffii,@"STO_CUDA_ENTRY STV_DEFAULT"
_Z9DiffusionPfS_S_ffffii:
.text._Z9DiffusionPfS_S_ffffii:
[----:B------:R-:W-:Y:S01]  /*0000*/  LDC R1, c[0x0][0x37c] ;  /* 0x0000df00ff017b82 */ /* 0x000fe20000000800 */
[----:B------:R-:W0:Y:S07]  /*0010*/  S2R R7, SR_TID.X ;  /* 0x0000000000077919 */ /* 0x000e2e0000002100 */
[----:B------:R-:W0:Y:S01]  /*0020*/  S2UR UR4, SR_CTAID.X ;  /* 0x00000000000479c3 */ /* 0x000e220000002500 */
[----:B------:R-:W1:Y:S07]  /*0030*/  S2R R0, SR_TID.Y ;  /* 0x0000000000007919 */ /* 0x000e6e0000002200 */
[----:B------:R-:W0:Y:S08]  /*0040*/  LDC R6, c[0x0][0x360] ;  /* 0x0000d800ff067b82 */ /* 0x000e300000000800 */
[----:B------:R-:W2:Y:S08]  /*0050*/  LDC.64 R4, c[0x0][0x3a8] ;  /* 0x0000ea00ff047b82 */ /* 0x000eb00000000a00 */
[----:B------:R-:W1:Y:S01]  /*0060*/  S2UR UR5, SR_CTAID.Y ;  /* 0x00000000000579c3 */ /* 0x000e620000002600 */
[----:B0-----:R-:W-:-:S07]  /*0070*/  IMAD R7, R6, UR4, R7 ;  /* 0x0000000406077c24 */ /* 0x001fce000f8e0207 */
[----:B------:R-:W1:Y:S01]  /*0080*/  LDC R3, c[0x0][0x364] ;  /* 0x0000d900ff037b82 */ /* 0x000e620000000800 */
[----:B------:R-:W0:Y:S01]  /*0090*/  LDCU UR4, c[0x0][0x370] ;  /* 0x00006e00ff0477ac */ /* 0x000e220008000800 */
[----:B--2---:R-:W-:Y:S01]  /*00a0*/  ISETP.GE.AND P0, PT, R7, R4, PT ;  /* 0x000000040700720c */ /* 0x004fe20003f06270 */
[----:B------:R-:W-:-:S03]  /*00b0*/  VIADD R2, R4, 0xfffffffe ;  /* 0xfffffffe04027836 */ /* 0x000fc60000000000 */
[----:B------:R-:W-:-:S04]  /*00c0*/  SEL R7, R7, RZ, !P0 ;  /* 0x000000ff07077207 */ /* 0x000fc80004000000 */
[----:B------:R-:W-:Y:S01]  /*00d0*/  ISETP.GE.AND P0, PT, R7, RZ, PT ;  /* 0x000000ff0700720c */ /* 0x000fe20003f06270 */
[----:B0-----:R-:W-:Y:S02]  /*00e0*/  IMAD R6, R6, UR4, RZ ;  /* 0x0000000406067c24 */ /* 0x001fe4000f8e02ff */
[----:B-1----:R-:W-:-:S10]  /*00f0*/  IMAD R0, R3, UR5, R0 ;  /* 0x0000000503007c24 */ /* 0x002fd4000f8e0200 */
[----:B------:R-:W-:Y:S01]  /*0100*/  @!P0 VIADD R7, R4, 0xffffffff ;  /* 0xffffffff04078836 */ /* 0x000fe20000000000 */
[----:B------:R-:W-:-:S04]  /*0110*/  ISETP.GE.AND P1, PT, R0, R5, PT ;  /* 0x000000050000720c */ /* 0x000fc80003f26270 */
[C---:B------:R-:W-:Y:S02]  /*0120*/  ISETP.GE.AND P0, PT, R7.reuse, R2, PT ;  /* 0x000000020700720c */ /* 0x040fe40003f06270 */
[----:B------:R-:W-:Y:S02]  /*0130*/  SEL R9, R0, RZ, !P1 ;  /* 0x000000ff00097207 */ /* 0x000fe40004800000 */
[----:B------:R-:W-:Y:S02]  /*0140*/  ISETP.LT.OR P0, PT, R7, 0x2, P0 ;  /* 0x000000020700780c */ /* 0x000fe40000701670 */
[----:B------:R-:W-:Y:S02]  /*0150*/  IADD3 R0, PT, PT, R5, -0x2, RZ ;  /* 0xfffffffe05007810 */ /* 0x000fe40007ffe0ff */
[----:B------:R-:W-:-:S04]  /*0160*/  ISETP.LT.U32.OR P0, PT, R9, 0x2, P0 ;  /* 0x000000020900780c */ /* 0x000fc80000701470 */
[----:B------:R-:W-:-:S13]  /*0170*/  ISETP.GE.OR P0, PT, R9, R0, P0 ;  /* 0x000000000900720c */ /* 0x000fda0000706670 */
[----:B------:R-:W-:Y:S05]  /*0180*/  @P0 EXIT ;  /* 0x000000000000094d */ /* 0x000fea0003800000 */
[----:B------:R-:W0:Y:S01]  /*0190*/  LDC.64 R2, c[0x0][0x390] ;  /* 0x0000e400ff027b82 */ /* 0x000e220000000a00 */
[----:B------:R-:W-:Y:S01]  /*01a0*/  IMAD R8, R9, R6, RZ ;  /* 0x0000000609087224 */ /* 0x000fe200078e02ff */
[----:B------:R-:W1:Y:S03]  /*01b0*/  LDCU.64 UR4, c[0x0][0x358] ;  /* 0x00006b00ff0477ac */ /* 0x000e660008000a00 */
[----:B------:R-:W-:-:S04]  /*01c0*/  IMAD.IADD R5, R7, 0x1, R8 ;  /* 0x0000000107057824 */ /* 0x000fc800078e0208 */
[----:B------:R-:W-:-:S04]  /*01d0*/  IMAD.SHL.U32 R11, R5, 0x4, RZ ;  /* 0x00000004050b7824 */ /* 0x000fc800078e00ff */
[----:B0-----:R-:W-:-:S06]  /*01e0*/  IMAD.WIDE R2, R11, 0x4, R2 ;  /* 0x000000040b027825 */ /* 0x001fcc00078e0202 */
[----:B-1----:R-:W2:Y:S02]  /*01f0*/  LDG.E R2, desc[UR4][R2.64] ;  /* 0x0000000402027981 */ /* 0x002ea4000c1e1900 */
[----:B--2---:R-:W-:-:S13]  /*0200*/  FSETP.GEU.AND P0, PT, R2, 1, PT ;  /* 0x3f8000000200780b */ /* 0x004fda0003f0e000 */
[----:B------:R-:W-:Y:S05]  /*0210*/  @P0 EXIT ;  /* 0x000000000000094d */ /* 0x000fea0003800000 */
[----:B------:R-:W0:Y:S01]  /*0220*/  LDC R13, c[0x0][0x39c] ;  /* 0x0000e700ff0d7b82 */ /* 0x000e220000000800 */
[----:B------:R-:W-:Y:S01]  /*0230*/  I2FP.F32.U32 R0, R7 ;  /* 0x0000000700007245 */ /* 0x000fe20000201000 */
[----:B------:R-:W-:Y:S01]  /*0240*/  BSSY.RECONVERGENT B0, `(.L_x_26) ;  /* 0x000000f000007945 */ /* 0x000fe20003800200 */
[----:B0-----:R-:W0:Y:S08]  /*0250*/  MUFU.RCP R2, R13 ;  /* 0x0000000d00027308 */ /* 0x001e300000001000 */
        /* <DEDUP_REMOVED lines=8> */
[----:B------:R-:W-:Y:S02]  /*02e0*/  MOV R3, R0 ;  /* 0x0000000000037202 */ /* 0x000fe40000000f00 */
[----:B------:R-:W-:Y:S01]  /*02f0*/  MOV R12, 0x320 ;  /* 0x00000320000c7802 */ /* 0x000fe20000000f00 */
[----:B0-----:R-:W-:-:S07]  /*0300*/  IMAD.U32 R4, RZ, RZ, UR6 ;  /* 0x00000006ff047e24 */ /* 0x001fce000f8e00ff */
[----:B------:R-:W-:Y:S05]  /*0310*/  CALL.REL.NOINC `($__internal_1_$__cuda_sm3x_div_rn_noftz_f32_slowpath) ;  /* 0x0000000400647944 */ /* 0x000fea0003c00000 */
[----:B------:R-:W-:-:S07]  /*0320*/  IMAD.MOV.U32 R11, RZ, RZ, R3 ;  /* 0x000000ffff0b7224 */ /* 0x000fce00078e0003 */
.L_x_27:
[----:B------:R-:W-:Y:S05]  /*0330*/  BSYNC.RECONVERGENT B0 ;  /* 0x0000000000007941 */ /* 0x000fea0003800200 */
.L_x_26:
        /* <DEDUP_REMOVED lines=17> */
.L_x_29:
[----:B------:R-:W-:Y:S05]  /*0450*/  BSYNC.RECONVERGENT B0 ;  /* 0x0000000000007941 */ /* 0x000fea0003800200 */
.L_x_28:
[----:B------:R-:W0:Y:S01]  /*0460*/  MUFU.RCP R3, R0 ;  /* 0x0000000000037308 */ /* 0x000e220000001000 */
[----:B------:R-:W-:Y:S07]  /*0470*/  BSSY.RECONVERGENT B0, `(.L_x_30) ;  /* 0x000000d000007945 */ /* 0x000fee0003800200 */
[----:B------:R-:W1:Y:S01]  /*0480*/  FCHK P0, R11, R0 ;  /* 0x000000000b007302 */ /* 0x000e620000000000 */
[----:B0-----:R-:W-:-:S04]  /*0490*/  FFMA R4, -R0, R3, 1 ;  /* 0x3f80000000047423 */ /* 0x001fc80000000103 */
[----:B------:R-:W-:-:S04]  /*04a0*/  FFMA R3, R3, R4, R3 ;  /* 0x0000000403037223 */ /* 0x000fc80000000003 */
[----:B------:R-:W-:-:S04]  /*04b0*/  FFMA R10, R3, R11, RZ ;  /* 0x0000000b030a7223 */ /* 0x000fc800000000ff */
[----:B------:R-:W-:-:S04]  /*04c0*/  FFMA R13, -R0, R10, R11 ;  /* 0x0000000a000d7223 */ /* 0x000fc8000000010b */
[----:B------:R-:W-:Y:S01]  /*04d0*/  FFMA R10, R3, R13, R10 ;  /* 0x0000000d030a7223 */ /* 0x000fe2000000000a */
[----:B-1----:R-:W-:Y:S06]  /*04e0*/  @!P0 BRA `(.L_x_31) ;  /* 0x0000000000148947 */ /* 0x002fec0003800000 */
[----:B------:R-:W-:Y:S01]  /*04f0*/  MOV R3, R11 ;  /* 0x0000000b00037202 */ /* 0x000fe20000000f00 */
[----:B------:R-:W-:Y:S01]  /*0500*/  IMAD.MOV.U32 R4, RZ, RZ, R0 ;  /* 0x000000ffff047224 */ /* 0x000fe200078e0000 */
[----:B------:R-:W-:-:S07]  /*0510*/  MOV R12, 0x530 ;  /* 0x00000530000c7802 */ /* 0x000fce0000000f00 */
[----:B------:R-:W-:Y:S05]  /*0520*/  CALL.REL.NOINC `($__internal_1_$__cuda_sm3x_div_rn_noftz_f32_slowpath) ;  /* 0x0000000000e07944 */ /* 0x000fea0003c00000 */
[----:B------:R-:W-:-:S07]  /*0530*/  IMAD.MOV.U32 R10, RZ, RZ, R3 ;  /* 0x000000ffff0a7224 */ /* 0x000fce00078e0003 */
.L_x_31:
[----:B------:R-:W-:Y:S05]  /*0540*/  BSYNC.RECONVERGENT B0 ;  /* 0x0000000000007941 */ /* 0x000fea0003800200 */
.L_x_30:
        /* <DEDUP_REMOVED lines=13> */
.L_x_33:
[----:B------:R-:W-:Y:S05]  /*0620*/  BSYNC.RECONVERGENT B0 ;  /* 0x0000000000007941 */ /* 0x000fea0003800200 */
.L_x_32:
[----:B------:R-:W0:Y:S01]  /*0630*/  LDC R0, c[0x0][0x3a4] ;  /* 0x0000e900ff007b82 */ /* 0x000e220000000800 */
[----:B------:R-:W0:Y:S01]  /*0640*/  LDCU UR6, c[0x0][0x398] ;  /* 0x00007300ff0677ac */ /* 0x000e220008000800 */
[----:B------:R-:W-:Y:S01]  /*0650*/  FMUL R9, R3, R10 ;  /* 0x0000000a03097220 */ /* 0x000fe20000400000 */
[----:B------:R-:W-:Y:S03]  /*0660*/  BSSY.RECONVERGENT B0, `(.L_x_34) ;  /* 0x000000f000007945 */ /* 0x000fe60003800200 */
[----:B------:R-:W1:Y:S02]  /*0670*/  MUFU.RCP R2, R9 ;  /* 0x0000000900027308 */ /* 0x000e640000001000 */
[----:B-1----:R-:W-:Y:S01]  /*0680*/  FFMA R3, -R9, R2, 1 ;  /* 0x3f80000009037423 */ /* 0x002fe20000000102 */
[----:B0-----:R-:W-:-:S03]  /*0690*/  FMUL R0, R0, UR6 ;  /* 0x0000000600007c20 */ /* 0x001fc60008400000 */
[----:B------:R-:W-:Y:S02]  /*06a0*/  FFMA R3, R2, R3, R2 ;  /* 0x0000000302037223 */ /* 0x000fe40000000002 */
[----:B------:R-:W0:Y:S02]  /*06b0*/  FCHK P0, R0, R9 ;  /* 0x0000000900007302 */ /* 0x000e240000000000 */
[----:B------:R-:W-:-:S04]  /*06c0*/  FFMA R2, R0, R3, RZ ;  /* 0x0000000300027223 */ /* 0x000fc800000000ff */
[----:B------:R-:W-:-:S04]  /*06d0*/  FFMA R4, -R9, R2, R0 ;  /* 0x0000000209047223 */ /* 0x000fc80000000100 */
[----:B------:R-:W-:Y:S01]  /*06e0*/  FFMA R2, R3, R4, R2 ;  /* 0x0000000403027223 */ /* 0x000fe20000000002 */
[----:B0-----:R-:W-:Y:S06]  /*06f0*/  @!P0 BRA `(.L_x_35) ;  /* 0x0000000000148947 */ /* 0x001fec0003800000 */
[----:B------:R-:W-:Y:S01]  /*0700*/  MOV R3, R0 ;  /* 0x0000000000037202 */ /* 0x000fe20000000f00 */
[----:B------:R-:W-:Y:S01]  /*0710*/  IMAD.MOV.U32 R4, RZ, RZ, R9 ;  /* 0x000000ffff047224 */ /* 0x000fe200078e0009 */
[----:B------:R-:W-:-:S07]  /*0720*/  MOV R12, 0x740 ;  /* 0x00000740000c7802 */ /* 0x000fce0000000f00 */
[----:B------:R-:W-:Y:S05]  /*0730*/  CALL.REL.NOINC `($__internal_1_$__cuda_sm3x_div_rn_noftz_f32_slowpath) ;  /* 0x00000000005c7944 */ /* 0x000fea0003c00000 */
[----:B------:R-:W-:-:S07]  /*0740*/  MOV R2, R3 ;  /* 0x0000000300027202 */ /* 0x000fce0000000f00 */
.L_x_35:
[----:B------:R-:W-:Y:S05]  /*0750*/  BSYNC.RECONVERGENT B0 ;  /* 0x0000000000007941 */ /* 0x000fea0003800200 */
.L_x_34:
[----:B------:R-:W0:Y:S01]  /*0760*/  LDC.64 R10, c[0x0][0x380] ;  /* 0x0000e000ff0a7b82 */ /* 0x000e220000000a00 */
[----:B------:R-:W-:-:S04]  /*0770*/  IMAD.IADD R3, R6, 0x1, R8 ;  /* 0x0000000106037824 */ /* 0x000fc800078e0208 */
[----:B------:R-:W-:-:S05]  /*0780*/  IMAD R0, R6, -0x2, R3 ;  /* 0xfffffffe06007824 */ /* 0x000fca00078e0203 */
[----:B------:R-:W-:Y:S01]  /*0790*/  IADD3 R13, PT, PT, R7, R0, RZ ;  /* 0x00000000070d7210 */ /* 0x000fe20007ffe0ff */
[----:B0-----:R-:W-:-:S05]  /*07a0*/  IMAD.WIDE R8, R5, 0x4, R10 ;  /* 0x0000000405087825 */ /* 0x001fca00078e020a */
[----:B------:R-:W2:Y:S01]  /*07b0*/  LDG.E R3, desc[UR4][R8.64+0x4] ;  /* 0x0000040408037981 */ /* 0x000ea2000c1e1900 */
[----:B------:R-:W-:-:S03]  /*07c0*/  IMAD.WIDE R6, R6, 0x4, R8 ;  /* 0x0000000406067825 */ /* 0x000fc600078e0208 */
[----:B------:R-:W2:Y:S01]  /*07d0*/  LDG.E R4, desc[UR4][R8.64+-0x4] ;  /* 0xfffffc0408047981 */ /* 0x000ea2000c1e1900 */
[----:B------:R-:W-:Y:S02]  /*07e0*/  IMAD.WIDE R10, R13, 0x4, R10 ;  /* 0x000000040d0a7825 */ /* 0x000fe400078e020a */
[----:B------:R-:W0:Y:S01]  /*07f0*/  LDC.64 R12, c[0x0][0x388] ;  /* 0x0000e200ff0c7b82 */ /* 0x000e220000000a00 */
[----:B------:R-:W3:Y:S04]  /*0800*/  LDG.E R6, desc[UR4][R6.64] ;  /* 0x0000000406067981 */ /* 0x000ee8000c1e1900 */
[----:B------:R-:W4:Y:S04]  /*0810*/  LDG.E R10, desc[UR4][R10.64] ;  /* 0x000000040a0a7981 */ /* 0x000f28000c1e1900 */
[----:B------:R-:W5:Y:S01]  /*0820*/  LDG.E R0, desc[UR4][R8.64] ;  /* 0x0000000408007981 */ /* 0x000f62000c1e1900 */
[----:B--2---:R-:W-:Y:S01]  /*0830*/  FADD R3, R3, R4 ;  /* 0x0000000403037221 */ /* 0x004fe20000000000 */
[----:B0-----:R-:W-:-:S04]  /*0840*/  IMAD.WIDE R4, R5, 0x4, R12 ;  /* 0x0000000405047825 */ /* 0x001fc800078e020c */
[----:B---3--:R-:W-:-:S04]  /*0850*/  FADD R3, R3, R6 ;  /* 0x0000000603037221 */ /* 0x008fc80000000000 */
[----:B----4-:R-:W-:-:S04]  /*0860*/  FADD R3, R3, R10 ;  /* 0x0000000a03037221 */ /* 0x010fc80000000000 */
[----:B-----5:R-:W-:-:S04]  /*0870*/  FFMA R3, R0, -4, R3 ;  /* 0xc080000000037823 */ /* 0x020fc80000000003 */
[----:B------:R-:W-:-:S05]  /*0880*/  FMUL R3, R3, R2 ;  /* 0x0000000203037220 */ /* 0x000fca0000400000 */
[----:B------:R-:W-:Y:S01]  /*0890*/  STG.E desc[UR4][R4.64], R3 ;  /* 0x0000000304007986 */ /* 0x000fe2000c101904 */
[----:B------:R-:W-:Y:S05]  /*08a0*/  EXIT ;  /* 0x000000000000794d */ /* 0x000fea0003800000 */
        .weak           $__internal_1_$__cuda_sm3x_div_rn_noftz_f32_slowpath
        .type           $__internal_1_$__cuda_sm3x_div_rn_noftz_f32_slowpath,@function
        .size           $__internal_1_$__cuda_sm3x_div_rn_noftz_f32_slowpath,(.L_x_143 - $__internal_1_$__cuda_sm3x_div_rn_noftz_f32_slowpath)
$__internal_1_$__cuda_sm3x_div_rn_noftz_f32_slowpath:
[----:B------:R-:W-:Y:S01]  /*08b0*/  SHF.R.U32.HI R14, RZ, 0x17, R4 ;  /* 0x00000017ff0e7819 */ /* 0x000fe20000011604 */
[----:B------:R-:W-:Y:S01]  /*08c0*/  BSSY.RECONVERGENT B1, `(.L_x_36) ;  /* 0x0000062000017945 */ /* 0x000fe20003800200 */
[----:B------:R-:W-:Y:S02]  /*08d0*/  SHF.R.U32.HI R13, RZ, 0x17, R3 ;  /* 0x00000017ff0d7819 */ /* 0x000fe40000011603 */
[----:B------:R-:W-:Y:S02]  /*08e0*/  LOP3.LUT R14, R14, 0xff, RZ, 0xc0, !PT ;  /* 0x000000ff0e0e7812 */ /* 0x000fe400078ec0ff */
[----:B------:R-:W-:-:S03]  /*08f0*/  LOP3.LUT R17, R13, 0xff, RZ, 0xc0, !PT ;  /* 0x000000ff0d117812 */ /* 0x000fc600078ec0ff */
[----:B------:R-:W-:Y:S01]  /*0900*/  VIADD R16, R14, 0xffffffff ;  /* 0xffffffff0e107836 */ /* 0x000fe20000000000 */
[----:B------:R-:W-:-:S04]  /*0910*/  IADD3 R15, PT, PT, R17, -0x1, RZ ;  /* 0xffffffff110f7810 */ /* 0x000fc80007ffe0ff */
[----:B------:R-:W-:-:S04]  /*0920*/  ISETP.GT.U32.AND P0, PT, R16, 0xfd, PT ;  /* 0x000000fd1000780c */ /* 0x000fc80003f04070 */
[----:B------:R-:W-:-:S13]  /*0930*/  ISETP.GT.U32.OR P0, PT, R15, 0xfd, P0 ;  /* 0x000000fd0f00780c */ /* 0x000fda0000704470 */
[----:B------:R-:W-:Y:S01]  /*0940*/  @!P0 IMAD.MOV.U32 R13, RZ, RZ, RZ ;  /* 0x000000ffff0d8224 */ /* 0x000fe200078e00ff */
        /* <DEDUP_REMOVED lines=19> */
[----:B------:R-:W-:Y:S01]  /*0a80*/  @P0 MOV R13, RZ ;  /* 0x000000ff000d0202 */ /* 0x000fe20000000f00 */
[----:B------:R-:W-:Y:S02]  /*0a90*/  @!P0 IMAD.MOV.U32 R13, RZ, RZ, -0x40 ;  /* 0xffffffc0ff0d8424 */ /* 0x000fe400078e00ff */
[----:B------:R-:W-:Y:S01]  /*0aa0*/  @!P0 FFMA R3, R3, 1.84467440737095516160e+19, RZ ;  /* 0x5f80000003038823 */ /* 0x000fe200000000ff */
[----:B------:R-:W-:Y:S02]  /*0ab0*/  @!P1 FFMA R4, R4, 1.84467440737095516160e+19, RZ ;  /* 0x5f80000004049823 */ /* 0x000fe400000000ff */
[----:B------:R-:W-:-:S07]  /*0ac0*/  @!P1 IADD3 R13, PT, PT, R13, 0x40, RZ ;  /* 0x000000400d0d9810 */ /* 0x000fce0007ffe0ff */
.L_x_37:
[----:B------:R-:W-:Y:S01]  /*0ad0*/  LEA R15, R14, 0xc0800000, 0x17 ;  /* 0xc08000000e0f7811 */ /* 0x000fe200078eb8ff */
[----:B------:R-:W-:Y:S04]  /*0ae0*/  BSSY.RECONVERGENT B2, `(.L_x_42) ;  /* 0x0000036000027945 */ /* 0x000fe80003800200 */
[----:B------:R-:W-:Y:S01]  /*0af0*/  IMAD.IADD R16, R4, 0x1, -R15 ;  /* 0x0000000104107824 */ /* 0x000fe200078e0a0f */
[----:B------:R-:W-:-:S03]  /*0b00*/  IADD3 R15, PT, PT, R17, -0x7f, RZ ;  /* 0xffffff81110f7810 */ /* 0x000fc60007ffe0ff */
[----:B------:R0:W1:Y:S01]  /*0b10*/  MUFU.RCP R4, R16 ;  /* 0x0000001000047308 */ /* 0x0000620000001000 */
[----:B------:R-:W-:Y:S01]  /*0b20*/  FADD.FTZ R18, -R16, -RZ ;  /* 0x800000ff10127221 */ /* 0x000fe20000010100 */
[C---:B------:R-:W-:Y:S01]  /*0b30*/  IMAD R3, R15.reuse, -0x800000, R3 ;  /* 0xff8000000f037824 */ /* 0x040fe200078e0203 */
[----:B0-----:R-:W-:-:S05]  /*0b40*/  IADD3 R16, PT, PT, R15, 0x7f, -R14 ;  /* 0x0000007f0f107810 */ /* 0x001fca0007ffe80e */
[----:B------:R-:W-:Y:S02]  /*0b50*/  IMAD.IADD R16, R16, 0x1, R13 ;  /* 0x0000000110107824 */ /* 0x000fe400078e020d */
[----:B-1----:R-:W-:-:S04]  /*0b60*/  FFMA R17, R4, R18, 1 ;  /* 0x3f80000004117423 */ /* 0x002fc80000000012 */
        /* <DEDUP_REMOVED lines=19> */
[CC--:B------:R-:W-:Y:S01]  /*0ca0*/  FFMA.RZ R13, R4.reuse, R18.reuse, R19 ;  /* 0x00000012040d7223 */ /* 0x0c0fe2000000c013 */
[C---:B------:R-:W-:Y:S01]  /*0cb0*/  IADD3 R15, PT, PT, R17.reuse, 0x20, RZ ;  /* 0x00000020110f7810 */ /* 0x040fe20007ffe0ff */
[----:B------:R-:W-:Y:S01]  /*0cc0*/  IMAD.MOV R16, RZ, RZ, -R17 ;  /* 0x000000ffff107224 */ /* 0x000fe200078e0a11 */
[----:B------:R-:W-:Y:S02]  /*0cd0*/  ISETP.NE.AND P2, PT, R17, RZ, PT ;  /* 0x000000ff1100720c */ /* 0x000fe40003f45270 */
[----:B------:R-:W-:Y:S01]  /*0ce0*/  LOP3.LUT R14, R13, 0x7fffff, RZ, 0xc0, !PT ;  /* 0x007fffff0d0e7812 */ /* 0x000fe200078ec0ff */
[CCC-:B------:R-:W-:Y:S01]  /*0cf0*/  FFMA.RP R13, R4.reuse, R18.reuse, R19.reuse ;  /* 0x00000012040d7223 */ /* 0x1c0fe20000008013 */
[----:B------:R-:W-:Y:S01]  /*0d00*/  FFMA.RM R4, R4, R18, R19 ;  /* 0x0000001204047223 */ /* 0x000fe20000004013 */
[----:B------:R-:W-:Y:S02]  /*0d10*/  ISETP.NE.AND P1, PT, R17, RZ, PT ;  /* 0x000000ff1100720c */ /* 0x000fe40003f25270 */
[----:B------:R-:W-:-:S02]  /*0d20*/  LOP3.LUT R14, R14, 0x800000, RZ, 0xfc, !PT ;  /* 0x008000000e0e7812 */ /* 0x000fc400078efcff */
[----:B------:R-:W-:Y:S02]  /*0d30*/  FSETP.NEU.FTZ.AND P0, PT, R13, R4, PT ;  /* 0x000000040d00720b */ /* 0x000fe40003f1d000 */
[----:B------:R-:W-:Y:S02]  /*0d40*/  SHF.L.U32 R15, R14, R15, RZ ;  /* 0x0000000f0e0f7219 */ /* 0x000fe400000006ff */
[----:B------:R-:W-:Y:S02]  /*0d50*/  SEL R13, R16, RZ, P2 ;  /* 0x000000ff100d7207 */ /* 0x000fe40001000000 */
[----:B------:R-:W-:Y:S02]  /*0d60*/  ISETP.NE.AND P1, PT, R15, RZ, P1 ;  /* 0x000000ff0f00720c */ /* 0x000fe40000f25270 */
[----:B------:R-:W-:Y:S02]  /*0d70*/  SHF.R.U32.HI R13, RZ, R13, R14 ;  /* 0x0000000dff0d7219 */ /* 0x000fe4000001160e */
[----:B------:R-:W-:-:S02]  /*0d80*/  PLOP3.LUT P0, PT, P0, P1, PT, 0xf8, 0x8f ;  /* 0x00000000008f781c */ /* 0x000fc40000703f70 */
[----:B------:R-:W-:Y:S02]  /*0d90*/  SHF.R.U32.HI R15, RZ, 0x1, R13 ;  /* 0x00000001ff0f7819 */ /* 0x000fe4000001160d */
[----:B------:R-:W-:-:S04]  /*0da0*/  SEL R4, RZ, 0x1, !P0 ;  /* 0x00000001ff047807 */ /* 0x000fc80004000000 */
[----:B------:R-:W-:-:S04]  /*0db0*/  LOP3.LUT R4, R4, 0x1, R15, 0xf8, !PT ;  /* 0x0000000104047812 */ /* 0x000fc800078ef80f */
[----:B------:R-:W-:-:S04]  /*0dc0*/  LOP3.LUT R4, R4, R13, RZ, 0xc0, !PT ;  /* 0x0000000d04047212 */ /* 0x000fc800078ec0ff */
[----:B------:R-:W-:-:S04]  /*0dd0*/  IADD3 R4, PT, PT, R15, R4, RZ ;  /* 0x000000040f047210 */ /* 0x000fc80007ffe0ff */
[----:B------:R-:W-:Y:S01]  /*0de0*/  LOP3.LUT R3, R4, R3, RZ, 0xfc, !PT ;  /* 0x0000000304037212 */ /* 0x000fe200078efcff */
[----:B------:R-:W-:Y:S06]  /*0df0*/  BRA `(.L_x_45) ;  /* 0x0000000000107947 */ /* 0x000fec0003800000 */
.L_x_44:
[----:B------:R-:W-:-:S04]  /*0e00*/  LOP3.LUT R3, R3, 0x80000000, RZ, 0xc0, !PT ;  /* 0x8000000003037812 */ /* 0x000fc800078ec0ff */
[----:B------:R-:W-:Y:S01]  /*0e10*/  LOP3.LUT R3, R3, 0x7f800000, RZ, 0xfc, !PT ;  /* 0x7f80000003037812 */ /* 0x000fe200078efcff */
[----:B------:R-:W-:Y:S06]  /*0e20*/  BRA `(.L_x_45) ;  /* 0x0000000000047947 */ /* 0x000fec0003800000 */
.L_x_43:
[----:B------:R-:W-:-:S07]  /*0e30*/  IMAD R3, R16, 0x800000, R3 ;  /* 0x0080000010037824 */ /* 0x000fce00078e0203 */
.L_x_45:
[----:B------:R-:W-:Y:S05]  /*0e40*/  BSYNC.RECONVERGENT B2 ;  /* 0x0000000000027941 */ /* 0x000fea0003800200 */
.L_x_42:
[----:B------:R-:W-:Y:S05]  /*0e50*/  BRA `(.L_x_46) ;  /* 0x0000000000207947 */ /* 0x000fea0003800000 */
.L_x_41:
[----:B------:R-:W-:-:S04]  /*0e60*/  LOP3.LUT R3, R4, 0x80000000, R3, 0x48, !PT ;  /* 0x8000000004037812 */ /* 0x000fc800078e4803 */
[----:B------:R-:W-:Y:S01]  /*0e70*/  LOP3.LUT R3, R3, 0x7f800000, RZ, 0xfc, !PT ;  /* 0x7f80000003037812 */ /* 0x000fe200078efcff */
[----:B------:R-:W-:Y:S06]  /*0e80*/  BRA `(.L_x_46) ;  /* 0x0000000000147947 */ /* 0x000fec0003800000 */
.L_x_40:
[----:B------:R-:W-:Y:S01]  /*0e90*/  LOP3.LUT R3, R4, 0x80000000, R3, 0x48, !PT ;  /* 0x8000000004037812 */ /* 0x000fe200078e4803 */
[----:B------:R-:W-:Y:S06]  /*0ea0*/  BRA `(.L_x_46) ;  /* 0x00000000000c7947 */ /* 0x000fec0003800000 */
.L_x_39:
[----:B------:R-:W0:Y:S01]  /*0eb0*/  MUFU.RSQ R3, -QNAN ;  /* 0xffc0000000037908 */ /* 0x000e220000001400 */
[----:B------:R-:W-:Y:S05]  /*0ec0*/  BRA `(.L_x_46) ;  /* 0x0000000000047947 */ /* 0x000fea0003800000 */
.L_x_38:
[----:B------:R-:W-:-:S07]  /*0ed0*/  FADD.FTZ R3, R3, R4 ;  /* 0x0000000403037221 */ /* 0x000fce0000010000 */
.L_x_46:
[----:B------:R-:W-:Y:S05]  /*0ee0*/  BSYNC.RECONVERGENT B1 ;  /* 0x0000000000017941 */ /* 0x000fea0003800200 */
.L_x_36:
[----:B------:R-:W-:-:S04]  /*0ef0*/  HFMA2 R13, -RZ, RZ, 0, 0 ;  /* 0x00000000ff0d7431 */ /* 0x000fc800000001ff */
[----:B0-----:R-:W-:Y:S05]  /*0f00*/  RET.REL.NODEC R12 `(_Z9DiffusionPfS_S_ffffii) ;  /* 0xfffffff00c3c7950 */ /* 0x001fea0003c3ffff */
.L_x_47:
        /* <DEDUP_REMOVED lines=15> */
.L_x_143:


//--------------------- .text._Z16SubtractGradientPfS_S_S_S_S_ii --------------------------
	.section	.text._Z16SubtractGradientPfS_S_S_S_S_ii,"ax",@progbits
	.align	128
        .global         _Z16SubtractGradientPfS_S_S_S_S_ii
        .type           _Z16SubtractGradientPfS_S_S_S_S_ii,@function
        .size           _Z16SubtractGradientPfS_S_S_S_S_ii,(.L_x_152 - _Z16SubtractGradientPfS_S_S_S_S_ii)
        .other          _Z16SubtractGradientPfS_S_S_S_S_ii,@"STO_CUDA_ENTRY STV_DEFAULT"
_Z16SubtractGradientPfS_S_S_S_S_ii:
.text._Z16SubtractGradientPfS_S_S_S_S_ii:
        /* <DEDUP_REMOVED lines=14> */
[----:B-1----:R-:W-:Y:S01]  /*00e0*/  IMAD R2, R5, UR5, R2 ;  /* 0x0000000505027c24 */ /* 0x002fe2000f8e0202 */
[----:B------:R-:W-:-:S11]  /*00f0*/  IADD3 R5, PT, PT, R7, -0x2, RZ ;  /* 0xfffffffe07057810 */ /* 0x000fd60007ffe0ff */
[----:B------:R-:W-:Y:S02]  /*0100*/  @!P0 IADD3 R3, PT, PT, R6, -0x1, RZ ;  /* 0xffffffff06038810 */ /* 0x000fe40007ffe0ff */
[----:B------:R-:W-:Y:S01]  /*0110*/  ISETP.GE.AND P1, PT, R2, R7, PT ;  /* 0x000000070200720c */ /* 0x000fe20003f26270 */
[----:B0-----:R-:W-:Y:S01]  /*0120*/  IMAD R7, R4, UR4, RZ ;  /* 0x0000000404077c24 */ /* 0x001fe2000f8e02ff */
[C---:B------:R-:W-:Y:S01]  /*0130*/  ISETP.GE.AND P0, PT, R3.reuse, R0, PT ;  /* 0x000000000300720c */ /* 0x040fe20003f06270 */
[----:B------:R-:W0:Y:S01]  /*0140*/  LDCU.64 UR4, c[0x0][0x358] ;  /* 0x00006b00ff0477ac */ /* 0x000e220008000a00 */
[----:B------:R-:W-:Y:S02]  /*0150*/  SEL R2, R2, RZ, !P1 ;  /* 0x000000ff02027207 */ /* 0x000fe40004800000 */
[----:B------:R-:W-:-:S03]  /*0160*/  ISETP.LT.OR P0, PT, R3, 0x2, P0 ;  /* 0x000000020300780c */ /* 0x000fc60000701670 */
[C---:B------:R-:W-:Y:S01]  /*0170*/  IMAD R6, R2.reuse, R7, RZ ;  /* 0x0000000702067224 */ /* 0x040fe200078e02ff */
[----:B------:R-:W-:-:S04]  /*0180*/  ISETP.LT.U32.OR P0, PT, R2, 0x2, P0 ;  /* 0x000000020200780c */ /* 0x000fc80000701470 */
[----:B------:R-:W-:Y:S01]  /*0190*/  ISETP.GE.OR P0, PT, R2, R5, P0 ;  /* 0x000000050200720c */ /* 0x000fe20000706670 */
[----:B------:R-:W-:-:S12]  /*01a0*/  IMAD.IADD R2, R3, 0x1, R6 ;  /* 0x0000000103027824 */ /* 0x000fd800078e0206 */
[----:B0-----:R-:W-:Y:S05]  /*01b0*/  @P0 BRA `(.L_x_48) ;  /* 0x0000000000f40947 */ /* 0x001fea0003800000 */
[----:B------:R-:W0:Y:S01]  /*01c0*/  LDC.64 R4, c[0x0][0x398] ;  /* 0x0000e600ff047b82 */ /* 0x000e220000000a00 */
[C---:B------:R-:W-:Y:S01]  /*01d0*/  IADD3 R6, PT, PT, R7.reuse, R6, RZ ;  /* 0x0000000607067210 */ /* 0x040fe20007ffe0ff */
[----:B------:R-:W-:Y:S01]  /*01e0*/  IMAD.IADD R11, R7, 0x1, R2 ;  /* 0x00000001070b7824 */ /* 0x000fe200078e0202 */
[----:B------:R-:W-:-:S03]  /*01f0*/  IADD3 R13, PT, PT, R2, 0x1, RZ ;  /* 0x00000001020d7810 */ /* 0x000fc60007ffe0ff */
[----:B------:R-:W-:Y:S01]  /*0200*/  IMAD R6, R7, -0x2, R6 ;  /* 0xfffffffe07067824 */ /* 0x000fe200078e0206 */
[----:B------:R-:W-:Y:S01]  /*0210*/  SHF.L.U32 R9, R11, 0x2, RZ ;  /* 0x000000020b097819 */ /* 0x000fe200000006ff */
[----:B------:R-:W-:-:S03]  /*0220*/  IMAD.SHL.U32 R17, R13, 0x4, RZ ;  /* 0x000000040d117824 */ /* 0x000fc600078e00ff */
[----:B------:R-:W-:Y:S02]  /*0230*/  IADD3 R3, PT, PT, R3, R6, RZ ;  /* 0x0000000603037210 */ /* 0x000fe40007ffe0ff */
[----:B------:R-:W1:Y:S02]  /*0240*/  LDC.64 R6, c[0x0][0x390] ;  /* 0x0000e400ff067b82 */ /* 0x000e640000000a00 */
[----:B------:R-:W-:Y:S01]  /*0250*/  SHF.L.U32 R15, R3, 0x2, RZ ;  /* 0x00000002030f7819 */ /* 0x000fe200000006ff */
[----:B0-----:R-:W-:-:S04]  /*0260*/  IMAD.WIDE R16, R17, 0x4, R4 ;  /* 0x0000000411107825 */ /* 0x001fc800078e0204 */
[--C-:B------:R-:W-:Y:S01]  /*0270*/  IMAD.WIDE R14, R15, 0x4, R4.reuse ;  /* 0x000000040f0e7825 */ /* 0x100fe200078e0204 */
[----:B------:R-:W2:Y:S03]  /*0280*/  LDG.E R22, desc[UR4][R16.64+-0x20] ;  /* 0xffffe00410167981 */ /* 0x000ea6000c1e1900 */
[----:B------:R-:W-:Y:S01]  /*0290*/  IMAD.WIDE R8, R9, 0x4, R4 ;  /* 0x0000000409087825 */ /* 0x000fe200078e0204 */
[----:B------:R-:W3:Y:S04]  /*02a0*/  LDG.E R20, desc[UR4][R14.64] ;  /* 0x000000040e147981 */ /* 0x000ee8000c1e1900 */
[----:B------:R0:W4:Y:S04]  /*02b0*/  LDG.E R19, desc[UR4][R8.64] ;  /* 0x0000000408137981 */ /* 0x000128000c1e1900 */
[----:B------:R-:W5:Y:S01]  /*02c0*/  LDG.E R21, desc[UR4][R16.64] ;  /* 0x0000000410157981 */ /* 0x000f62000c1e1900 */
[----:B-1----:R-:W-:-:S04]  /*02d0*/  IMAD.WIDE R4, R13, 0x4, R6 ;  /* 0x000000040d047825 */ /* 0x002fc800078e0206 */
[--C-:B------:R-:W-:Y:S01]  /*02e0*/  IMAD.WIDE R12, R3, 0x4, R6.reuse ;  /* 0x00000004030c7825 */ /* 0x100fe200078e0206 */
[----:B------:R-:W5:Y:S01]  /*02f0*/  LDG.E R18, desc[UR4][R4.64] ;  /* 0x0000000404127981 */ /* 0x000f62000c1e1900 */
[----:B0-----:R-:W0:Y:S02]  /*0300*/  LDC.64 R8, c[0x0][0x380] ;  /* 0x0000e000ff087b82 */ /* 0x001e240000000a00 */
[----:B------:R-:W-:Y:S01]  /*0310*/  IMAD.WIDE R10, R11, 0x4, R6 ;  /* 0x000000040b0a7825 */ /* 0x000fe200078e0206 */
[----:B------:R-:W5:Y:S04]  /*0320*/  LDG.E R3, desc[UR4][R4.64+-0x4] ;  /* 0xfffffc0404037981 */ /* 0x000f68000c1e1900 */
[----:B------:R-:W5:Y:S01]  /*0330*/  LDG.E R12, desc[UR4][R12.64] ;  /* 0x000000040c0c7981 */ /* 0x000f62000c1e1900 */
[----:B------:R-:W1:Y:S03]  /*0340*/  LDC.64 R6, c[0x0][0x388] ;  /* 0x0000e200ff067b82 */ /* 0x000e660000000a00 */
[----:B------:R5:W5:Y:S01]  /*0350*/  LDG.E R10, desc[UR4][R10.64] ;  /* 0x000000040a0a7981 */ /* 0x000b62000c1e1900 */
[----:B-1----:R-:W-:-:S04]  /*0360*/  IMAD.WIDE R14, R2, 0x4, R6 ;  /* 0x00000004020e7825 */ /* 0x002fc800078e0206 */
[----:B------:R-:W1:Y:S02]  /*0370*/  LDC.64 R6, c[0x0][0x3a8] ;  /* 0x0000ea00ff067b82 */ /* 0x000e640000000a00 */
[----:B------:R-:W5:Y:S01]  /*0380*/  LDG.E R14, desc[UR4][R14.64] ;  /* 0x000000040e0e7981 */ /* 0x000f62000c1e1900 */
[----:B--2---:R-:W2:Y:S08]  /*0390*/  F2I.TRUNC.NTZ R22, R22 ;  /* 0x0000001600167305 */ /* 0x004eb0000020f100 */
[----:B---3--:R-:W3:Y:S08]  /*03a0*/  F2I.TRUNC.NTZ R20, R20 ;  /* 0x0000001400147305 */ /* 0x008ef0000020f100 */
[----:B----4-:R-:W4:Y:S01]  /*03b0*/  F2I.TRUNC.NTZ R19, R19 ;  /* 0x0000001300137305 */ /* 0x010f22000020f100 */
[----:B--2---:R-:W-:-:S07]  /*03c0*/  ISETP.GT.AND P3, PT, R22, RZ, PT ;  /* 0x000000ff1600720c */ /* 0x004fce0003f64270 */
[----:B-----5:R-:W2:Y:S01]  /*03d0*/  F2I.TRUNC.NTZ R21, R21 ;  /* 0x0000001500157305 */ /* 0x020ea2000020f100 */
[----:B---3--:R-:W-:-:S04]  /*03e0*/  ISETP.GT.AND P1, PT, R20, RZ, PT ;  /* 0x000000ff1400720c */ /* 0x008fc80003f24270 */
[----:B------:R-:W-:Y:S02]  /*03f0*/  FSEL R11, R3, R12, P1 ;  /* 0x0000000c030b7208 */ /* 0x000fe40000800000 */
[----:B----4-:R-:W-:Y:S01]  /*0400*/  ISETP.GT.AND P0, PT, R19, RZ, PT ;  /* 0x000000ff1300720c */ /* 0x010fe20003f04270 */
[----:B0-----:R-:W-:Y:S02]  /*0410*/  IMAD.WIDE R12, R2, 0x4, R8 ;  /* 0x00000004020c7825 */ /* 0x001fe400078e0208 */
[----:B------:R-:W0:Y:S01]  /*0420*/  LDC.64 R8, c[0x0][0x3a0] ;  /* 0x0000e800ff087b82 */ /* 0x000e220000000a00 */
[----:B------:R-:W-:-:S03]  /*0430*/  FSEL R10, R3, R10, P0 ;  /* 0x0000000a030a7208 */ /* 0x000fc60000000000 */
[----:B------:R-:W3:Y:S01]  /*0440*/  LDG.E R12, desc[UR4][R12.64] ;  /* 0x000000040c0c7981 */ /* 0x000ee2000c1e1900 */
[----:B--2---:R-:W-:-:S04]  /*0450*/  ISETP.GT.AND P2, PT, R21, RZ, PT ;  /* 0x000000ff1500720c */ /* 0x004fc80003f44270 */
[----:B------:R-:W-:Y:S02]  /*0460*/  FSEL R18, R3, R18, P2 ;  /* 0x0000001203127208 */ /* 0x000fe40001000000 */
[----:B------:R-:W2:Y:S01]  /*0470*/  @!P3 LDG.E R3, desc[UR4][R4.64+-0x8] ;  /* 0xfffff8040403b981 */ /* 0x000ea2000c1e1900 */
[----:B------:R-:W-:Y:S02]  /*0480*/  FSEL R16, RZ, 1, P0 ;  /* 0x3f800000ff107808 */ /* 0x000fe40000000000 */
[----:B------:R-:W-:Y:S02]  /*0490*/  I2FP.F32.S32 R17, R0 ;  /* 0x0000000000117245 */ /* 0x000fe40000201400 */
[----:B------:R-:W-:-:S03]  /*04a0*/  FSEL R16, R16, RZ, !P1 ;  /* 0x000000ff10107208 */ /* 0x000fc60004800000 */
[----:B------:R-:W-:Y:S01]  /*04b0*/  FMUL R17, R17, 0.5 ;  /* 0x3f00000011117820 */ /* 0x000fe20000400000 */
[----:B------:R-:W-:-:S04]  /*04c0*/  FSEL R0, R16, RZ, !P2 ;  /* 0x000000ff10007208 */ /* 0x000fc80005000000 */
[----:B------:R-:W-:Y:S01]  /*04d0*/  FSEL R0, R0, RZ, !P3 ;  /* 0x000000ff00007208 */ /* 0x000fe20005800000 */
[----:B0-----:R-:W-:-:S04]  /*04e0*/  IMAD.WIDE R8, R2, 0x4, R8 ;  /* 0x0000000402087825 */ /* 0x001fc800078e0208 */
[----:B-1----:R-:W-:-:S04]  /*04f0*/  IMAD.WIDE R6, R2, 0x4, R6 ;  /* 0x0000000402067825 */ /* 0x002fc800078e0206 */
[----:B--2---:R-:W-:Y:S01]  /*0500*/  FADD R18, R18, -R3 ;  /* 0x8000000312127221 */ /* 0x004fe20000000000 */
[----:B------:R-:W-:-:S03]  /*0510*/  FADD R3, R10, -R11 ;  /* 0x8000000b0a037221 */ /* 0x000fc60000000000 */
[C---:B---3--:R-:W-:Y:S01]  /*0520*/  FFMA R5, -R17.reuse, R18, R12 ;  /* 0x0000001211057223 */ /* 0x048fe2000000010c */
[----:B------:R-:W-:-:S03]  /*0530*/  FFMA R3, -R17, R3, R14 ;  /* 0x0000000311037223 */ /* 0x000fc6000000010e */
[C---:B------:R-:W-:Y:S01]  /*0540*/  FFMA R5, R0.reuse, R5, RZ ;  /* 0x0000000500057223 */ /* 0x040fe200000000ff */
[----:B------:R-:W-:-:S04]  /*0550*/  FFMA R3, R0, R3, RZ ;  /* 0x0000000300037223 */ /* 0x000fc800000000ff */
[----:B------:R-:W-:Y:S04]  /*0560*/  STG.E desc[UR4][R8.64], R5 ;  /* 0x0000000508007986 */ /* 0x000fe8000c101904 */
[----:B------:R-:W-:Y:S01]  /*0570*/  STG.E desc[UR4][R6.64], R3 ;  /* 0x0000000306007986 */ /* 0x000fe2000c101904 */
[----:B------:R-:W-:Y:S05]  /*0580*/  EXIT ;  /* 0x000000000000794d */ /* 0x000fea0003800000 */
.L_x_48:
[----:B------:R-:W0:Y:S08]  /*0590*/  LDC.64 R4, c[0x0][0x3a0] ;  /* 0x0000e800ff047b82 */ /* 0x000e300000000a00 */
[----:B------:R-:W1:Y:S01]  /*05a0*/  LDC.64 R6, c[0x0][0x3a8] ;  /* 0x0000ea00ff067b82 */ /* 0x000e620000000a00 */
[----:B0-----:R-:W-:-:S05]  /*05b0*/  IMAD.WIDE R4, R2, 0x4, R4 ;  /* 0x0000000402047825 */ /* 0x001fca00078e0204 */
[----:B------:R-:W-:Y:S01]  /*05c0*/  STG.E desc[UR4][R4.64], RZ ;  /* 0x000000ff04007986 */ /* 0x000fe2000c101904 */
[----:B-1----:R-:W-:-:S05]  /*05d0*/  IMAD.WIDE R6, R2, 0x4, R6 ;  /* 0x0000000402067825 */ /* 0x002fca00078e0206 */
[----:B------:R-:W-:Y:S01]  /*05e0*/  STG.E desc[UR4][R6.64], RZ ;  /* 0x000000ff06007986 */ /* 0x000fe2000c101904 */
[----:B------:R-:W-:Y:S05]  /*05f0*/  EXIT ;  /* 0x000000000000794d */ /* 0x000fea0003800000 */
.L_x_49:
        /* <DEDUP_REMOVED lines=16> */
.L_x_152:


//--------------------- .text._Z6JacobiPfS_S_S_ii --------------------------
	.section	.text._Z6JacobiPfS_S_S_ii,"ax",@progbits
	.align	128
        .global         _Z6JacobiPfS_S_S_ii
        .type           _Z6JacobiPfS_S_S_ii,@function
        .size           _Z6JacobiPfS_S_S_ii,(.L_x_153 - _Z6JacobiPfS_S_S_ii)
        .other          _Z6JacobiPfS_S_S_ii,@"STO_CUDA_ENTRY STV_DEFAULT"
_Z6JacobiPfS_S_S_ii:
.text._Z6JacobiPfS_S_S_ii:
        /* <DEDUP_REMOVED lines=9> */
[----:B--2---:R-:W-:-:S04]  /*0090*/  ISETP.GE.AND P0, PT, R3, R8, PT ;  /* 0x000000080300720c */ /* 0x004fc80003f06270 */
[----:B------:R-:W-:Y:S02]  /*00a0*/  SEL R4, R3, RZ, !P0 ;  /* 0x000000ff03047207 */ /* 0x000fe40004000000 */
[----:B------:R-:W-:Y:S02]  /*00b0*/  IADD3 R3, PT, PT, R8, -0x2, RZ ;  /* 0xfffffffe08037810 */ /* 0x000fe40007ffe0ff */
[----:B------:R-:W-:Y:S01]  /*00c0*/  ISETP.GE.AND P0, PT, R4, RZ, PT ;  /* 0x000000ff0400720c */ /* 0x000fe20003f06270 */
[----:B-1----:R-:W-:-:S12]  /*00d0*/  IMAD R0, R5, UR5, R0 ;  /* 0x0000000505007c24 */ /* 0x002fd8000f8e0200 */
[----:B------:R-:W-:Y:S02]  /*00e0*/  @!P0 IADD3 R4, PT, PT, R8, -0x1, RZ ;  /* 0xffffffff08048810 */ /* 0x000fe40007ffe0ff */
[----:B------:R-:W-:Y:S02]  /*00f0*/  ISETP.GE.AND P1, PT, R0, R9, PT ;  /* 0x000000090000720c */ /* 0x000fe40003f26270 */
[----:B------:R-:W-:Y:S02]  /*0100*/  ISETP.GE.AND P0, PT, R4, R3, PT ;  /* 0x000000030400720c */ /* 0x000fe40003f06270 */
[----:B------:R-:W-:Y:S01]  /*0110*/  SEL R5, R0, RZ, !P1 ;  /* 0x000000ff00057207 */ /* 0x000fe20004800000 */
[----:B------:R-:W-:Y:S01]  /*0120*/  VIADD R0, R9, 0xfffffffe ;  /* 0xfffffffe09007836 */ /* 0x000fe20000000000 */
[----:B------:R-:W-:-:S04]  /*0130*/  ISETP.LT.OR P0, PT, R4, 0x2, P0 ;  /* 0x000000020400780c */ /* 0x000fc80000701670 */
[----:B------:R-:W-:-:S04]  /*0140*/  ISETP.LT.U32.OR P0, PT, R5, 0x2, P0 ;  /* 0x000000020500780c */ /* 0x000fc80000701470 */
[----:B------:R-:W-:-:S13]  /*0150*/  ISETP.GE.OR P0, PT, R5, R0, P0 ;  /* 0x000000000500720c */ /* 0x000fda0000706670 */
[----:B------:R-:W-:Y:S05]  /*0160*/  @P0 EXIT ;  /* 0x000000000000094d */ /* 0x000fea0003800000 */
[----:B------:R-:W0:Y:S01]  /*0170*/  LDCU UR4, c[0x0][0x370] ;  /* 0x00006e00ff0477ac */ /* 0x000e220008000800 */
[----:B------:R-:W1:Y:S01]  /*0180*/  LDC.64 R2, c[0x0][0x390] ;  /* 0x0000e400ff027b82 */ /* 0x000e620000000a00 */
[----:B0-----:R-:W-:Y:S01]  /*0190*/  IMAD R6, R6, UR4, RZ ;  /* 0x0000000406067c24 */ /* 0x001fe2000f8e02ff */
[----:B------:R-:W0:Y:S03]  /*01a0*/  LDCU.64 UR4, c[0x0][0x358] ;  /* 0x00006b00ff0477ac */ /* 0x000e260008000a00 */
[CC--:B------:R-:W-:Y:S02]  /*01b0*/  IMAD R0, R5.reuse, R6.reuse, R4 ;  /* 0x0000000605007224 */ /* 0x0c0fe400078e0204 */
[----:B------:R-:W-:Y:S02]  /*01c0*/  IMAD R5, R5, R6, R6 ;  /* 0x0000000605057224 */ /* 0x000fe400078e0206 */
[----:B------:R-:W-:Y:S01]  /*01d0*/  VIADD R17, R0, 0x1 ;  /* 0x0000000100117836 */ /* 0x000fe20000000000 */
[C---:B------:R-:W-:Y:S01]  /*01e0*/  IADD3 R7, PT, PT, R6.reuse, R0, RZ ;  /* 0x0000000006077210 */ /* 0x040fe20007ffe0ff */
[----:B------:R-:W-:-:S02]  /*01f0*/  IMAD R5, R6, -0x2, R5 ;  /* 0xfffffffe06057824 */ /* 0x000fc400078e0205 */
[----:B------:R-:W-:Y:S01]  /*0200*/  IMAD.SHL.U32 R13, R17, 0x4, RZ ;  /* 0x00000004110d7824 */ /* 0x000fe200078e00ff */
[----:B------:R-:W-:Y:S02]  /*0210*/  SHF.L.U32 R9, R7, 0x2, RZ ;  /* 0x0000000207097819 */ /* 0x000fe400000006ff */
[----:B------:R-:W-:Y:S01]  /*0220*/  IADD3 R15, PT, PT, R4, R5, RZ ;  /* 0x00000005040f7210 */ /* 0x000fe20007ffe0ff */
[--C-:B-1----:R-:W-:Y:S01]  /*0230*/  IMAD.WIDE R12, R13, 0x4, R2.reuse ;  /* 0x000000040d0c7825 */ /* 0x102fe200078e0202 */
[----:B------:R-:W1:Y:S02]  /*0240*/  LDC.64 R4, c[0x0][0x380] ;  /* 0x0000e000ff047b82 */ /* 0x000e640000000a00 */
[----:B------:R-:W-:Y:S01]  /*0250*/  SHF.L.U32 R11, R15, 0x2, RZ ;  /* 0x000000020f0b7819 */ /* 0x000fe200000006ff */
[--C-:B------:R-:W-:Y:S01]  /*0260*/  IMAD.WIDE R8, R9, 0x4, R2.reuse ;  /* 0x0000000409087825 */ /* 0x100fe200078e0202 */
[----:B0-----:R-:W2:Y:S03]  /*0270*/  LDG.E R19, desc[UR4][R12.64+-0x20] ;  /* 0xffffe0040c137981 */ /* 0x001ea6000c1e1900 */
[----:B------:R-:W-:Y:S01]  /*0280*/  IMAD.WIDE R10, R11, 0x4, R2 ;  /* 0x000000040b0a7825 */ /* 0x000fe200078e0202 */
[----:B------:R0:W3:Y:S04]  /*0290*/  LDG.E R16, desc[UR4][R8.64] ;  /* 0x0000000408107981 */ /* 0x0000e8000c1e1900 */
[----:B------:R-:W4:Y:S04]  /*02a0*/  LDG.E R18, desc[UR4][R12.64] ;  /* 0x000000040c127981 */ /* 0x000f28000c1e1900 */
[----:B------:R-:W5:Y:S01]  /*02b0*/  LDG.E R10, desc[UR4][R10.64] ;  /* 0x000000040a0a7981 */ /* 0x000f62000c1e1900 */
[----:B0-----:R-:W0:Y:S01]  /*02c0*/  LDC.64 R8, c[0x0][0x388] ;  /* 0x0000e200ff087b82 */ /* 0x001e220000000a00 */
[----:B-1----:R-:W-:-:S04]  /*02d0*/  IMAD.WIDE R6, R7, 0x4, R4 ;  /* 0x0000000407067825 */ /* 0x002fc800078e0204 */
[--C-:B------:R-:W-:Y:S02]  /*02e0*/  IMAD.WIDE R2, R17, 0x4, R4.reuse ;  /* 0x0000000411027825 */ /* 0x100fe400078e0204 */
[----:B------:R-:W5:Y:S02]  /*02f0*/  LDG.E R6, desc[UR4][R6.64] ;  /* 0x0000000406067981 */ /* 0x000f64000c1e1900 */
[----:B------:R-:W-:Y:S02]  /*0300*/  IMAD.WIDE R4, R15, 0x4, R4 ;  /* 0x000000040f047825 */ /* 0x000fe400078e0204 */
[----:B------:R-:W5:Y:S04]  /*0310*/  LDG.E R15, desc[UR4][R2.64+-0x4] ;  /* 0xfffffc04020f7981 */ /* 0x000f68000c1e1900 */
[----:B------:R-:W5:Y:S04]  /*0320*/  LDG.E R14, desc[UR4][R2.64] ;  /* 0x00000004020e7981 */ /* 0x000f68000c1e1900 */
[----:B------:R-:W5:Y:S01]  /*0330*/  LDG.E R4, desc[UR4][R4.64] ;  /* 0x0000000404047981 */ /* 0x000f62000c1e1900 */
[----:B--2---:R-:W1:Y:S08]  /*0340*/  F2I.TRUNC.NTZ R19, R19 ;  /* 0x0000001300137305 */ /* 0x004e70000020f100 */
[----:B---3--:R-:W2:Y:S08]  /*0350*/  F2I.TRUNC.NTZ R16, R16 ;  /* 0x0000001000107305 */ /* 0x008eb0000020f100 */
[----:B----4-:R-:W3:Y:S01]  /*0360*/  F2I.TRUNC.NTZ R18, R18 ;  /* 0x0000001200127305 */ /* 0x010ee2000020f100 */
[----:B-1----:R-:W-:-:S07]  /*0370*/  ISETP.GT.AND P3, PT, R19, RZ, PT ;  /* 0x000000ff1300720c */ /* 0x002fce0003f64270 */
[----:B-----5:R-:W1:Y:S01]  /*0380*/  F2I.TRUNC.NTZ R10, R10 ;  /* 0x0000000a000a7305 */ /* 0x020e62000020f100 */
[----:B--2---:R-:W-:Y:S02]  /*0390*/  ISETP.GT.AND P0, PT, R16, RZ, PT ;  /* 0x000000ff1000720c */ /* 0x004fe40003f04270 */
[----:B---3--:R-:W-:Y:S02]  /*03a0*/  ISETP.GT.AND P2, PT, R18, RZ, PT ;  /* 0x000000ff1200720c */ /* 0x008fe40003f44270 */
[C---:B------:R-:W-:Y:S02]  /*03b0*/  FSEL R11, R15.reuse, R6, P0 ;  /* 0x000000060f0b7208 */ /* 0x040fe40000000000 */
[----:B------:R-:W-:Y:S01]  /*03c0*/  FSEL R14, R15, R14, P2 ;  /* 0x0000000e0f0e7208 */ /* 0x000fe20001000000 */
[----:B------:R-:W2:Y:S01]  /*03d0*/  LDC.64 R6, c[0x0][0x398] ;  /* 0x0000e600ff067b82 */ /* 0x000ea20000000a00 */
[----:B-1----:R-:W-:-:S04]  /*03e0*/  ISETP.GT.AND P1, PT, R10, RZ, PT ;  /* 0x000000ff0a00720c */ /* 0x002fc80003f24270 */
[----:B------:R-:W-:Y:S02]  /*03f0*/  FSEL R12, R15, R4, P1 ;  /* 0x000000040f0c7208 */ /* 0x000fe40000800000 */
[----:B------:R-:W3:Y:S01]  /*0400*/  @!P3 LDG.E R15, desc[UR4][R2.64+-0x8] ;  /* 0xfffff804020fb981 */ /* 0x000ee2000c1e1900 */
[----:B0-----:R-:W-:-:S06]  /*0410*/  IMAD.WIDE R4, R0, 0x4, R8 ;  /* 0x0000000400047825 */ /* 0x001fcc00078e0208 */
[----:B------:R-:W4:Y:S01]  /*0420*/  LDG.E R4, desc[UR4][R4.64] ;  /* 0x0000000404047981 */ /* 0x000f22000c1e1900 */
[----:B--2---:R-:W-:-:S04]  /*0430*/  IMAD.WIDE R6, R0, 0x4, R6 ;  /* 0x0000000400067825 */ /* 0x004fc800078e0206 */
[----:B---3--:R-:W-:-:S04]  /*0440*/  FADD R15, R14, R15 ;  /* 0x0000000f0e0f7221 */ /* 0x008fc80000000000 */
[----:B------:R-:W-:-:S04]  /*0450*/  FADD R12, R12, R15 ;  /* 0x0000000f0c0c7221 */ /* 0x000fc80000000000 */
[----:B------:R-:W-:-:S04]  /*0460*/  FADD R11, R11, R12 ;  /* 0x0000000c0b0b7221 */ /* 0x000fc80000000000 */
[----:B----4-:R-:W-:-:S04]  /*0470*/  FADD R11, -R4, R11 ;  /* 0x0000000b040b7221 */ /* 0x010fc80000000100 */
[----:B------:R-:W-:-:S05]  /*0480*/  FMUL R11, R11, 0.25 ;  /* 0x3e8000000b0b7820 */ /* 0x000fca0000400000 */
[----:B------:R-:W-:Y:S01]  /*0490*/  STG.E desc[UR4][R6.64], R11 ;  /* 0x0000000b06007986 */ /* 0x000fe2000c101904 */
[----:B------:R-:W-:Y:S05]  /*04a0*/  EXIT ;  /* 0x000000000000794d */ /* 0x000fea0003800000 */
.L_x_50:
        /* <DEDUP_REMOVED lines=13> */
.L_x_153:


//--------------------- .text._Z17ComputeDivergencePfS_S_S_ii --------------------------
	.section	.text._Z17ComputeDivergencePfS_S_S_ii,"ax",@progbits
	.align	128
        .global         _Z17ComputeDivergencePfS_S_S_ii
        .type           _Z17ComputeDivergencePfS_S_S_ii,@function
        .size           _Z17ComputeDivergencePfS_S_S_ii,(.L_x_144 - _Z17ComputeDivergencePfS_S_S_ii)
        .other          _Z17ComputeDivergencePfS_S_S_ii,@"STO_CUDA_ENTRY STV_DEFAULT"
_Z17ComputeDivergencePfS_S_S_ii:
.text._Z17ComputeDivergencePfS_S_S_ii:
        /* <DEDUP_REMOVED lines=9> */
[----:B--2---:R-:W-:Y:S01]  /*0090*/  ISETP.GE.AND P0, PT, R3, R8, PT ;  /* 0x000000080300720c */ /* 0x004fe20003f06270 */
[----:B------:R-:W-:-:S03]  /*00a0*/  VIADD R7, R8, 0xfffffffe ;  /* 0xfffffffe08077836 */ /* 0x000fc60000000000 */
[----:B------:R-:W-:-:S04]  /*00b0*/  SEL R4, R3, RZ, !P0 ;  /* 0x000000ff03047207 */ /* 0x000fc80004000000 */
[----:B------:R-:W-:Y:S01]  /*00c0*/  ISETP.GE.AND P0, PT, R4, RZ, PT ;  /* 0x000000ff0400720c */ /* 0x000fe20003f06270 */
[----:B-1----:R-:W-:-:S12]  /*00d0*/  IMAD R0, R5, UR5, R0 ;  /* 0x0000000505007c24 */ /* 0x002fd8000f8e0200 */
[----:B------:R-:W-:Y:S01]  /*00e0*/  @!P0 VIADD R4, R8, 0xffffffff ;  /* 0xffffffff08048836 */ /* 0x000fe20000000000 */
[----:B------:R-:W-:-:S04]  /*00f0*/  ISETP.GE.AND P1, PT, R0, R9, PT ;  /* 0x000000090000720c */ /* 0x000fc80003f26270 */
        /* <DEDUP_REMOVED lines=8> */
[----:B------:R-:W1:Y:S08]  /*0180*/  LDC.64 R8, c[0x0][0x380] ;  /* 0x0000e000ff087b82 */ /* 0x000e700000000a00 */
[----:B------:R-:W2:Y:S01]  /*0190*/  LDC.64 R2, c[0x0][0x388] ;  /* 0x0000e200ff027b82 */ /* 0x000ea20000000a00 */
[----:B0-----:R-:W-:Y:S01]  /*01a0*/  IMAD R6, R6, UR4, RZ ;  /* 0x0000000406067c24 */ /* 0x001fe2000f8e02ff */
[----:B------:R-:W0:Y:S03]  /*01b0*/  LDCU.64 UR4, c[0x0][0x358] ;  /* 0x00006b00ff0477ac */ /* 0x000e260008000a00 */
[----:B------:R-:W-:-:S02]  /*01c0*/  IMAD R0, R5, R6, R4 ;  /* 0x0000000605007224 */ /* 0x000fc400078e0204 */
[----:B------:R-:W-:Y:S02]  /*01d0*/  IMAD R5, R5, R6, R6 ;  /* 0x0000000605057224 */ /* 0x000fe400078e0206 */
[----:B------:R-:W-:Y:S02]  /*01e0*/  VIADD R13, R0, 0x1 ;  /* 0x00000001000d7836 */ /* 0x000fe40000000000 */
[C---:B------:R-:W-:Y:S02]  /*01f0*/  IMAD R11, R6.reuse, -0x2, R5 ;  /* 0xfffffffe060b7824 */ /* 0x040fe400078e0205 */
[----:B------:R-:W-:Y:S02]  /*0200*/  IMAD.IADD R5, R6, 0x1, R0 ;  /* 0x0000000106057824 */ /* 0x000fe400078e0200 */
[----:B-1----:R-:W-:-:S04]  /*0210*/  IMAD.WIDE R8, R13, 0x4, R8 ;  /* 0x000000040d087825 */ /* 0x002fc800078e0208 */
[----:B------:R-:W-:Y:S01]  /*0220*/  IMAD.IADD R11, R4, 0x1, R11 ;  /* 0x00000001040b7824 */ /* 0x000fe200078e020b */
[----:B0-----:R-:W3:Y:S01]  /*0230*/  LDG.E R14, desc[UR4][R8.64] ;  /* 0x00000004080e7981 */ /* 0x001ee2000c1e1900 */
[----:B--2---:R-:W-:-:S03]  /*0240*/  IMAD.WIDE R4, R5, 0x4, R2 ;  /* 0x0000000405047825 */ /* 0x004fc600078e0202 */
[----:B------:R-:W3:Y:S01]  /*0250*/  LDG.E R15, desc[UR4][R8.64+-0x8] ;  /* 0xfffff804080f7981 */ /* 0x000ee2000c1e1900 */
[----:B------:R-:W-:-:S03]  /*0260*/  IMAD.WIDE R2, R11, 0x4, R2 ;  /* 0x000000040b027825 */ /* 0x000fc600078e0202 */
[----:B------:R-:W2:Y:S04]  /*0270*/  LDG.E R4, desc[UR4][R4.64] ;  /* 0x0000000404047981 */ /* 0x000ea8000c1e1900 */
[----:B------:R-:W4:Y:S01]  /*0280*/  LDG.E R2, desc[UR4][R2.64] ;  /* 0x0000000402027981 */ /* 0x000f22000c1e1900 */
[----:B------:R-:W-:-:S06]  /*0290*/  I2FP.F32.S32 R7, R7 ;  /* 0x0000000700077245 */ /* 0x000fcc0000201400 */
[----:B------:R-:W0:Y:S01]  /*02a0*/  F2F.F64.F32 R6, R7 ;  /* 0x0000000700067310 */ /* 0x000e220000201800 */
[----:B------:R-:W-:-:S07]  /*02b0*/  IMAD.MOV.U32 R10, RZ, RZ, 0x1 ;  /* 0x00000001ff0a7424 */ /* 0x000fce00078e00ff */
[----:B0-----:R-:W0:Y:S02]  /*02c0*/  MUFU.RCP64H R11, R7 ;  /* 0x00000007000b7308 */ /* 0x001e240000001800 */
[----:B0-----:R-:W-:-:S08]  /*02d0*/  DFMA R12, -R6, R10, 1 ;  /* 0x3ff00000060c742b */ /* 0x001fd0000000010a */
[----:B------:R-:W-:-:S08]  /*02e0*/  DFMA R12, R12, R12, R12 ;  /* 0x0000000c0c0c722b */ /* 0x000fd0000000000c */
[----:B------:R-:W-:Y:S01]  /*02f0*/  DFMA R12, R10, R12, R10 ;  /* 0x0000000c0a0c722b */ /* 0x000fe2000000000a */
[----:B------:R-:W-:Y:S01]  /*0300*/  BSSY.RECONVERGENT B0, `(.L_x_51) ;  /* 0x0000011000007945 */ /* 0x000fe20003800200 */
[----:B---3--:R-:W-:-:S04]  /*0310*/  FADD R15, R14, -R15 ;  /* 0x8000000f0e0f7221 */ /* 0x008fc80000000000 */
[----:B--2---:R-:W-:-:S04]  /*0320*/  FADD R15, R4, R15 ;  /* 0x0000000f040f7221 */ /* 0x004fc80000000000 */
[----:B----4-:R-:W-:-:S04]  /*0330*/  FADD R15, -R2, R15 ;  /* 0x0000000f020f7221 */ /* 0x010fc80000000100 */
[----:B------:R-:W0:Y:S01]  /*0340*/  F2F.F64.F32 R2, R15 ;  /* 0x0000000f00027310 */ /* 0x000e220000201800 */
[----:B------:R-:W-:-:S08]  /*0350*/  DFMA R4, -R6, R12, 1 ;  /* 0x3ff000000604742b */ /* 0x000fd0000000010c */
[----:B------:R-:W-:Y:S02]  /*0360*/  DFMA R12, R12, R4, R12 ;  /* 0x000000040c0c722b */ /* 0x000fe4000000000c */
[----:B0-----:R-:W-:-:S08]  /*0370*/  DMUL R4, R2, 0.5 ;  /* 0x3fe0000002047828 */ /* 0x001fd00000000000 */
[----:B------:R-:W-:-:S08]  /*0380*/  DMUL R2, R4, R12 ;  /* 0x0000000c04027228 */ /* 0x000fd00000000000 */
[----:B------:R-:W-:-:S08]  /*0390*/  DFMA R8, -R6, R2, R4 ;  /* 0x000000020608722b */ /* 0x000fd00000000104 */
[----:B------:R-:W-:Y:S01]  /*03a0*/  DFMA R2, R12, R8, R2 ;  /* 0x000000080c02722b */ /* 0x000fe20000000002 */
[----:B------:R-:W-:-:S09]  /*03b0*/  FSETP.GEU.AND P1, PT, |R5|, 6.5827683646048100446e-37, PT ;  /* 0x036000000500780b */ /* 0x000fd20003f2e200 */
[----:B------:R-:W-:-:S05]  /*03c0*/  FFMA R8, RZ, R7, R3 ;  /* 0x00000007ff087223 */ /* 0x000fca0000000003 */
[----:B------:R-:W-:-:S13]  /*03d0*/  FSETP.GT.AND P0, PT, |R8|, 1.469367938527859385e-39, PT ;  /* 0x001000000800780b */ /* 0x000fda0003f04200 */
[----:B------:R-:W-:Y:S05]  /*03e0*/  @P0 BRA P1, `(.L_x_52) ;  /* 0x0000000000080947 */ /* 0x000fea0000800000 */
[----:B------:R-:W-:-:S07]  /*03f0*/  MOV R10, 0x410 ;  /* 0x00000410000a7802 */ /* 0x000fce0000000f00 */
[----:B------:R-:W-:Y:S05]  /*0400*/  CALL.REL.NOINC `($__internal_2_$__cuda_sm20_div_rn_f64_full) ;  /* 0x0000000000187944 */ /* 0x000fea0003c00000 */
.L_x_52:
[----:B------:R-:W-:Y:S05]  /*0410*/  BSYNC.RECONVERGENT B0 ;  /* 0x0000000000007941 */ /* 0x000fea0003800200 */
.L_x_51:
[----:B------:R-:W0:Y:S01]  /*0420*/  LDC.64 R4, c[0x0][0x398] ;  /* 0x0000e600ff047b82 */ /* 0x000e220000000a00 */
[----:B------:R-:W1:Y:S01]  /*0430*/  F2F.F32.F64 R3, R2 ;  /* 0x0000000200037310 */ /* 0x000e620000301000 */
[----:B0-----:R-:W-:-:S05]  /*0440*/  IMAD.WIDE R4, R0, 0x4, R4 ;  /* 0x0000000400047825 */ /* 0x001fca00078e0204 */
[----:B-1----:R-:W-:Y:S01]  /*0450*/  STG.E desc[UR4][R4.64], R3 ;  /* 0x0000000304007986 */ /* 0x002fe2000c101904 */
[----:B------:R-:W-:Y:S05]  /*0460*/  EXIT ;  /* 0x000000000000794d */ /* 0x000fea0003800000 */
        .weak           $__internal_2_$__cuda_sm20_div_rn_f64_full
        .type           $__internal_2_$__cuda_sm20_div_rn_f64_full,@function
        .size           $__internal_2_$__cuda_sm20_div_rn_f64_full,(.L_x_144 - $__internal_2_$__cuda_sm20_div_rn_f64_full)
$__internal_2_$__cuda_sm20_div_rn_f64_full:
[C---:B------:R-:W-:Y:S01]  /*0470*/  FSETP.GEU.AND P0, PT, |R7|.reuse, 1.469367938527859385e-39, PT ;  /* 0x001000000700780b */ /* 0x040fe20003f0e200 */
[----:B------:R-:W-:Y:S01]  /*0480*/  IMAD.MOV.U32 R16, RZ, RZ, 0x1 ;  /* 0x00000001ff107424 */ /* 0x000fe200078e00ff */
[----:B------:R-:W-:Y:S01]  /*0490*/  LOP3.LUT R2, R7, 0x800fffff, RZ, 0xc0, !PT ;  /* 0x800fffff07027812 */ /* 0x000fe200078ec0ff */
[----:B------:R-:W-:Y:S01]  /*04a0*/  BSSY.RECONVERGENT B1, `(.L_x_53) ;  /* 0x0000055000017945 */ /* 0x000fe20003800200 */
[C---:B------:R-:W-:Y:S02]  /*04b0*/  FSETP.GEU.AND P2, PT, |R5|.reuse, 1.469367938527859385e-39, PT ;  /* 0x001000000500780b */ /* 0x040fe40003f4e200 */
[----:B------:R-:W-:Y:S01]  /*04c0*/  LOP3.LUT R3, R2, 0x3ff00000, RZ, 0xfc, !PT ;  /* 0x3ff0000002037812 */ /* 0x000fe200078efcff */
[----:B------:R-:W-:Y:S01]  /*04d0*/  IMAD.MOV.U32 R2, RZ, RZ, R6 ;  /* 0x000000ffff027224 */ /* 0x000fe200078e0006 */
[----:B------:R-:W-:Y:S02]  /*04e0*/  LOP3.LUT R11, R5, 0x7ff00000, RZ, 0xc0, !PT ;  /* 0x7ff00000050b7812 */ /* 0x000fe400078ec0ff */
[----:B------:R-:W-:-:S03]  /*04f0*/  LOP3.LUT R14, R7, 0x7ff00000, RZ, 0xc0, !PT ;  /* 0x7ff00000070e7812 */ /* 0x000fc600078ec0ff */
[----:B------:R-:W-:Y:S01]  /*0500*/  @!P0 DMUL R2, R6, 8.98846567431157953865e+307 ;  /* 0x7fe0000006028828 */ /* 0x000fe20000000000 */
[----:B------:R-:W-:-:S03]  /*0510*/  ISETP.GE.U32.AND P1, PT, R11, R14, PT ;  /* 0x0000000e0b00720c */ /* 0x000fc60003f26070 */
[----:B------:R-:W-:Y:S01]  /*0520*/  @!P2 LOP3.LUT R12, R7, 0x7ff00000, RZ, 0xc0, !PT ;  /* 0x7ff00000070ca812 */ /* 0x000fe200078ec0ff */
[----:B------:R-:W-:Y:S01]  /*0530*/  @!P2 IMAD.MOV.U32 R18, RZ, RZ, RZ ;  /* 0x000000ffff12a224 */ /* 0x000fe200078e00ff */
[----:B------:R-:W0:Y:S02]  /*0540*/  MUFU.RCP64H R17, R3 ;  /* 0x0000000300117308 */ /* 0x000e240000001800 */
[----:B------:R-:W-:Y:S01]  /*0550*/  @!P2 ISETP.GE.U32.AND P3, PT, R11, R12, PT ;  /* 0x0000000c0b00a20c */ /* 0x000fe20003f66070 */
[----:B------:R-:W-:-:S05]  /*0560*/  IMAD.MOV.U32 R12, RZ, RZ, 0x1ca00000 ;  /* 0x1ca00000ff0c7424 */ /* 0x000fca00078e00ff */
[----:B------:R-:W-:-:S04]  /*0570*/  @!P2 SEL R13, R12, 0x63400000, !P3 ;  /* 0x634000000c0da807 */ /* 0x000fc80005800000 */
[----:B------:R-:W-:-:S04]  /*0580*/  @!P2 LOP3.LUT R13, R13, 0x80000000, R5, 0xf8, !PT ;  /* 0x800000000d0da812 */ /* 0x000fc800078ef805 */
[----:B------:R-:W-:Y:S01]  /*0590*/  @!P2 LOP3.LUT R19, R13, 0x100000, RZ, 0xfc, !PT ;  /* 0x001000000d13a812 */ /* 0x000fe200078efcff */
[----:B0-----:R-:W-:-:S08]  /*05a0*/  DFMA R8, R16, -R2, 1 ;  /* 0x3ff000001008742b */ /* 0x001fd00000000802 */
[----:B------:R-:W-:-:S08]  /*05b0*/  DFMA R8, R8, R8, R8 ;  /* 0x000000080808722b */ /* 0x000fd00000000008 */
[----:B------:R-:W-:Y:S01]  /*05c0*/  DFMA R16, R16, R8, R16 ;  /* 0x000000081010722b */ /* 0x000fe20000000010 */
[----:B------:R-:W-:Y:S01]  /*05d0*/  SEL R9, R12, 0x63400000, !P1 ;  /* 0x634000000c097807 */ /* 0x000fe20004800000 */
[----:B------:R-:W-:-:S03]  /*05e0*/  IMAD.MOV.U32 R8, RZ, RZ, R4 ;  /* 0x000000ffff087224 */ /* 0x000fc600078e0004 */
[----:B------:R-:W-:-:S03]  /*05f0*/  LOP3.LUT R9, R9, 0x800fffff, R5, 0xf8, !PT ;  /* 0x800fffff09097812 */ /* 0x000fc600078ef805 */
[----:B------:R-:W-:-:S03]  /*0600*/  DFMA R20, R16, -R2, 1 ;  /* 0x3ff000001014742b */ /* 0x000fc60000000802 */
[----:B------:R-:W-:-:S05]  /*0610*/  @!P2 DFMA R8, R8, 2, -R18 ;  /* 0x400000000808a82b */ /* 0x000fca0000000812 */
[----:B------:R-:W-:Y:S01]  /*0620*/  DFMA R16, R16, R20, R16 ;  /* 0x000000141010722b */ /* 0x000fe20000000010 */
[----:B------:R-:W-:Y:S02]  /*0630*/  IMAD.MOV.U32 R21, RZ, RZ, R11 ;  /* 0x000000ffff157224 */ /* 0x000fe400078e000b */
[----:B------:R-:W-:Y:S01]  /*0640*/  IMAD.MOV.U32 R20, RZ, RZ, R14 ;  /* 0x000000ffff147224 */ /* 0x000fe200078e000e */
[----:B------:R-:W-:Y:S02]  /*0650*/  @!P0 LOP3.LUT R20, R3, 0x7ff00000, RZ, 0xc0, !PT ;  /* 0x7ff0000003148812 */ /* 0x000fe400078ec0ff */
[----:B------:R-:W-:Y:S02]  /*0660*/  @!P2 LOP3.LUT R21, R9, 0x7ff00000, RZ, 0xc0, !PT ;  /* 0x7ff000000915a812 */ /* 0x000fe400078ec0ff */
[----:B------:R-:W-:Y:S01]  /*0670*/  DMUL R18, R16, R8 ;  /* 0x0000000810127228 */ /* 0x000fe20000000000 */
[----:B------:R-:W-:Y:S02]  /*0680*/  VIADD R22, R20, 0xffffffff ;  /* 0xffffffff14167836 */ /* 0x000fe40000000000 */
[----:B------:R-:W-:-:S05]  /*0690*/  VIADD R13, R21, 0xffffffff ;  /* 0xffffffff150d7836 */ /* 0x000fca0000000000 */
[----:B------:R-:W-:Y:S01]  /*06a0*/  DFMA R14, R18, -R2, R8 ;  /* 0x80000002120e722b */ /* 0x000fe20000000008 */
[----:B------:R-:W-:-:S04]  /*06b0*/  ISETP.GT.U32.AND P0, PT, R13, 0x7feffffe, PT ;  /* 0x7feffffe0d00780c */ /* 0x000fc80003f04070 */
[----:B------:R-:W-:-:S03]  /*06c0*/  ISETP.GT.U32.OR P0, PT, R22, 0x7feffffe, P0 ;  /* 0x7feffffe1600780c */ /* 0x000fc60000704470 */
[----:B------:R-:W-:-:S10]  /*06d0*/  DFMA R14, R16, R14, R18 ;  /* 0x0000000e100e722b */ /* 0x000fd40000000012 */
[----:B------:R-:W-:Y:S05]  /*06e0*/  @P0 BRA `(.L_x_54) ;  /* 0x00000000006c0947 */ /* 0x000fea0003800000 */
[----:B------:R-:W-:-:S04]  /*06f0*/  LOP3.LUT R16, R7, 0x7ff00000, RZ, 0xc0, !PT ;  /* 0x7ff0000007107812 */ /* 0x000fc800078ec0ff */
[CC--:B------:R-:W-:Y:S02]  /*0700*/  VIADDMNMX R4, R11.reuse, -R16.reuse, 0xb9600000, !PT ;  /* 0xb96000000b047446 */ /* 0x0c0fe40007800910 */
[----:B------:R-:W-:Y:S02]  /*0710*/  ISETP.GE.U32.AND P0, PT, R11, R16, PT ;  /* 0x000000100b00720c */ /* 0x000fe40003f06070 */
[----:B------:R-:W-:Y:S02]  /*0720*/  VIMNMX R4, PT, PT, R4, 0x46a00000, PT ;  /* 0x46a0000004047848 */ /* 0x000fe40003fe0100 */
[----:B------:R-:W-:-:S05]  /*0730*/  SEL R11, R12, 0x63400000, !P0 ;  /* 0x634000000c0b7807 */ /* 0x000fca0004000000 */
[----:B------:R-:W-:Y:S02]  /*0740*/  IMAD.IADD R11, R4, 0x1, -R11 ;  /* 0x00000001040b7824 */ /* 0x000fe400078e0a0b */
[----:B------:R-:W-:Y:S02]  /*0750*/  IMAD.MOV.U32 R4, RZ, RZ, RZ ;  /* 0x000000ffff047224 */ /* 0x000fe400078e00ff */
[----:B------:R-:W-:-:S06]  /*0760*/  VIADD R5, R11, 0x7fe00000 ;  /* 0x7fe000000b057836 */ /* 0x000fcc0000000000 */
[----:B------:R-:W-:-:S10]  /*0770*/  DMUL R12, R14, R4 ;  /* 0x000000040e0c7228 */ /* 0x000fd40000000000 */
[----:B------:R-:W-:-:S13]  /*0780*/  FSETP.GTU.AND P0, PT, |R13|, 1.469367938527859385e-39, PT ;  /* 0x001000000d00780b */ /* 0x000fda0003f0c200 */
[----:B------:R-:W-:Y:S05]  /*0790*/  @P0 BRA `(.L_x_55) ;  /* 0x0000000000940947 */ /* 0x000fea0003800000 */
[----:B------:R-:W-:Y:S01]  /*07a0*/  DFMA R2, R14, -R2, R8 ;  /* 0x800000020e02722b */ /* 0x000fe20000000008 */
[----:B------:R-:W-:-:S09]  /*07b0*/  IMAD.MOV.U32 R4, RZ, RZ, RZ ;  /* 0x000000ffff047224 */ /* 0x000fd200078e00ff */
[C---:B------:R-:W-:Y:S02]  /*07c0*/  FSETP.NEU.AND P0, PT, R3.reuse, RZ, PT ;  /* 0x000000ff0300720b */ /* 0x040fe40003f0d000 */
[----:B------:R-:W-:-:S04]  /*07d0*/  LOP3.LUT R7, R3, 0x80000000, R7, 0x48, !PT ;  /* 0x8000000003077812 */ /* 0x000fc800078e4807 */
[----:B------:R-:W-:-:S07]  /*07e0*/  LOP3.LUT R5, R7, R5, RZ, 0xfc, !PT ;  /* 0x0000000507057212 */ /* 0x000fce00078efcff */
[----:B------:R-:W-:Y:S05]  /*07f0*/  @!P0 BRA `(.L_x_55) ;  /* 0x00000000007c8947 */ /* 0x000fea0003800000 */
[----:B------:R-:W-:Y:S01]  /*0800*/  IMAD.MOV R3, RZ, RZ, -R11 ;  /* 0x000000ffff037224 */ /* 0x000fe200078e0a0b */
[----:B------:R-:W-:Y:S01]  /*0810*/  DMUL.RP R4, R14, R4 ;  /* 0x000000040e047228 */ /* 0x000fe20000008000 */
[----:B------:R-:W-:Y:S01]  /*0820*/  IMAD.MOV.U32 R2, RZ, RZ, RZ ;  /* 0x000000ffff027224 */ /* 0x000fe200078e00ff */
[----:B------:R-:W-:-:S05]  /*0830*/  IADD3 R11, PT, PT, -R11, -0x43300000, RZ ;  /* 0xbcd000000b0b7810 */ /* 0x000fca0007ffe1ff */
[----:B------:R-:W-:-:S03]  /*0840*/  DFMA R2, R12, -R2, R14 ;  /* 0x800000020c02722b */ /* 0x000fc6000000000e */
[----:B------:R-:W-:-:S07]  /*0850*/  LOP3.LUT R7, R5, R7, RZ, 0x3c, !PT ;  /* 0x0000000705077212 */ /* 0x000fce00078e3cff */
[----:B------:R-:W-:-:S04]  /*0860*/  FSETP.NEU.AND P0, PT, |R3|, R11, PT ;  /* 0x0000000b0300720b */ /* 0x000fc80003f0d200 */
[----:B------:R-:W-:Y:S02]  /*0870*/  FSEL R12, R4, R12, !P0 ;  /* 0x0000000c040c7208 */ /* 0x000fe40004000000 */
[----:B------:R-:W-:Y:S01]  /*0880*/  FSEL R13, R7, R13, !P0 ;  /* 0x0000000d070d7208 */ /* 0x000fe20004000000 */
[----:B------:R-:W-:Y:S06]  /*0890*/  BRA `(.L_x_55) ;  /* 0x0000000000547947 */ /* 0x000fec0003800000 */
.L_x_54:
[----:B------:R-:W-:-:S14]  /*08a0*/  DSETP.NAN.AND P0, PT, R4, R4, PT ;  /* 0x000000040400722a */ /* 0x000fdc0003f08000 */
[----:B------:R-:W-:Y:S05]  /*08b0*/  @P0 BRA `(.L_x_56) ;  /* 0x0000000000440947 */ /* 0x000fea0003800000 */
[----:B------:R-:W-:-:S14]  /*08c0*/  DSETP.NAN.AND P0, PT, R6, R6, PT ;  /* 0x000000060600722a */ /* 0x000fdc0003f08000 */
[----:B------:R-:W-:Y:S05]  /*08d0*/  @P0 BRA `(.L_x_57) ;  /* 0x0000000000300947 */ /* 0x000fea0003800000 */
[----:B------:R-:W-:Y:S01]  /*08e0*/  ISETP.NE.AND P0, PT, R21, R20, PT ;  /* 0x000000141500720c */ /* 0x000fe20003f05270 */
[----:B------:R-:W-:Y:S02]  /*08f0*/  IMAD.MOV.U32 R12, RZ, RZ, 0x0 ;  /* 0x00000000ff0c7424 */ /* 0x000fe400078e00ff */
[----:B------:R-:W-:-:S10]  /*0900*/  IMAD.MOV.U32 R13, RZ, RZ, -0x80000 ;  /* 0xfff80000ff0d7424 */ /* 0x000fd400078e00ff */
[----:B------:R-:W-:Y:S05]  /*0910*/  @!P0 BRA `(.L_x_55) ;  /* 0x0000000000348947 */ /* 0x000fea0003800000 */
[----:B------:R-:W-:Y:S02]  /*0920*/  ISETP.NE.AND P0, PT, R21, 0x7ff00000, PT ;  /* 0x7ff000001500780c */ /* 0x000fe40003f05270 */
[----:B------:R-:W-:Y:S02]  /*0930*/  LOP3.LUT R13, R5, 0x80000000, R7, 0x48, !PT ;  /* 0x80000000050d7812 */ /* 0x000fe400078e4807 */
[----:B------:R-:W-:-:S13]  /*0940*/  ISETP.EQ.OR P0, PT, R20, RZ, !P0 ;  /* 0x000000ff1400720c */ /* 0x000fda0004702670 */
[----:B------:R-:W-:Y:S01]  /*0950*/  @P0 LOP3.LUT R2, R13, 0x7ff00000, RZ, 0xfc, !PT ;  /* 0x7ff000000d020812 */ /* 0x000fe200078efcff */
[----:B------:R-:W-:Y:S02]  /*0960*/  @!P0 IMAD.MOV.U32 R12, RZ, RZ, RZ ;  /* 0x000000ffff0c8224 */ /* 0x000fe400078e00ff */
[----:B------:R-:W-:Y:S02]  /*0970*/  @P0 IMAD.MOV.U32 R12, RZ, RZ, RZ ;  /* 0x000000ffff0c0224 */ /* 0x000fe400078e00ff */
[----:B------:R-:W-:Y:S01]  /*0980*/  @P0 IMAD.MOV.U32 R13, RZ, RZ, R2 ;  /* 0x000000ffff0d0224 */ /* 0x000fe200078e0002 */
[----:B------:R-:W-:Y:S06]  /*0990*/  BRA `(.L_x_55) ;  /* 0x0000000000147947 */ /* 0x000fec0003800000 */
.L_x_57:
[----:B------:R-:W-:Y:S01]  /*09a0*/  LOP3.LUT R13, R7, 0x80000, RZ, 0xfc, !PT ;  /* 0x00080000070d7812 */ /* 0x000fe200078efcff */
[----:B------:R-:W-:Y:S01]  /*09b0*/  IMAD.MOV.U32 R12, RZ, RZ, R6 ;  /* 0x000000ffff0c7224 */ /* 0x000fe200078e0006 */
[----:B------:R-:W-:Y:S06]  /*09c0*/  BRA `(.L_x_55) ;  /* 0x0000000000087947 */ /* 0x000fec0003800000 */
.L_x_56:
[----:B------:R-:W-:Y:S01]  /*09d0*/  LOP3.LUT R13, R5, 0x80000, RZ, 0xfc, !PT ;  /* 0x00080000050d7812 */ /* 0x000fe200078efcff */
[----:B------:R-:W-:-:S07]  /*09e0*/  IMAD.MOV.U32 R12, RZ, RZ, R4 ;  /* 0x000000ffff0c7224 */ /* 0x000fce00078e0004 */
.L_x_55:
[----:B------:R-:W-:Y:S05]  /*09f0*/  BSYNC.RECONVERGENT B1 ;  /* 0x0000000000017941 */ /* 0x000fea0003800200 */
.L_x_53:
[----:B------:R-:W-:Y:S02]  /*0a00*/  IMAD.MOV.U32 R11, RZ, RZ, 0x0 ;  /* 0x00000000ff0b7424 */ /* 0x000fe400078e00ff */
[----:B------:R-:W-:Y:S02]  /*0a10*/  IMAD.MOV.U32 R2, RZ, RZ, R12 ;  /* 0x000000ffff027224 */ /* 0x000fe400078e000c */
[----:B------:R-:W-:Y:S01]  /*0a20*/  IMAD.MOV.U32 R3, RZ, RZ, R13 ;  /* 0x000000ffff037224 */ /* 0x000fe200078e000d */
[----:B------:R-:W-:Y:S06]  /*0a30*/  RET.REL.NODEC R10 `(_Z17ComputeDivergencePfS_S_S_ii) ;  /* 0xfffffff40a707950 */ /* 0x000fec0003c3ffff */
.L_x_58:
        /* <DEDUP_REMOVED lines=12> */
.L_x_144:


//--------------------- .text._Z13ApplyBuoyancyPfS_S_S_S_S_ffffii --------------------------
	.section	.text._Z13ApplyBuoyancyPfS_S_S_S_S_ffffii,"ax",@progbits
	.align	128
        .global         _Z13ApplyBuoyancyPfS_S_S_S_S_ffffii
        .type           _Z13ApplyBuoyancyPfS_S_S_S_S_ffffii,@function
        .size           _Z13ApplyBuoyancyPfS_S_S_S_S_ffffii,(.L_x_155 - _Z13ApplyBuoyancyPfS_S_S_S_S_ffffii)
        .other          _Z13ApplyBuoyancyPfS_S_S_S_S_ffffii,@"STO_CUDA_ENTRY STV_DEFAULT"
_Z13ApplyBuoyancyPfS_S_S_S_S_ffffii:
.text._Z13ApplyBuoyancyPfS_S_S_S_S_ffffii:
        /* <DEDUP_REMOVED lines=10> */
[C---:B--2---:R-:W-:Y:S02]  /*00a0*/  ISETP.GE.AND P0, PT, R3.reuse, R6, PT ;  /* 0x000000060300720c */ /* 0x044fe40003f06270 */
[----:B------:R-:W-:Y:S02]  /*00b0*/  IADD3 R2, PT, PT, R6, -0x2, RZ ;  /* 0xfffffffe06027810 */ /* 0x000fe40007ffe0ff */
[----:B------:R-:W-:-:S04]  /*00c0*/  SEL R3, R3, RZ, !P0 ;  /* 0x000000ff03037207 */ /* 0x000fc80004000000 */
[----:B------:R-:W-:Y:S01]  /*00d0*/  ISETP.GE.AND P0, PT, R3, RZ, PT ;  /* 0x000000ff0300720c */ /* 0x000fe20003f06270 */
[----:B-1----:R-:W-:Y:S01]  /*00e0*/  IMAD R0, R5, UR5, R0 ;  /* 0x0000000505007c24 */ /* 0x002fe2000f8e0200 */
[----:B------:R-:W-:-:S11]  /*00f0*/  IADD3 R5, PT, PT, R7, -0x2, RZ ;  /* 0xfffffffe07057810 */ /* 0x000fd60007ffe0ff */
[----:B------:R-:W-:Y:S02]  /*0100*/  @!P0 IADD3 R3, PT, PT, R6, -0x1, RZ ;  /* 0xffffffff06038810 */ /* 0x000fe40007ffe0ff */
[----:B------:R-:W-:Y:S02]  /*0110*/  ISETP.GE.AND P1, PT, R0, R7, PT ;  /* 0x000000070000720c */ /* 0x000fe40003f26270 */
[C---:B------:R-:W-:Y:S01]  /*0120*/  ISETP.GE.AND P0, PT, R3.reuse, R2, PT ;  /* 0x000000020300720c */ /* 0x040fe20003f06270 */
[----:B0-----:R-:W-:Y:S01]  /*0130*/  IMAD R2, R4, UR4, RZ ;  /* 0x0000000404027c24 */ /* 0x001fe2000f8e02ff */
[----:B------:R-:W-:Y:S02]  /*0140*/  SEL R0, R0, RZ, !P1 ;  /* 0x000000ff00007207 */ /* 0x000fe40004800000 */
[----:B------:R-:W-:-:S04]  /*0150*/  ISETP.LT.OR P0, PT, R3, 0x2, P0 ;  /* 0x000000020300780c */ /* 0x000fc80000701670 */
[----:B------:R-:W-:-:S04]  /*0160*/  ISETP.LT.U32.OR P0, PT, R0, 0x2, P0 ;  /* 0x000000020000780c */ /* 0x000fc80000701470 */
[----:B------:R-:W-:-:S13]  /*0170*/  ISETP.GE.OR P0, PT, R0, R5, P0 ;  /* 0x000000050000720c */ /* 0x000fda0000706670 */
[----:B------:R-:W-:Y:S05]  /*0180*/  @P0 EXIT ;  /* 0x000000000000094d */ /* 0x000fea0003800000 */
[----:B------:R-:W0:Y:S01]  /*0190*/  LDC.64 R6, c[0x0][0x380] ;  /* 0x0000e000ff067b82 */ /* 0x000e220000000a00 */
[----:B------:R-:W1:Y:S01]  /*01a0*/  LDCU.64 UR4, c[0x0][0x358] ;  /* 0x00006b00ff0477ac */ /* 0x000e620008000a00 */
[----:B------:R-:W-:Y:S01]  /*01b0*/  IMAD R13, R0, R2, R3 ;  /* 0x00000002000d7224 */ /* 0x000fe200078e0203 */
[----:B------:R-:W2:Y:S05]  /*01c0*/  LDCU UR6, c[0x0][0x3b0] ;  /* 0x00007600ff0677ac */ /* 0x000eaa0008000800 */
[----:B------:R-:W3:Y:S08]  /*01d0*/  LDC.64 R2, c[0x0][0x3a0] ;  /* 0x0000e800ff027b82 */ /* 0x000ef00000000a00 */
[----:B------:R-:W4:Y:S01]  /*01e0*/  LDC.64 R8, c[0x0][0x388] ;  /* 0x0000e200ff087b82 */ /* 0x000f220000000a00 */
[----:B0-----:R-:W-:-:S07]  /*01f0*/  IMAD.WIDE R6, R13, 0x4, R6 ;  /* 0x000000040d067825 */ /* 0x001fce00078e0206 */
[----:B------:R-:W0:Y:S01]  /*0200*/  LDC.64 R4, c[0x0][0x3a8] ;  /* 0x0000ea00ff047b82 */ /* 0x000e220000000a00 */
[----:B-1----:R-:W5:Y:S01]  /*0210*/  LDG.E R7, desc[UR4][R6.64] ;  /* 0x0000000406077981 */ /* 0x002f62000c1e1900 */
[----:B---3--:R-:W-:-:S06]  /*0220*/  IMAD.WIDE R2, R13, 0x4, R2 ;  /* 0x000000040d027825 */ /* 0x008fcc00078e0202 */
[----:B------:R-:W1:Y:S01]  /*0230*/  LDC.64 R10, c[0x0][0x390] ;  /* 0x0000e400ff0a7b82 */ /* 0x000e620000000a00 */
[C---:B----4-:R-:W-:Y:S01]  /*0240*/  IMAD.WIDE R8, R13.reuse, 0x4, R8 ;  /* 0x000000040d087825 */ /* 0x050fe200078e0208 */
[----:B-----5:R3:W-:Y:S05]  /*0250*/  STG.E desc[UR4][R2.64], R7 ;  /* 0x0000000702007986 */ /* 0x0207ea000c101904 */
[----:B------:R-:W4:Y:S01]  /*0260*/  LDG.E R9, desc[UR4][R8.64] ;  /* 0x0000000408097981 */ /* 0x000f22000c1e1900 */
[----:B0-----:R-:W-:-:S04]  /*0270*/  IMAD.WIDE R4, R13, 0x4, R4 ;  /* 0x000000040d047825 */ /* 0x001fc800078e0204 */
[----:B-1----:R-:W-:Y:S01]  /*0280*/  IMAD.WIDE R10, R13, 0x4, R10 ;  /* 0x000000040d0a7825 */ /* 0x002fe200078e020a */
[----:B----4-:R3:W-:Y:S05]  /*0290*/  STG.E desc[UR4][R4.64], R9 ;  /* 0x0000000904007986 */ /* 0x0107ea000c101904 */
[----:B------:R-:W2:Y:S02]  /*02a0*/  LDG.E R10, desc[UR4][R10.64] ;  /* 0x000000040a0a7981 */ /* 0x000ea4000c1e1900 */
[----:B--2---:R-:W-:-:S13]  /*02b0*/  FSETP.GT.AND P0, PT, R10, UR6, PT ;  /* 0x000000060a007c0b */ /* 0x004fda000bf04000 */
[----:B---3--:R-:W-:Y:S05]  /*02c0*/  @!P0 EXIT ;  /* 0x000000000000894d */ /* 0x008fea0003800000 */
[----:B------:R-:W0:Y:S01]  /*02d0*/  LDC.64 R6, c[0x0][0x398] ;  /* 0x0000e600ff067b82 */ /* 0x000e220000000a00 */
[----:B------:R-:W2:Y:S01]  /*02e0*/  LDG.E R0, desc[UR4][R2.64] ;  /* 0x0000000402007981 */ /* 0x000ea2000c1e1900 */
[----:B------:R-:W1:Y:S01]  /*02f0*/  LDCU.64 UR8, c[0x0][0x3b8] ;  /* 0x00007700ff0877ac */ /* 0x000e620008000a00 */
[----:B------:R-:W3:Y:S01]  /*0300*/  LDCU UR7, c[0x0][0x3b4] ;  /* 0x00007680ff0777ac */ /* 0x000ee20008000800 */
[----:B0-----:R-:W-:-:S06]  /*0310*/  IMAD.WIDE R6, R13, 0x4, R6 ;  /* 0x000000040d067825 */ /* 0x001fcc00078e0206 */
[----:B------:R-:W4:Y:S01]  /*0320*/  LDG.E R6, desc[UR4][R6.64] ;  /* 0x0000000406067981 */ /* 0x000f22000c1e1900 */
[----:B------:R-:W-:-:S04]  /*0330*/  FADD R10, R10, -UR6 ;  /* 0x800000060a0a7e21 */ /* 0x000fc80008000000 */
[----:B-1----:R-:W-:Y:S01]  /*0340*/  FMUL R10, R10, UR9 ;  /* 0x000000090a0a7c20 */ /* 0x002fe20008400000 */
[----:B----4-:R-:W-:-:S04]  /*0350*/  FMUL R9, R6, UR8 ;  /* 0x0000000806097c20 */ /* 0x010fc80008400000 */
[----:B---3--:R-:W-:-:S04]  /*0360*/  FFMA R11, R10, UR7, -R9 ;  /* 0x000000070a0b7c23 */ /* 0x008fc80008000809 */
[----:B--2---:R-:W-:-:S05]  /*0370*/  FFMA R13, RZ, R11, R0 ;  /* 0x0000000bff0d7223 */ /* 0x004fca0000000000 */
[----:B------:R-:W-:Y:S04]  /*0380*/  STG.E desc[UR4][R2.64], R13 ;  /* 0x0000000d02007986 */ /* 0x000fe8000c101904 */
[----:B------:R-:W2:Y:S01]  /*0390*/  LDG.E R8, desc[UR4][R4.64] ;  /* 0x0000000404087981 */ /* 0x000ea2000c1e1900 */
[----:B------:R-:W-:Y:S01]  /*03a0*/  F2F.F64.F32 R6, R11 ;  /* 0x0000000b00067310 */ /* 0x000fe20000201800 */
[----:B------:R-:W-:Y:S01]  /*03b0*/  UMOV UR8, 0x9999999a ;  /* 0x9999999a00087882 */ /* 0x000fe20000000000 */
[----:B------:R-:W-:-:S06]  /*03c0*/  UMOV UR9, 0x3fb99999 ;  /* 0x3fb9999900097882 */ /* 0x000fcc0000000000 */
[----:B--2---:R-:W0:Y:S02]  /*03d0*/  F2F.F64.F32 R8, R8 ;  /* 0x0000000800087310 */ /* 0x004e240000201800 */
[----:B0-----:R-:W-:-:S10]  /*03e0*/  DFMA R6, R6, UR8, R8 ;  /* 0x0000000806067c2b */ /* 0x001fd40008000008 */
[----:B------:R-:W0:Y:S02]  /*03f0*/  F2F.F32.F64 R7, R6 ;  /* 0x0000000600077310 */ /* 0x000e240000301000 */
[----:B0-----:R-:W-:Y:S01]  /*0400*/  STG.E desc[UR4][R4.64], R7 ;  /* 0x0000000704007986 */ /* 0x001fe2000c101904 */
[----:B------:R-:W-:Y:S05]  /*0410*/  EXIT ;  /* 0x000000000000794d */ /* 0x000fea0003800000 */
.L_x_59:
        /* <DEDUP_REMOVED lines=14> */
.L_x_155:


//--------------------- .text._Z20vorticityConfinementPfS_S_S_S_ffii --------------------------
	.section	.text._Z20vorticityConfinementPfS_S_S_S_ffii,"ax",@progbits
	.align	128
        .global         _Z20vorticityConfinementPfS_S_S_S_ffii
        .type           _Z20vorticityConfinementPfS_S_S_S_ffii,@function
        .size           _Z20vorticityConfinementPfS_S_S_S_ffii,(.L_x_146 - _Z20vorticityConfinementPfS_S_S_S_ffii)
        .other          _Z20vorticityConfinementPfS_S_S_S_ffii,@"STO_CUDA_ENTRY STV_DEFAULT"
_Z20vorticityConfinementPfS_S_S_S_ffii:
.text._Z20vorticityConfinementPfS_S_S_S_ffii:
        /* <DEDUP_REMOVED lines=10> */
[----:B--2---:R-:W-:-:S04]  /*00a0*/  ISETP.GE.AND P0, PT, R3, R8, PT ;  /* 0x000000080300720c */ /* 0x004fc80003f06270 */
[----:B------:R-:W-:Y:S02]  /*00b0*/  SEL R0, R3, RZ, !P0 ;  /* 0x000000ff03007207 */ /* 0x000fe40004000000 */
[----:B------:R-:W-:Y:S02]  /*00c0*/  IADD3 R3, PT, PT, R8, -0x2, RZ ;  /* 0xfffffffe08037810 */ /* 0x000fe40007ffe0ff */
[----:B------:R-:W-:Y:S01]  /*00d0*/  ISETP.GE.AND P0, PT, R0, RZ, PT ;  /* 0x000000ff0000720c */ /* 0x000fe20003f06270 */
[----:B-1----:R-:W-:Y:S02]  /*00e0*/  IMAD R2, R5, UR5, R2 ;  /* 0x0000000505027c24 */ /* 0x002fe4000f8e0202 */
[----:B0-----:R-:W-:-:S10]  /*00f0*/  IMAD R5, R6, UR4, RZ ;  /* 0x0000000406057c24 */ /* 0x001fd4000f8e02ff */
[----:B------:R-:W-:Y:S02]  /*0100*/  @!P0 IADD3 R0, PT, PT, R8, -0x1, RZ ;  /* 0xffffffff08008810 */ /* 0x000fe40007ffe0ff */
[----:B------:R-:W-:Y:S02]  /*0110*/  ISETP.GE.AND P1, PT, R2, R9, PT ;  /* 0x000000090200720c */ /* 0x000fe40003f26270 */
[----:B------:R-:W-:Y:S01]  /*0120*/  ISETP.GE.AND P0, PT, R0, R3, PT ;  /* 0x000000030000720c */ /* 0x000fe20003f06270 */
[----:B------:R-:W-:Y:S01]  /*0130*/  VIADD R3, R9, 0xfffffffe ;  /* 0xfffffffe09037836 */ /* 0x000fe20000000000 */
[----:B------:R-:W-:Y:S02]  /*0140*/  SEL R4, R2, RZ, !P1 ;  /* 0x000000ff02047207 */ /* 0x000fe40004800000 */
[----:B------:R-:W-:-:S04]  /*0150*/  ISETP.LT.OR P0, PT, R0, 0x2, P0 ;  /* 0x000000020000780c */ /* 0x000fc80000701670 */
[----:B------:R-:W-:-:S04]  /*0160*/  ISETP.LT.U32.OR P0, PT, R4, 0x2, P0 ;  /* 0x000000020400780c */ /* 0x000fc80000701470 */
[----:B------:R-:W-:-:S13]  /*0170*/  ISETP.GE.OR P0, PT, R4, R3, P0 ;  /* 0x000000030400720c */ /* 0x000fda0000706670 */
[----:B------:R-:W-:Y:S05]  /*0180*/  @P0 EXIT ;  /* 0x000000000000094d */ /* 0x000fea0003800000 */
[----:B------:R-:W0:Y:S01]  /*0190*/  LDC.64 R2, c[0x0][0x3a0] ;  /* 0x0000e800ff027b82 */ /* 0x000e220000000a00 */
[----:B------:R-:W-:Y:S01]  /*01a0*/  IMAD R4, R4, R5, RZ ;  /* 0x0000000504047224 */ /* 0x000fe200078e02ff */
[----:B------:R-:W1:Y:S04]  /*01b0*/  LDCU.64 UR4, c[0x0][0x358] ;  /* 0x00006b00ff0477ac */ /* 0x000e680008000a00 */
[----:B------:R-:W-:-:S04]  /*01c0*/  IADD3 R10, PT, PT, R0, R4, RZ ;  /* 0x00000004000a7210 */ /* 0x000fc80007ffe0ff */
[----:B------:R-:W-:-:S05]  /*01d0*/  SHF.L.U32 R7, R10, 0x2, RZ ;  /* 0x000000020a077819 */ /* 0x000fca00000006ff */
[----:B0-----:R-:W-:-:S06]  /*01e0*/  IMAD.WIDE R2, R7, 0x4, R2 ;  /* 0x0000000407027825 */ /* 0x001fcc00078e0202 */
[----:B-1----:R-:W2:Y:S02]  /*01f0*/  LDG.E R2, desc[UR4][R2.64] ;  /* 0x0000000402027981 */ /* 0x002ea4000c1e1900 */
[----:B--2---:R-:W-:-:S13]  /*0200*/  FSETP.GEU.AND P0, PT, R2, 1, PT ;  /* 0x3f8000000200780b */ /* 0x004fda0003f0e000 */
[----:B------:R-:W-:Y:S05]  /*0210*/  @P0 EXIT ;  /* 0x000000000000094d */ /* 0x000fea0003800000 */
[----:B------:R-:W0:Y:S01]  /*0220*/  LDC.64 R8, c[0x0][0x388] ;  /* 0x0000e200ff087b82 */ /* 0x000e220000000a00 */
[----:B------:R-:W-:Y:S01]  /*0230*/  IMAD.IADD R4, R5, 0x1, R4 ;  /* 0x0000000105047824 */ /* 0x000fe200078e0204 */
[----:B------:R-:W-:-:S03]  /*0240*/  IADD3 R2, PT, PT, R0, 0x1, RZ ;  /* 0x0000000100027810 */ /* 0x000fc60007ffe0ff */
[C---:B------:R-:W-:Y:S01]  /*0250*/  IMAD R3, R5.reuse, -0x2, R4 ;  /* 0xfffffffe05037824 */ /* 0x040fe200078e0204 */
[C---:B------:R-:W-:Y:S02]  /*0260*/  IADD3 R11, PT, PT, R2.reuse, R4, RZ ;  /* 0x00000004020b7210 */ /* 0x040fe40007ffe0ff */
[----:B------:R-:W1:Y:S01]  /*0270*/  LDC.64 R6, c[0x0][0x380] ;  /* 0x0000e000ff067b82 */ /* 0x000e620000000a00 */
[C-C-:B------:R-:W-:Y:S02]  /*0280*/  IMAD R12, R5.reuse, 0x3, R3.reuse ;  /* 0x00000003050c7824 */ /* 0x140fe400078e0203 */
[----:B------:R-:W-:Y:S02]  /*0290*/  IMAD.IADD R23, R2, 0x1, R3 ;  /* 0x0000000102177824 */ /* 0x000fe400078e0203 */
[----:B------:R-:W-:Y:S01]  /*02a0*/  IMAD R5, R5, -0x4, R12 ;  /* 0xfffffffc05057824 */ /* 0x000fe200078e020c */
[----:B------:R-:W-:Y:S01]  /*02b0*/  IADD3 R19, PT, PT, R0, R12, RZ ;  /* 0x0000000c00137210 */ /* 0x000fe20007ffe0ff */
[----:B------:R-:W-:-:S03]  /*02c0*/  VIADD R25, R10, 0x2 ;  /* 0x000000020a197836 */ /* 0x000fc60000000000 */
[----:B------:R-:W-:Y:S01]  /*02d0*/  IADD3 R15, PT, PT, R0, R5, RZ ;  /* 0x00000005000f7210 */ /* 0x000fe20007ffe0ff */
[----:B0-----:R-:W-:-:S04]  /*02e0*/  IMAD.WIDE R16, R11, 0x4, R8 ;  /* 0x000000040b107825 */ /* 0x001fc800078e0208 */
[----:B------:R-:W-:Y:S01]  /*02f0*/  IMAD.WIDE R12, R23, 0x4, R8 ;  /* 0x00000004170c7825 */ /* 0x000fe200078e0208 */
[----:B------:R-:W2:Y:S03]  /*0300*/  LDG.E R2, desc[UR4][R16.64] ;  /* 0x0000000410027981 */ /* 0x000ea6000c1e1900 */
[--C-:B-1----:R-:W-:Y:S01]  /*0310*/  IMAD.WIDE R18, R19, 0x4, R6.reuse ;  /* 0x0000000413127825 */ /* 0x102fe200078e0206 */
[----:B------:R-:W2:Y:S03]  /*0320*/  LDG.E R3, desc[UR4][R16.64+-0x8] ;  /* 0xfffff80410037981 */ /* 0x000ea6000c1e1900 */
[--C-:B------:R-:W-:Y:S01]  /*0330*/  IMAD.WIDE R20, R10, 0x4, R6.reuse ;  /* 0x000000040a147825 */ /* 0x100fe200078e0206 */
[----:B------:R-:W3:Y:S03]  /*0340*/  LDG.E R24, desc[UR4][R12.64] ;  /* 0x000000040c187981 */ /* 0x000ee6000c1e1900 */
[----:B------:R-:W-:Y:S01]  /*0350*/  IMAD.WIDE R14, R15, 0x4, R6 ;  /* 0x000000040f0e7825 */ /* 0x000fe200078e0206 */
[----:B------:R-:W4:Y:S03]  /*0360*/  LDG.E R0, desc[UR4][R20.64] ;  /* 0x0000000414007981 */ /* 0x000f26000c1e1900 */
[----:B------:R-:W-:Y:S01]  /*0370*/  IMAD.WIDE R8, R25, 0x4, R8 ;  /* 0x0000000419087825 */ /* 0x000fe200078e0208 */
[----:B------:R-:W4:Y:S03]  /*0380*/  LDG.E R19, desc[UR4][R18.64] ;  /* 0x0000000412137981 */ /* 0x000f26000c1e1900 */
[--C-:B------:R-:W-:Y:S01]  /*0390*/  IMAD.WIDE R4, R11, 0x4, R6.reuse ;  /* 0x000000040b047825 */ /* 0x100fe200078e0206 */
[----:B------:R-:W3:Y:S03]  /*03a0*/  LDG.E R25, desc[UR4][R12.64+-0x8] ;  /* 0xfffff8040c197981 */ /* 0x000ee6000c1e1900 */
[----:B------:R-:W-:Y:S01]  /*03b0*/  IMAD.WIDE R6, R23, 0x4, R6 ;  /* 0x0000000417067825 */ /* 0x000fe200078e0206 */
[----:B------:R-:W5:Y:S04]  /*03c0*/  LDG.E R21, desc[UR4][R8.64] ;  /* 0x0000000408157981 */ /* 0x000f68000c1e1900 */
[----:B------:R-:W5:Y:S04]  /*03d0*/  LDG.E R22, desc[UR4][R8.64+-0x8] ;  /* 0xfffff80408167981 */ /* 0x000f68000c1e1900 */
[----:B------:R-:W5:Y:S04]  /*03e0*/  LDG.E R23, desc[UR4][R8.64+-0x10] ;  /* 0xfffff00408177981 */ /* 0x000f68000c1e1900 */
[----:B------:R-:W5:Y:S04]  /*03f0*/  LDG.E R15, desc[UR4][R14.64] ;  /* 0x000000040e0f7981 */ /* 0x000f68000c1e1900 */
[----:B------:R-:W5:Y:S04]  /*0400*/  LDG.E R17, desc[UR4][R4.64] ;  /* 0x0000000404117981 */ /* 0x000f68000c1e1900 */
[----:B------:R-:W5:Y:S04]  /*0410*/  LDG.E R20, desc[UR4][R6.64] ;  /* 0x0000000406147981 */ /* 0x000f68000c1e1900 */
[----:B------:R-:W5:Y:S04]  /*0420*/  LDG.E R16, desc[UR4][R4.64+-0x8] ;  /* 0xfffff80404107981 */ /* 0x000f68000c1e1900 */
[----:B------:R-:W5:Y:S01]  /*0430*/  LDG.E R11, desc[UR4][R6.64+-0x8] ;  /* 0xfffff804060b7981 */ /* 0x000f62000c1e1900 */
[----:B------:R-:W-:Y:S01]  /*0440*/  BSSY.RECONVERGENT B0, `(.L_x_60) ;  /* 0x0000023000007945 */ /* 0x000fe20003800200 */
[----:B--2---:R-:W-:-:S04]  /*0450*/  FADD R2, R2, -R3 ;  /* 0x8000000302027221 */ /* 0x004fc80000000000 */
[----:B------:R-:W-:Y:S01]  /*0460*/  FMUL R2, R2, 0.5 ;  /* 0x3f00000002027820 */ /* 0x000fe20000400000 */
[----:B----4-:R-:W-:Y:S01]  /*0470*/  FADD R19, R19, -R0 ;  /* 0x8000000013137221 */ /* 0x010fe20000000000 */
[----:B---3--:R-:W-:-:S03]  /*0480*/  FADD R24, R24, -R25 ;  /* 0x8000001918187221 */ /* 0x008fc60000000000 */
[----:B------:R-:W-:Y:S01]  /*0490*/  FFMA R19, R19, 0.5, -R2 ;  /* 0x3f00000013137823 */ /* 0x000fe20000000802 */
[----:B------:R-:W-:Y:S01]  /*04a0*/  FMUL R24, R24, 0.5 ;  /* 0x3f00000018187820 */ /* 0x000fe20000400000 */
[----:B-----5:R-:W-:Y:S01]  /*04b0*/  FADD R21, R21, -R22 ;  /* 0x8000001615157221 */ /* 0x020fe20000000000 */
[----:B------:R-:W-:Y:S01]  /*04c0*/  FADD R23, R22, -R23 ;  /* 0x8000001716177221 */ /* 0x000fe20000000000 */
[----:B------:R-:W-:Y:S02]  /*04d0*/  FADD R15, R0, -R15 ;  /* 0x8000000f000f7221 */ /* 0x000fe40000000000 */
[----:B------:R-:W-:Y:S01]  /*04e0*/  FMUL R0, R21, 0.5 ;  /* 0x3f00000015007820 */ /* 0x000fe20000400000 */
[----:B------:R-:W-:Y:S01]  /*04f0*/  FMUL R2, R23, 0.5 ;  /* 0x3f00000017027820 */ /* 0x000fe20000400000 */
[----:B------:R-:W-:Y:S01]  /*0500*/  FFMA R24, R15, 0.5, -R24 ;  /* 0x3f0000000f187823 */ /* 0x000fe20000000818 */
[----:B------:R-:W-:-:S03]  /*0510*/  FADD R17, R17, -R20 ;  /* 0x8000001411117221 */ /* 0x000fc60000000000 */
[----:B------:R-:W-:Y:S01]  /*0520*/  FADD R19, |R19|, -|R24| ;  /* 0xc000001813137221 */ /* 0x000fe20000000200 */
[----:B------:R-:W-:Y:S01]  /*0530*/  FFMA R0, R17, 0.5, -R0 ;  /* 0x3f00000011007823 */ /* 0x000fe20000000800 */
[----:B------:R-:W-:-:S04]  /*0540*/  FADD R11, R16, -R11 ;  /* 0x8000000b100b7221 */ /* 0x000fc80000000000 */
[----:B------:R-:W-:-:S04]  /*0550*/  FFMA R11, R11, 0.5, -R2 ;  /* 0x3f0000000b0b7823 */ /* 0x000fc80000000802 */
[----:B------:R-:W-:Y:S01]  /*0560*/  FADD R2, |R0|, -|R11| ;  /* 0xc000000b00027221 */ /* 0x000fe20000000200 */
[----:B------:R-:W-:-:S03]  /*0570*/  FMUL R0, R19, 0.5 ;  /* 0x3f00000013007820 */ /* 0x000fc60000400000 */
[----:B------:R-:W-:Y:S01]  /*0580*/  FMUL R2, R2, 0.5 ;  /* 0x3f00000002027820 */ /* 0x000fe20000400000 */
[----:B------:R-:W-:-:S04]  /*0590*/  FMUL R3, R0, R0 ;  /* 0x0000000000037220 */ /* 0x000fc80000400000 */
[----:B------:R-:W-:-:S05]  /*05a0*/  FFMA R3, R2, R2, R3 ;  /* 0x0000000202037223 */ /* 0x000fca0000000003 */
[----:B------:R-:W-:Y:S01]  /*05b0*/  IADD3 R11, PT, PT, R3, -0xd000000, RZ ;  /* 0xf3000000030b7810 */ /* 0x000fe20007ffe0ff */
[----:B------:R0:W1:Y:S03]  /*05c0*/  MUFU.RSQ R12, R3 ;  /* 0x00000003000c7308 */ /* 0x0000660000001400 */
[----:B------:R-:W-:-:S13]  /*05d0*/  ISETP.GT.U32.AND P0, PT, R11, 0x727fffff, PT ;  /* 0x727fffff0b00780c */ /* 0x000fda0003f04070 */
[----:B0-----:R-:W-:Y:S05]  /*05e0*/  @!P0 BRA `(.L_x_61) ;  /* 0x0000000000108947 */ /* 0x001fea0003800000 */
[----:B------:R-:W-:-:S07]  /*05f0*/  MOV R16, 0x610 ;  /* 0x0000061000107802 */ /* 0x000fce0000000f00 */
[----:B-1----:R-:W-:Y:S05]  /*0600*/  CALL.REL.NOINC `($__internal_3_$__cuda_sm20_sqrt_rn_f32_slowpath) ;  /* 0x0000000000f07944 */ /* 0x002fea0003c00000 */
[----:B------:R-:W-:Y:S01]  /*0610*/  MOV R3, R11 ;  /* 0x0000000b00037202 */ /* 0x000fe20000000f00 */
[----:B------:R-:W-:Y:S06]  /*0620*/  BRA `(.L_x_62) ;  /* 0x0000000000107947 */ /* 0x000fec0003800000 */
.L_x_61:
[----:B-1----:R-:W-:Y:S01]  /*0630*/  FMUL.FTZ R14, R3, R12 ;  /* 0x0000000c030e7220 */ /* 0x002fe20000410000 */
[----:B------:R-:W-:-:S03]  /*0640*/  FMUL.FTZ R12, R12, 0.5 ;  /* 0x3f0000000c0c7820 */ /* 0x000fc60000410000 */
[----:B------:R-:W-:-:S04]  /*0650*/  FFMA R3, -R14, R14, R3 ;  /* 0x0000000e0e037223 */ /* 0x000fc80000000103 */
[----:B------:R-:W-:-:S07]  /*0660*/  FFMA R3, R3, R12, R14 ;  /* 0x0000000c03037223 */ /* 0x000fce000000000e */
.L_x_62:
[----:B------:R-:W-:Y:S05]  /*0670*/  BSYNC.RECONVERGENT B0 ;  /* 0x0000000000007941 */ /* 0x000fea0003800200 */
.L_x_60:
[C---:B------:R-:W-:Y:S01]  /*0680*/  FSETP.NEU.AND P0, PT, R3.reuse, RZ, PT ;  /* 0x000000ff0300720b */ /* 0x040fe20003f0d000 */
[----:B------:R-:W-:Y:S03]  /*0690*/  BSSY.RECONVERGENT B0, `(.L_x_63) ;  /* 0x000000d000007945 */ /* 0x000fe60003800200 */
[----:B------:R-:W-:-:S04]  /*06a0*/  FSEL R3, R3, -9.9999999747524270788e-07, P0 ;  /* 0xb58637bd03037808 */ /* 0x000fc80000000000 */
[----:B------:R-:W0:Y:S08]  /*06b0*/  MUFU.RCP R12, R3 ;  /* 0x00000003000c7308 */ /* 0x000e300000001000 */
[----:B------:R-:W1:Y:S01]  /*06c0*/  FCHK P0, R2, R3 ;  /* 0x0000000302007302 */ /* 0x000e620000000000 */
[----:B0-----:R-:W-:-:S04]  /*06d0*/  FFMA R11, -R3, R12, 1 ;  /* 0x3f800000030b7423 */ /* 0x001fc8000000010c */
[----:B------:R-:W-:-:S04]  /*06e0*/  FFMA R11, R12, R11, R12 ;  /* 0x0000000b0c0b7223 */ /* 0x000fc8000000000c */
[----:B------:R-:W-:-:S04]  /*06f0*/  FFMA R12, R2, R11, RZ ;  /* 0x0000000b020c7223 */ /* 0x000fc800000000ff */
[----:B------:R-:W-:-:S04]  /*0700*/  FFMA R13, -R3, R12, R2 ;  /* 0x0000000c030d7223 */ /* 0x000fc80000000102 */
[----:B------:R-:W-:Y:S01]  /*0710*/  FFMA R11, R11, R13, R12 ;  /* 0x0000000d0b0b7223 */ /* 0x000fe2000000000c */
[----:B-1----:R-:W-:Y:S06]  /*0720*/  @!P0 BRA `(.L_x_64) ;  /* 0x00000000000c8947 */ /* 0x002fec0003800000 */
[----:B------:R-:W-:-:S07]  /*0730*/  MOV R12, 0x750 ;  /* 0x00000750000c7802 */ /* 0x000fce0000000f00 */
[----:B------:R-:W-:Y:S05]  /*0740*/  CALL.REL.NOINC `($__internal_4_$__cuda_sm3x_div_rn_noftz_f32_slowpath) ;  /* 0x0000000000f87944 */ /* 0x000fea0003c00000 */
[----:B------:R-:W-:-:S07]  /*0750*/  MOV R11, R2 ;  /* 0x00000002000b7202 */ /* 0x000fce0000000f00 */
.L_x_64:
[----:B------:R-:W-:Y:S05]  /*0760*/  BSYNC.RECONVERGENT B0 ;  /* 0x0000000000007941 */ /* 0x000fea0003800200 */
.L_x_63:
        /* <DEDUP_REMOVED lines=9> */
[----:B------:R-:W-:Y:S01]  /*0800*/  IMAD.MOV.U32 R2, RZ, RZ, R0 ;  /* 0x000000ffff027224 */ /* 0x000fe200078e0000 */
[----:B------:R-:W-:-:S07]  /*0810*/  MOV R12, 0x830 ;  /* 0x00000830000c7802 */ /* 0x000fce0000000f00 */
[----:B------:R-:W-:Y:S05]  /*0820*/  CALL.REL.NOINC `($__internal_4_$__cuda_sm3x_div_rn_noftz_f32_slowpath) ;  /* 0x0000000000c07944 */ /* 0x000fea0003c00000 */
[----:B------:R-:W-:-:S07]  /*0830*/  MOV R14, R2 ;  /* 0x00000002000e7202 */ /* 0x000fce0000000f00 */
.L_x_66:
[----:B------:R-:W-:Y:S05]  /*0840*/  BSYNC.RECONVERGENT B0 ;  /* 0x0000000000007941 */ /* 0x000fea0003800200 */
.L_x_65:
[----:B------:R-:W0:Y:S01]  /*0850*/  LDC.64 R2, c[0x0][0x390] ;  /* 0x0000e400ff027b82 */ /* 0x000e220000000a00 */
[----:B------:R-:W2:Y:S01]  /*0860*/  LDG.E R0, desc[UR4][R8.64+-0x4] ;  /* 0xfffffc0408007981 */ /* 0x000ea2000c1e1900 */
[----:B------:R-:W1:Y:S03]  /*0870*/  LDCU.64 UR6, c[0x0][0x3a8] ;  /* 0x00007500ff0677ac */ /* 0x000e660008000a00 */
[----:B------:R-:W2:Y:S03]  /*0880*/  LDG.E R15, desc[UR4][R8.64+-0xc] ;  /* 0xfffff404080f7981 */ /* 0x000ea6000c1e1900 */
[----:B------:R-:W3:Y:S01]  /*0890*/  LDC.64 R12, c[0x0][0x398] ;  /* 0x0000e600ff0c7b82 */ /* 0x000ee20000000a00 */
[----:B------:R-:W4:Y:S04]  /*08a0*/  LDG.E R4, desc[UR4][R4.64+-0x4] ;  /* 0xfffffc0404047981 */ /* 0x000f28000c1e1900 */
[----:B------:R-:W4:Y:S01]  /*08b0*/  LDG.E R7, desc[UR4][R6.64+-0x4] ;  /* 0xfffffc0406077981 */ /* 0x000f22000c1e1900 */
[----:B0-----:R-:W-:-:S05]  /*08c0*/  IMAD.WIDE R2, R10, 0x4, R2 ;  /* 0x000000040a027825 */ /* 0x001fca00078e0202 */
[----:B------:R-:W5:Y:S01]  /*08d0*/  LDG.E R17, desc[UR4][R2.64] ;  /* 0x0000000402117981 */ /* 0x000f62000c1e1900 */
[----:B---3--:R-:W-:-:S04]  /*08e0*/  IMAD.WIDE R12, R10, 0x4, R12 ;  /* 0x000000040a0c7825 */ /* 0x008fc800078e020c */
[----:B--2---:R-:W-:-:S04]  /*08f0*/  FADD R15, R0, -R15 ;  /* 0x8000000f000f7221 */ /* 0x004fc80000000000 */
[----:B------:R-:W-:Y:S01]  /*0900*/  FMUL R15, R15, 0.5 ;  /* 0x3f0000000f0f7820 */ /* 0x000fe20000400000 */
[----:B----4-:R-:W-:-:S04]  /*0910*/  FADD R0, R4, -R7 ;  /* 0x8000000704007221 */ /* 0x010fc80000000000 */
[----:B------:R-:W-:-:S04]  /*0920*/  FFMA R0, R0, 0.5, -R15 ;  /* 0x3f00000000007823 */ /* 0x000fc8000000080f */
[----:B------:R-:W-:-:S04]  /*0930*/  FMUL R14, R0, R14 ;  /* 0x0000000e000e7220 */ /* 0x000fc80000400000 */
[----:B-1----:R-:W-:-:S04]  /*0940*/  FMUL R14, R14, UR7 ;  /* 0x000000070e0e7c20 */ /* 0x002fc80008400000 */
[----:B-----5:R-:W-:-:S05]  /*0950*/  FFMA R17, -R14, UR6, R17 ;  /* 0x000000060e117c23 */ /* 0x020fca0008000111 */
[----:B------:R-:W-:Y:S04]  /*0960*/  STG.E desc[UR4][R2.64], R17 ;  /* 0x0000001102007986 */ /* 0x000fe8000c101904 */
[----:B------:R-:W2:Y:S01]  /*0970*/  LDG.E R4, desc[UR4][R12.64] ;  /* 0x000000040c047981 */ /* 0x000ea2000c1e1900 */
[----:B------:R-:W-:-:S04]  /*0980*/  FMUL R11, R0, R11 ;  /* 0x0000000b000b7220 */ /* 0x000fc80000400000 */
[----:B------:R-:W-:-:S04]  /*0990*/  FMUL R11, R11, UR7 ;  /* 0x000000070b0b7c20 */ /* 0x000fc80008400000 */
[----:B--2---:R-:W-:-:S05]  /*09a0*/  FFMA R11, R11, UR6, R4 ;  /* 0x000000060b0b7c23 */ /* 0x004fca0008000004 */
[----:B------:R-:W-:Y:S01]  /*09b0*/  STG.E desc[UR4][R12.64], R11 ;  /* 0x0000000b0c007986 */ /* 0x000fe2000c101904 */
[----:B------:R-:W-:Y:S05]  /*09c0*/  EXIT ;  /* 0x000000000000794d */ /* 0x000fea0003800000 */
        .weak           $__internal_3_$__cuda_sm20_sqrt_rn_f32_slowpath
        .type           $__internal_3_$__cuda_sm20_sqrt_rn_f32_slowpath,@function
        .size           $__internal_3_$__cuda_sm20_sqrt_rn_f32_slowpath,($__internal_4_$__cuda_sm3x_div_rn_noftz_f32_slowpath - $__internal_3_$__cuda_sm20_sqrt_rn_f32_slowpath)
$__internal_3_$__cuda_sm20_sqrt_rn_f32_slowpath:
[----:B------:R-:W-:-:S13]  /*09d0*/  LOP3.LUT P0, RZ, R3, 0x7fffffff, RZ, 0xc0, !PT ;  /* 0x7fffffff03ff7812 */ /* 0x000fda000780c0ff */
[----:B------:R-:W-:Y:S01]  /*09e0*/  @!P0 MOV R11, R3 ;  /* 0x00000003000b8202 */ /* 0x000fe20000000f00 */
[----:B------:R-:W-:Y:S06]  /*09f0*/  @!P0 BRA `(.L_x_67) ;  /* 0x0000000000408947 */ /* 0x000fec0003800000 */
[----:B------:R-:W-:-:S13]  /*0a00*/  FSETP.GEU.FTZ.AND P0, PT, R3, RZ, PT ;  /* 0x000000ff0300720b */ /* 0x000fda0003f1e000 */
[----:B------:R-:W-:Y:S01]  /*0a10*/  @!P0 MOV R11, 0x7fffffff ;  /* 0x7fffffff000b8802 */ /* 0x000fe20000000f00 */
[----:B------:R-:W-:Y:S06]  /*0a20*/  @!P0 BRA `(.L_x_67) ;  /* 0x0000000000348947 */ /* 0x000fec0003800000 */
[----:B------:R-:W-:-:S13]  /*0a30*/  FSETP.GTU.FTZ.AND P0, PT, |R3|, +INF , PT ;  /* 0x7f8000000300780b */ /* 0x000fda0003f1c200 */
[----:B------:R-:W-:Y:S01]  /*0a40*/  @P0 FADD.FTZ R11, R3, 1 ;  /* 0x3f800000030b0421 */ /* 0x000fe20000010000 */
[----:B------:R-:W-:Y:S06]  /*0a50*/  @P0 BRA `(.L_x_67) ;  /* 0x0000000000280947 */ /* 0x000fec0003800000 */
[----:B------:R-:W-:-:S13]  /*0a60*/  FSETP.NEU.FTZ.AND P0, PT, |R3|, +INF , PT ;  /* 0x7f8000000300780b */ /* 0x000fda0003f1d200 */
[----:B------:R-:W-:-:S04]  /*0a70*/  @P0 FFMA R12, R3, 1.84467440737095516160e+19, RZ ;  /* 0x5f800000030c0823 */ /* 0x000fc800000000ff */
[----:B------:R-:W0:Y:S02]  /*0a80*/  @P0 MUFU.RSQ R11, R12 ;  /* 0x0000000c000b0308 */ /* 0x000e240000001400 */
[----:B0-----:R-:W-:Y:S01]  /*0a90*/  @P0 FMUL.FTZ R13, R12, R11 ;  /* 0x0000000b0c0d0220 */ /* 0x001fe20000410000 */
[----:B------:R-:W-:Y:S01]  /*0aa0*/  @P0 FMUL.FTZ R15, R11, 0.5 ;  /* 0x3f0000000b0f0820 */ /* 0x000fe20000410000 */
[----:B------:R-:W-:Y:S02]  /*0ab0*/  @!P0 IMAD.MOV.U32 R11, RZ, RZ, R3 ;  /* 0x000000ffff0b8224 */ /* 0x000fe400078e0003 */
[----:B------:R-:W-:-:S04]  /*0ac0*/  @P0 FADD.FTZ R14, -R13, -RZ ;  /* 0x800000ff0d0e0221 */ /* 0x000fc80000010100 */
[----:B------:R-:W-:-:S04]  /*0ad0*/  @P0 FFMA R14, R13, R14, R12 ;  /* 0x0000000e0d0e0223 */ /* 0x000fc8000000000c */
[----:B------:R-:W-:-:S04]  /*0ae0*/  @P0 FFMA R14, R14, R15, R13 ;  /* 0x0000000f0e0e0223 */ /* 0x000fc8000000000d */
[----:B------:R-:W-:-:S07]  /*0af0*/  @P0 FMUL.FTZ R11, R14, 2.3283064365386962891e-10 ;  /* 0x2f8000000e0b0820 */ /* 0x000fce0000410000 */
.L_x_67:
[----:B------:R-:W-:Y:S01]  /*0b00*/  HFMA2 R13, -RZ, RZ, 0, 0 ;  /* 0x00000000ff0d7431 */ /* 0x000fe200000001ff */
[----:B------:R-:W-:-:S04]  /*0b10*/  MOV R12, R16 ;  /* 0x00000010000c7202 */ /* 0x000fc80000000f00 */
[----:B------:R-:W-:Y:S05]  /*0b20*/  RET.REL.NODEC R12 `(_Z20vorticityConfinementPfS_S_S_S_ffii) ;  /* 0xfffffff40c347950 */ /* 0x000fea0003c3ffff */
        .weak           $__internal_4_$__cuda_sm3x_div_rn_noftz_f32_slowpath
        .type           $__internal_4_$__cuda_sm3x_div_rn_noftz_f32_slowpath,@function
        .size           $__internal_4_$__cuda_sm3x_div_rn_noftz_f32_slowpath,(.L_x_146 - $__internal_4_$__cuda_sm3x_div_rn_noftz_f32_slowpath)
$__internal_4_$__cuda_sm3x_div_rn_noftz_f32_slowpath:
[----:B------:R-:W-:Y:S01]  /*0b30*/  SHF.R.U32.HI R14, RZ, 0x17, R3 ;  /* 0x00000017ff0e7819 */ /* 0x000fe20000011603 */
[----:B------:R-:W-:Y:S01]  /*0b40*/  BSSY.RECONVERGENT B1, `(.L_x_68) ;  /* 0x0000063000017945 */ /* 0x000fe20003800200 */
[----:B------:R-:W-:Y:S02]  /*0b50*/  SHF.R.U32.HI R13, RZ, 0x17, R2 ;  /* 0x00000017ff0d7819 */ /* 0x000fe40000011602 */
[----:B------:R-:W-:Y:S02]  /*0b60*/  LOP3.LUT R14, R14, 0xff, RZ, 0xc0, !PT ;  /* 0x000000ff0e0e7812 */ /* 0x000fe400078ec0ff */
[----:B------:R-:W-:Y:S02]  /*0b70*/  LOP3.LUT R17, R13, 0xff, RZ, 0xc0, !PT ;  /* 0x000000ff0d117812 */ /* 0x000fe400078ec0ff */
[----:B------:R-:W-:Y:S02]  /*0b80*/  IADD3 R18, PT, PT, R14, -0x1, RZ ;  /* 0xffffffff0e127810 */ /* 0x000fe40007ffe0ff */
[----:B------:R-:W-:Y:S01]  /*0b90*/  MOV R15, R3 ;  /* 0x00000003000f7202 */ /* 0x000fe20000000f00 */
        /* <DEDUP_REMOVED lines=28> */
.L_x_69:
[----:B------:R-:W-:Y:S01]  /*0d60*/  LEA R16, R14, 0xc0800000, 0x17 ;  /* 0xc08000000e107811 */ /* 0x000fe200078eb8ff */
[----:B------:R-:W-:Y:S01]  /*0d70*/  BSSY.RECONVERGENT B2, `(.L_x_74) ;  /* 0x0000036000027945 */ /* 0x000fe20003800200 */
[----:B------:R-:W-:Y:S02]  /*0d80*/  IADD3 R17, PT, PT, R17, -0x7f, RZ ;  /* 0xffffff8111117810 */ /* 0x000fe40007ffe0ff */
[----:B------:R-:W-:-:S03]  /*0d90*/  IADD3 R16, PT, PT, -R16, R15, RZ ;  /* 0x0000000f10107210 */ /* 0x000fc60007ffe1ff */
[C---:B------:R-:W-:Y:S01]  /*0da0*/  IMAD R2, R17.reuse, -0x800000, R2 ;  /* 0xff80000011027824 */ /* 0x040fe200078e0202 */
[----:B------:R0:W1:Y:S01]  /*0db0*/  MUFU.RCP R15, R16 ;  /* 0x00000010000f7308 */ /* 0x0000620000001000 */
[----:B------:R-:W-:Y:S01]  /*0dc0*/  FADD.FTZ R19, -R16, -RZ ;  /* 0x800000ff10137221 */ /* 0x000fe20000010100 */
        /* <DEDUP_REMOVED lines=11> */
[----:B------:R-:W-:-:S04]  /*0e80*/  IADD3 R17, PT, PT, R14, R13, RZ ;  /* 0x0000000d0e117210 */ /* 0x000fc80007ffe0ff */
[----:B------:R-:W-:-:S04]  /*0e90*/  IADD3 R14, PT, PT, R17, -0x1, RZ ;  /* 0xffffffff110e7810 */ /* 0x000fc80007ffe0ff */
        /* <DEDUP_REMOVED lines=9> */
[CCC-:B------:R-:W-:Y:S01]  /*0f30*/  FFMA.RZ R13, R15.reuse, R19.reuse, R20.reuse ;  /* 0x000000130f0d7223 */ /* 0x1c0fe2000000c014 */
[-CC-:B------:R-:W-:Y:S01]  /*0f40*/  FFMA.RM R14, R15, R19.reuse, R20.reuse ;  /* 0x000000130f0e7223 */ /* 0x180fe20000004014 */
[C---:B------:R-:W-:Y:S02]  /*0f50*/  ISETP.NE.AND P2, PT, R17.reuse, RZ, PT ;  /* 0x000000ff1100720c */ /* 0x040fe40003f45270 */
[----:B------:R-:W-:Y:S02]  /*0f60*/  ISETP.NE.AND P1, PT, R17, RZ, PT ;  /* 0x000000ff1100720c */ /* 0x000fe40003f25270 */
[----:B------:R-:W-:Y:S01]  /*0f70*/  LOP3.LUT R16, R13, 0x7fffff, RZ, 0xc0, !PT ;  /* 0x007fffff0d107812 */ /* 0x000fe200078ec0ff */
[----:B------:R-:W-:Y:S01]  /*0f80*/  FFMA.RP R13, R15, R19, R20 ;  /* 0x000000130f0d7223 */ /* 0x000fe20000008014 */
[----:B------:R-:W-:Y:S01]  /*0f90*/  IADD3 R15, PT, PT, R17, 0x20, RZ ;  /* 0x00000020110f7810 */ /* 0x000fe20007ffe0ff */
[----:B------:R-:W-:Y:S01]  /*0fa0*/  IMAD.MOV R17, RZ, RZ, -R17 ;  /* 0x000000ffff117224 */ /* 0x000fe200078e0a11 */
        /* <DEDUP_REMOVED lines=14> */
.L_x_76:
[----:B------:R-:W-:-:S04]  /*1090*/  LOP3.LUT R2, R2, 0x80000000, RZ, 0xc0, !PT ;  /* 0x8000000002027812 */ /* 0x000fc800078ec0ff */
[----:B------:R-:W-:Y:S01]  /*10a0*/  LOP3.LUT R2, R2, 0x7f800000, RZ, 0xfc, !PT ;  /* 0x7f80000002027812 */ /* 0x000fe200078efcff */
[----:B------:R-:W-:Y:S06]  /*10b0*/  BRA `(.L_x_77) ;  /* 0x0000000000047947 */ /* 0x000fec0003800000 */
.L_x_75:
[----:B------:R-:W-:-:S07]  /*10c0*/  LEA R2, R13, R2, 0x17 ;  /* 0x000000020d027211 */ /* 0x000fce00078eb8ff */
.L_x_77:
[----:B------:R-:W-:Y:S05]  /*10d0*/  BSYNC.RECONVERGENT B2 ;  /* 0x0000000000027941 */ /* 0x000fea0003800200 */
.L_x_74:
[----:B------:R-:W-:Y:S05]  /*10e0*/  BRA `(.L_x_78) ;  /* 0x0000000000207947 */ /* 0x000fea0003800000 */
.L_x_73:
[----:B------:R-:W-:-:S04]  /*10f0*/  LOP3.LUT R2, R15, 0x80000000, R2, 0x48, !PT ;  /* 0x800000000f027812 */ /* 0x000fc800078e4802 */
[----:B------:R-:W-:Y:S01]  /*1100*/  LOP3.LUT R2, R2, 0x7f800000, RZ, 0xfc, !PT ;  /* 0x7f80000002027812 */ /* 0x000fe200078efcff */
[----:B------:R-:W-:Y:S06]  /*1110*/  BRA `(.L_x_78) ;  /* 0x0000000000147947 */ /* 0x000fec0003800000 */
.L_x_72:
[----:B------:R-:W-:Y:S01]  /*1120*/  LOP3.LUT R2, R15, 0x80000000, R2, 0x48, !PT ;  /* 0x800000000f027812 */ /* 0x000fe200078e4802 */
[----:B------:R-:W-:Y:S06]  /*1130*/  BRA `(.L_x_78) ;  /* 0x00000000000c7947 */ /* 0x000fec0003800000 */
.L_x_71:
[----:B------:R-:W0:Y:S01]  /*1140*/  MUFU.RSQ R2, -QNAN ;  /* 0xffc0000000027908 */ /* 0x000e220000001400 */
[----:B------:R-:W-:Y:S05]  /*1150*/  BRA `(.L_x_78) ;  /* 0x0000000000047947 */ /* 0x000fea0003800000 */
.L_x_70:
[----:B------:R-:W-:-:S07]  /*1160*/  FADD.FTZ R2, R2, R3 ;  /* 0x0000000302027221 */ /* 0x000fce0000010000 */
.L_x_78:
[----:B------:R-:W-:Y:S05]  /*1170*/  BSYNC.RECONVERGENT B1 ;  /* 0x0000000000017941 */ /* 0x000fea0003800200 */
.L_x_68:
[----:B------:R-:W-:-:S04]  /*1180*/  HFMA2 R13, -RZ, RZ, 0, 0 ;  /* 0x00000000ff0d7431 */ /* 0x000fc800000001ff */
[----:B0-----:R-:W-:Y:S05]  /*1190*/  RET.REL.NODEC R12 `(_Z20vorticityConfinementPfS_S_S_S_ffii) ;  /* 0xffffffec0c987950 */ /* 0x001fea0003c3ffff */
.L_x_79:
        /* <DEDUP_REMOVED lines=14> */
.L_x_146:


//--------------------- .text._Z6AdvectPfS_S_S_S_ffbii --------------------------
	.section	.text._Z6AdvectPfS_S_S_S_ffbii,"ax",@progbits
	.align	128
        .global         _Z6AdvectPfS_S_S_S_ffbii
        .type           _Z6AdvectPfS_S_S_S_ffbii,@function
        .size           _Z6AdvectPfS_S_S_S_ffbii,(.L_x_157 - _Z6AdvectPfS_S_S_S_ffbii)
        .other          _Z6AdvectPfS_S_S_S_ffbii,@"STO_CUDA_ENTRY STV_DEFAULT"
_Z6AdvectPfS_S_S_S_ffbii:
.text._Z6AdvectPfS_S_S_S_ffbii:
[----:B------:R-:W-:Y:S01]  /*0000*/  LDC R1, c[0x0][0x37c] ;  /* 0x0000df00ff017b82 */ /* 0x000fe20000000800 */
[----:B------:R-:W0:Y:S07]  /*0010*/  S2R R6, SR_TID.X ;  /* 0x0000000000067919 */ /* 0x000e2e0000002100 */
[----:B------:R-:W0:Y:S01]  /*0020*/  S2UR UR4, SR_CTAID.X ;  /* 0x00000000000479c3 */ /* 0x000e220000002500 */
[----:B------:R-:W1:Y:S01]  /*0030*/  LDCU UR6, c[0x0][0x3b8] ;  /* 0x00007700ff0677ac */ /* 0x000e620008000800 */
[----:B------:R-:W-:Y:S01]  /*0040*/  BSSY.RECONVERGENT B0, `(.L_x_80) ;  /* 0x0000057000007945 */ /* 0x000fe20003800200 */
[----:B------:R-:W2:Y:S05]  /*0050*/  S2R R3, SR_TID.Y ;  /* 0x0000000000037919 */ /* 0x000eaa0000002200 */
[----:B------:R-:W0:Y:S08]  /*0060*/  LDC R5, c[0x0][0x360] ;  /* 0x0000d800ff057b82 */ /* 0x000e300000000800 */
[----:B------:R-:W3:Y:S08]  /*0070*/  LDC R13, c[0x0][0x3b4] ;  /* 0x0000ed00ff0d7b82 */ /* 0x000ef00000000800 */
[----:B------:R-:W2:Y:S01]  /*0080*/  S2UR UR5, SR_CTAID.Y ;  /* 0x00000000000579c3 */ /* 0x000ea20000002600 */
[----:B0-----:R-:W-:-:S07]  /*0090*/  IMAD R6, R5, UR4, R6 ;  /* 0x0000000405067c24 */ /* 0x001fce000f8e0206 */
[----:B------:R-:W2:Y:S01]  /*00a0*/  LDC R0, c[0x0][0x364] ;  /* 0x0000d900ff007b82 */ /* 0x000ea20000000800 */
[----:B-1----:R-:W-:Y:S01]  /*00b0*/  UIADD3 UR4, UPT, UPT, UR6, -0x2, URZ ;  /* 0xfffffffe06047890 */ /* 0x002fe2000fffe0ff */
[C---:B---3--:R-:W-:Y:S02]  /*00c0*/  ISETP.GE.AND P0, PT, R6.reuse, R13, PT ;  /* 0x0000000d0600720c */ /* 0x048fe40003f06270 */
[----:B------:R-:W-:Y:S02]  /*00d0*/  IADD3 R7, PT, PT, R13, -0x2, RZ ;  /* 0xfffffffe0d077810 */ /* 0x000fe40007ffe0ff */
[----:B------:R-:W-:-:S04]  /*00e0*/  SEL R6, R6, RZ, !P0 ;  /* 0x000000ff06067207 */ /* 0x000fc80004000000 */
[----:B------:R-:W-:Y:S01]  /*00f0*/  ISETP.GE.AND P0, PT, R6, RZ, PT ;  /* 0x000000ff0600720c */ /* 0x000fe20003f06270 */
[----:B--2---:R-:W-:Y:S01]  /*0100*/  IMAD R3, R0, UR5, R3 ;  /* 0x0000000500037c24 */ /* 0x004fe2000f8e0203 */
[----:B------:R-:W0:Y:S11]  /*0110*/  LDCU UR5, c[0x0][0x370] ;  /* 0x00006e00ff0577ac */ /* 0x000e360008000800 */
[----:B------:R-:W-:-:S02]  /*0120*/  @!P0 IADD3 R6, PT, PT, R13, -0x1, RZ ;  /* 0xffffffff0d068810 */ /* 0x000fc40007ffe0ff */
[C---:B------:R-:W-:Y:S02]  /*0130*/  ISETP.GE.AND P1, PT, R3.reuse, UR6, PT ;  /* 0x0000000603007c0c */ /* 0x040fe4000bf26270 */
[C---:B------:R-:W-:Y:S02]  /*0140*/  ISETP.GE.AND P0, PT, R6.reuse, R7, PT ;  /* 0x000000070600720c */ /* 0x040fe40003f06270 */
[----:B------:R-:W-:Y:S02]  /*0150*/  SEL R3, R3, RZ, !P1 ;  /* 0x000000ff03037207 */ /* 0x000fe40004800000 */
[----:B------:R-:W-:-:S04]  /*0160*/  ISETP.LT.OR P0, PT, R6, 0x2, P0 ;  /* 0x000000020600780c */ /* 0x000fc80000701670 */
[----:B------:R-:W-:Y:S01]  /*0170*/  ISETP.LT.U32.OR P0, PT, R3, 0x2, P0 ;  /* 0x000000020300780c */ /* 0x000fe20000701470 */
[----:B0-----:R-:W-:-:S03]  /*0180*/  IMAD R2, R5, UR5, RZ ;  /* 0x0000000505027c24 */ /* 0x001fc6000f8e02ff */
[C---:B------:R-:W-:Y:S01]  /*0190*/  ISETP.GE.OR P0, PT, R3.reuse, UR4, P0 ;  /* 0x0000000403007c0c */ /* 0x040fe20008706670 */
[----:B------:R-:W0:Y:S01]  /*01a0*/  LDCU.64 UR4, c[0x0][0x358] ;  /* 0x00006b00ff0477ac */ /* 0x000e220008000a00 */
[----:B------:R-:W-:-:S11]  /*01b0*/  IMAD R0, R3, R2, R6 ;  /* 0x0000000203007224 */ /* 0x000fd600078e0206 */
[----:B------:R-:W-:Y:S05]  /*01c0*/  @P0 BRA `(.L_x_81) ;  /* 0x0000000000f80947 */ /* 0x000fea0003800000 */
[----:B------:R-:W1:Y:S01]  /*01d0*/  LDC.64 R4, c[0x0][0x398] ;  /* 0x0000e600ff047b82 */ /* 0x000e620000000a00 */
[----:B------:R-:W-:-:S05]  /*01e0*/  SHF.L.U32 R9, R0, 0x2, RZ ;  /* 0x0000000200097819 */ /* 0x000fca00000006ff */
[----:B-1----:R-:W-:-:S06]  /*01f0*/  IMAD.WIDE R4, R9, 0x4, R4 ;  /* 0x0000000409047825 */ /* 0x002fcc00078e0204 */
[----:B0-----:R-:W2:Y:S02]  /*0200*/  LDG.E R4, desc[UR4][R4.64] ;  /* 0x0000000404047981 */ /* 0x001ea4000c1e1900 */
[----:B--2---:R-:W-:-:S13]  /*0210*/  FSETP.GEU.AND P0, PT, R4, 1, PT ;  /* 0x3f8000000400780b */ /* 0x004fda0003f0e000 */
[----:B------:R-:W-:Y:S05]  /*0220*/  @P0 BRA `(.L_x_81) ;  /* 0x0000000000e00947 */ /* 0x000fea0003800000 */
[----:B------:R-:W0:Y:S01]  /*0230*/  LDC.64 R8, c[0x0][0x380] ;  /* 0x0000e000ff087b82 */ /* 0x000e220000000a00 */
[----:B------:R-:W1:Y:S07]  /*0240*/  LDCU.64 UR8, c[0x0][0x3a8] ;  /* 0x00007500ff0877ac */ /* 0x000e6e0008000a00 */
[----:B------:R-:W2:Y:S01]  /*0250*/  LDC.64 R10, c[0x0][0x388] ;  /* 0x0000e200ff0a7b82 */ /* 0x000ea20000000a00 */
[----:B0-----:R-:W-:-:S06]  /*0260*/  IMAD.WIDE R8, R0, 0x4, R8 ;  /* 0x0000000400087825 */ /* 0x001fcc00078e0208 */
[----:B------:R-:W3:Y:S01]  /*0270*/  LDG.E R8, desc[UR4][R8.64] ;  /* 0x0000000408087981 */ /* 0x000ee2000c1e1900 */
[----:B--2---:R-:W-:-:S06]  /*0280*/  IMAD.WIDE R10, R0, 0x4, R10 ;  /* 0x00000004000a7825 */ /* 0x004fcc00078e020a */
[----:B------:R-:W2:Y:S01]  /*0290*/  LDG.E R10, desc[UR4][R10.64] ;  /* 0x000000040a0a7981 */ /* 0x000ea2000c1e1900 */
[----:B------:R-:W-:Y:S02]  /*02a0*/  I2FP.F32.S32 R4, R13 ;  /* 0x0000000d00047245 */ /* 0x000fe40000201400 */
[----:B------:R-:W-:Y:S02]  /*02b0*/  I2FP.F32.S32 R7, R7 ;  /* 0x0000000700077245 */ /* 0x000fe40000201400 */
[----:B------:R-:W-:Y:S02]  /*02c0*/  I2FP.F32.U32 R6, R6 ;  /* 0x0000000600067245 */ /* 0x000fe40000201000 */
[----:B------:R-:W-:Y:S01]  /*02d0*/  F2F.F64.F32 R4, R4 ;  /* 0x0000000400047310 */ /* 0x000fe20000201800 */
[----:B------:R-:W-:Y:S01]  /*02e0*/  I2FP.F32.S32 R14, UR6 ;  /* 0x00000006000e7c45 */ /* 0x000fe20008201400 */
[----:B-1----:R-:W-:-:S06]  /*02f0*/  FMUL R7, R7, UR8 ;  /* 0x0000000807077c20 */ /* 0x002fcc0008400000 */
[----:B------:R-:W0:Y:S02]  /*0300*/  F2F.F64.F32 R12, R14 ;  /* 0x0000000e000c7310 */ /* 0x000e240000201800 */
[----:B0-----:R-:W-:-:S08]  /*0310*/  DADD R12, R12, -2 ;  /* 0xc00000000c0c7429 */ /* 0x001fd00000000000 */
[----:B------:R-:W-:Y:S01]  /*0320*/  DADD R12, R12, 0.5 ;  /* 0x3fe000000c0c7429 */ /* 0x000fe20000000000 */
[----:B---3--:R-:W-:Y:S01]  /*0330*/  FFMA R6, -R7, R8, R6 ;  /* 0x0000000807067223 */ /* 0x008fe20000000106 */
[----:B------:R-:W-:-:S04]  /*0340*/  I2FP.F32.U32 R8, R3 ;  /* 0x0000000300087245 */ /* 0x000fc80000201000 */
[----:B------:R-:W-:Y:S01]  /*0350*/  FMNMX.NAN R3, R6, 0.5, !PT ;  /* 0x3f00000006037809 */ /* 0x000fe20007820000 */
[----:B--2---:R-:W-:Y:S01]  /*0360*/  FFMA R10, -R7, R10, R8 ;  /* 0x0000000a070a7223 */ /* 0x004fe20000000108 */
[----:B------:R-:W-:Y:S02]  /*0370*/  DADD R8, R4, -2 ;  /* 0xc000000004087429 */ /* 0x000fe40000000000 */
[----:B------:R-:W0:Y:S02]  /*0380*/  F2F.F64.F32 R6, R3 ;  /* 0x0000000300067310 */ /* 0x000e240000201800 */
[----:B------:R-:W-:-:S04]  /*0390*/  FMNMX.NAN R4, R10, 0.5, !PT ;  /* 0x3f0000000a047809 */ /* 0x000fc80007820000 */
[----:B------:R-:W-:Y:S02]  /*03a0*/  DADD R8, R8, 0.5 ;  /* 0x3fe0000008087429 */ /* 0x000fe40000000000 */
[----:B------:R-:W1:Y:S06]  /*03b0*/  F2F.F64.F32 R10, R4 ;  /* 0x00000004000a7310 */ /* 0x000e6c0000201800 */
[----:B0-----:R-:W-:Y:S02]  /*03c0*/  DSETP.GEU.AND P0, PT, R8, R6, PT ;  /* 0x000000060800722a */ /* 0x001fe40003f0e000 */
[----:B-1----:R-:W-:Y:S01]  /*03d0*/  DSETP.GEU.AND P1, PT, R12, R10, PT ;  /* 0x0000000a0c00722a */ /* 0x002fe20003f2e000 */
[----:B------:R-:W0:Y:S11]  /*03e0*/  LDC.64 R10, c[0x0][0x390] ;  /* 0x0000e400ff0a7b82 */ /* 0x000e360000000a00 */
[----:B------:R-:W1:Y:S08]  /*03f0*/  @!P0 F2F.F32.F64 R3, R8 ;  /* 0x0000000800038310 */ /* 0x000e700000301000 */
[----:B------:R-:W2:Y:S08]  /*0400*/  @!P1 F2F.F32.F64 R4, R12 ;  /* 0x0000000c00049310 */ /* 0x000eb00000301000 */
[----:B-1----:R-:W-:Y:S08]  /*0410*/  F2I.TRUNC.NTZ R5, R3 ;  /* 0x0000000300057305 */ /* 0x002ff0000020f100 */
[----:B--2---:R-:W1:Y:S02]  /*0420*/  F2I.TRUNC.NTZ R6, R4 ;  /* 0x0000000400067305 */ /* 0x004e64000020f100 */
[----:B-1----:R-:W-:-:S04]  /*0430*/  IMAD R7, R2, R6, R5 ;  /* 0x0000000602077224 */ /* 0x002fc800078e0205 */
[----:B0-----:R-:W-:-:S05]  /*0440*/  IMAD.WIDE R10, R7, 0x4, R10 ;  /* 0x00000004070a7825 */ /* 0x001fca00078e020a */
[----:B------:R-:W2:Y:S01]  /*0450*/  LDG.E R19, desc[UR4][R10.64+0x4] ;  /* 0x000004040a137981 */ /* 0x000ea2000c1e1900 */
[----:B------:R-:W-:-:S03]  /*0460*/  IMAD.WIDE R14, R2, 0x4, R10 ;  /* 0x00000004020e7825 */ /* 0x000fc600078e020a */
[----:B------:R-:W3:Y:S04]  /*0470*/  LDG.E R17, desc[UR4][R10.64] ;  /* 0x000000040a117981 */ /* 0x000ee8000c1e1900 */
[----:B------:R-:W4:Y:S04]  /*0480*/  LDG.E R18, desc[UR4][R14.64+0x4] ;  /* 0x000004040e127981 */ /* 0x000f28000c1e1900 */
[----:B------:R-:W5:Y:S01]  /*0490*/  LDG.E R16, desc[UR4][R14.64] ;  /* 0x000000040e107981 */ /* 0x000f62000c1e1900 */
[----:B------:R-:W-:-:S05]  /*04a0*/  I2FP.F32.S32 R7, R6 ;  /* 0x0000000600077245 */ /* 0x000fca0000201400 */
[----:B------:R-:W-:Y:S02]  /*04b0*/  FADD R8, R4, -R7 ;  /* 0x8000000704087221 */ /* 0x000fe40000000000 */
[----:B------:R-:W0:Y:S02]  /*04c0*/  LDC.64 R6, c[0x0][0x3a0] ;  /* 0x0000e800ff067b82 */ /* 0x000e240000000a00 */
[----:B------:R-:W-:Y:S01]  /*04d0*/  FADD R4, -R8, 1 ;  /* 0x3f80000008047421 */ /* 0x000fe20000000100 */
[----:B------:R-:W-:-:S05]  /*04e0*/  I2FP.F32.S32 R2, R5 ;  /* 0x0000000500027245 */ /* 0x000fca0000201400 */
[----:B------:R-:W-:Y:S01]  /*04f0*/  FADD R2, R3, -R2 ;  /* 0x8000000203027221 */ /* 0x000fe20000000000 */
[----:B0-----:R-:W-:-:S04]  /*0500*/  IMAD.WIDE R6, R0, 0x4, R6 ;  /* 0x0000000400067825 */ /* 0x001fc800078e0206 */
[C---:B--2---:R-:W-:Y:S01]  /*0510*/  FMUL R19, R4.reuse, R19 ;  /* 0x0000001304137220 */ /* 0x044fe20000400000 */
[----:B---3--:R-:W-:-:S03]  /*0520*/  FMUL R17, R4, R17 ;  /* 0x0000001104117220 */ /* 0x008fc60000400000 */
[----:B----4-:R-:W-:-:S04]  /*0530*/  FFMA R19, R8, R18, R19 ;  /* 0x0000001208137223 */ /* 0x010fc80000000013 */
[----:B------:R-:W-:Y:S01]  /*0540*/  FMUL R19, R2, R19 ;  /* 0x0000001302137220 */ /* 0x000fe20000400000 */
[----:B-----5:R-:W-:Y:S01]  /*0550*/  FFMA R17, R8, R16, R17 ;  /* 0x0000001008117223 */ /* 0x020fe20000000011 */
[----:B------:R-:W-:-:S04]  /*0560*/  FADD R2, -R2, 1 ;  /* 0x3f80000002027421 */ /* 0x000fc80000000100 */
[----:B------:R-:W-:-:S04]  /*0570*/  FFMA R2, R2, R17, R19 ;  /* 0x0000001102027223 */ /* 0x000fc80000000013 */
[----:B------:R-:W-:-:S05]  /*0580*/  FMUL R3, R2, UR9 ;  /* 0x0000000902037c20 */ /* 0x000fca0008400000 */
[----:B------:R-:W-:Y:S01]  /*0590*/  STG.E desc[UR4][R6.64], R3 ;  /* 0x0000000306007986 */ /* 0x000fe2000c101904 */
[----:B------:R-:W-:Y:S05]  /*05a0*/  EXIT ;  /* 0x000000000000794d */ /* 0x000fea0003800000 */
.L_x_81:
[----:B0-----:R-:W-:Y:S05]  /*05b0*/  BSYNC.RECONVERGENT B0 ;  /* 0x0000000000007941 */ /* 0x001fea0003800200 */
.L_x_80:
[----:B------:R-:W0:Y:S02]  /*05c0*/  LDC.64 R2, c[0x0][0x3a0] ;  /* 0x0000e800ff027b82 */ /* 0x000e240000000a00 */
[----:B0-----:R-:W-:-:S05]  /*05d0*/  IMAD.WIDE R2, R0, 0x4, R2 ;  /* 0x0000000400027825 */ /* 0x001fca00078e0202 */
[----:B------:R-:W-:Y:S01]  /*05e0*/  STG.E desc[UR4][R2.64], RZ ;  /* 0x000000ff02007986 */ /* 0x000fe2000c101904 */
[----:B------:R-:W-:Y:S05]  /*05f0*/  EXIT ;  /* 0x000000000000794d */ /* 0x000fea0003800000 */
.L_x_82:
        /* <DEDUP_REMOVED lines=16> */
.L_x_157:


//--------------------- .text._Z6AdvectPfS_S_S_S_S_S_ffii --------------------------
	.section	.text._Z6AdvectPfS_S_S_S_S_S_ffii,"ax",@progbits
	.align	128
        .global         _Z6AdvectPfS_S_S_S_S_S_ffii
        .type           _Z6AdvectPfS_S_S_S_S_S_ffii,@function
        .size           _Z6AdvectPfS_S_S_S_S_S_ffii,(.L_x_158 - _Z6AdvectPfS_S_S_S_S_S_ffii)
        .other          _Z6AdvectPfS_S_S_S_S_S_ffii,@"STO_CUDA_ENTRY STV_DEFAULT"
_Z6AdvectPfS_S_S_S_S_S_ffii:
.text._Z6AdvectPfS_S_S_S_S_S_ffii:
[----:B------:R-:W-:Y:S01]  /*0000*/  LDC R1, c[0x0][0x37c] ;  /* 0x0000df00ff017b82 */ /* 0x000fe20000000800 */
[----:B------:R-:W0:Y:S07]  /*0010*/  S2R R3, SR_TID.X ;  /* 0x0000000000037919 */ /* 0x000e2e0000002100 */
[----:B------:R-:W0:Y:S01]  /*0020*/  S2UR UR4, SR_CTAID.X ;  /* 0x00000000000479c3 */ /* 0x000e220000002500 */
[----:B------:R-:W-:Y:S01]  /*0030*/  BSSY.RECONVERGENT B0, `(.L_x_83) ;  /* 0x0000068000007945 */ /* 0x000fe20003800200 */
[----:B------:R-:W1:Y:S06]  /*0040*/  S2R R0, SR_TID.Y ;  /* 0x0000000000007919 */ /* 0x000e6c0000002200 */
        /* <DEDUP_REMOVED lines=10> */
[----:B0-----:R-:W-:Y:S02]  /*00f0*/  IMAD R2, R2, UR4, RZ ;  /* 0x0000000402027c24 */ /* 0x001fe4000f8e02ff */
[----:B-1----:R-:W-:Y:S01]  /*0100*/  IMAD R0, R7, UR5, R0 ;  /* 0x0000000507007c24 */ /* 0x002fe2000f8e0200 */
[----:B------:R-:W0:Y:S09]  /*0110*/  LDCU.64 UR4, c[0x0][0x358] ;  /* 0x00006b00ff0477ac */ /* 0x000e320008000a00 */
[----:B------:R-:W-:-:S02]  /*0120*/  @!P0 IADD3 R8, PT, PT, R4, -0x1, RZ ;  /* 0xffffffff04088810 */ /* 0x000fc40007ffe0ff */
[----:B------:R-:W-:Y:S02]  /*0130*/  ISETP.GE.AND P1, PT, R0, R5, PT ;  /* 0x000000050000720c */ /* 0x000fe40003f26270 */
[----:B------:R-:W-:Y:S02]  /*0140*/  ISETP.GE.AND P0, PT, R8, R9, PT ;  /* 0x000000090800720c */ /* 0x000fe40003f06270 */
[----:B------:R-:W-:Y:S02]  /*0150*/  SEL R3, R0, RZ, !P1 ;  /* 0x000000ff00037207 */ /* 0x000fe40004800000 */
[----:B------:R-:W-:Y:S02]  /*0160*/  ISETP.LT.OR P0, PT, R8, 0x2, P0 ;  /* 0x000000020800780c */ /* 0x000fe40000701670 */
[----:B------:R-:W-:Y:S02]  /*0170*/  IADD3 R0, PT, PT, R5, -0x2, RZ ;  /* 0xfffffffe05007810 */ /* 0x000fe40007ffe0ff */
[----:B------:R-:W-:-:S04]  /*0180*/  ISETP.LT.U32.OR P0, PT, R3, 0x2, P0 ;  /* 0x000000020300780c */ /* 0x000fc80000701470 */
[C---:B------:R-:W-:Y:S01]  /*0190*/  ISETP.GE.OR P0, PT, R3.reuse, R0, P0 ;  /* 0x000000000300720c */ /* 0x040fe20000706670 */
[----:B------:R-:W-:-:S12]  /*01a0*/  IMAD R0, R3, R2, R8 ;  /* 0x0000000203007224 */ /* 0x000fd800078e0208 */
[----:B0-----:R-:W-:Y:S05]  /*01b0*/  @P0 BRA `(.L_x_84) ;  /* 0x00000004003c0947 */ /* 0x001fea0003800000 */
[----:B------:R-:W0:Y:S01]  /*01c0*/  LDC.64 R6, c[0x0][0x3a0] ;  /* 0x0000e800ff067b82 */ /* 0x000e220000000a00 */
[----:B------:R-:W-:-:S05]  /*01d0*/  SHF.L.U32 R11, R0, 0x2, RZ ;  /* 0x00000002000b7819 */ /* 0x000fca00000006ff */
[----:B0-----:R-:W-:-:S06]  /*01e0*/  IMAD.WIDE R6, R11, 0x4, R6 ;  /* 0x000000040b067825 */ /* 0x001fcc00078e0206 */
[----:B------:R-:W2:Y:S02]  /*01f0*/  LDG.E R6, desc[UR4][R6.64] ;  /* 0x0000000406067981 */ /* 0x000ea4000c1e1900 */
        /* <DEDUP_REMOVED lines=10> */
[----:B------:R-:W-:Y:S02]  /*02a0*/  I2FP.F32.U32 R8, R8 ;  /* 0x0000000800087245 */ /* 0x000fe40000201000 */
[----:B------:R-:W-:Y:S01]  /*02b0*/  I2FP.F32.S32 R14, R4 ;  /* 0x00000004000e7245 */ /* 0x000fe20000201400 */
[----:B-1----:R-:W-:Y:S01]  /*02c0*/  FMUL R9, R9, UR6 ;  /* 0x0000000609097c20 */ /* 0x002fe20008400000 */
[----:B------:R-:W-:Y:S02]  /*02d0*/  I2FP.F32.S32 R5, R5 ;  /* 0x0000000500057245 */ /* 0x000fe40000201400 */
[----:B------:R0:W1:Y:S01]  /*02e0*/  F2F.F64.F32 R6, R14 ;  /* 0x0000000e00067310 */ /* 0x0000620000201800 */
[----:B------:R-:W-:Y:S01]  /*02f0*/  I2FP.F32.U32 R4, R3 ;  /* 0x0000000300047245 */ /* 0x000fe20000201000 */
[----:B0-----:R-:W0:Y:S01]  /*0300*/  LDC.64 R14, c[0x0][0x390] ;  /* 0x0000e400ff0e7b82 */ /* 0x001e220000000a00 */
[----:B-1----:R-:W-:-:S08]  /*0310*/  DADD R6, R6, -2 ;  /* 0xc000000006067429 */ /* 0x002fd00000000000 */
[----:B------:R-:W-:Y:S01]  /*0320*/  DADD R6, R6, 0.5 ;  /* 0x3fe0000006067429 */ /* 0x000fe20000000000 */
[C---:B---3--:R-:W-:Y:S02]  /*0330*/  FFMA R8, -R9.reuse, R10, R8 ;  /* 0x0000000a09087223 */ /* 0x048fe40000000108 */
[----:B------:R-:W1:Y:S03]  /*0340*/  F2F.F64.F32 R10, R5 ;  /* 0x00000005000a7310 */ /* 0x000e660000201800 */
[----:B------:R-:W-:Y:S01]  /*0350*/  FMNMX.NAN R3, R8, 0.5, !PT ;  /* 0x3f00000008037809 */ /* 0x000fe20007820000 */
[----:B--2---:R-:W-:-:S04]  /*0360*/  FFMA R4, -R9, R12, R4 ;  /* 0x0000000c09047223 */ /* 0x004fc80000000104 */
[----:B------:R-:W2:Y:S01]  /*0370*/  F2F.F64.F32 R8, R3 ;  /* 0x0000000300087310 */ /* 0x000ea20000201800 */
[----:B------:R-:W-:Y:S01]  /*0380*/  FMNMX.NAN R4, R4, 0.5, !PT ;  /* 0x3f00000004047809 */ /* 0x000fe20007820000 */
[----:B-1----:R-:W-:-:S06]  /*0390*/  DADD R12, R10, -2 ;  /* 0xc00000000a0c7429 */ /* 0x002fcc0000000000 */
[----:B------:R-:W1:Y:S02]  /*03a0*/  F2F.F64.F32 R10, R4 ;  /* 0x00000004000a7310 */ /* 0x000e640000201800 */
[----:B------:R-:W-:Y:S02]  /*03b0*/  DADD R12, R12, 0.5 ;  /* 0x3fe000000c0c7429 */ /* 0x000fe40000000000 */
[----:B--2---:R-:W-:-:S06]  /*03c0*/  DSETP.GEU.AND P0, PT, R6, R8, PT ;  /* 0x000000080600722a */ /* 0x004fcc0003f0e000 */
[----:B-1----:R-:W-:-:S08]  /*03d0*/  DSETP.GEU.AND P1, PT, R12, R10, PT ;  /* 0x0000000a0c00722a */ /* 0x002fd00003f2e000 */
[----:B------:R1:W2:Y:S08]  /*03e0*/  @!P0 F2F.F32.F64 R3, R6 ;  /* 0x0000000600038310 */ /* 0x0002b00000301000 */
[----:B------:R-:W3:Y:S01]  /*03f0*/  @!P1 F2F.F32.F64 R4, R12 ;  /* 0x0000000c00049310 */ /* 0x000ee20000301000 */
[----:B-1----:R-:W1:Y:S07]  /*0400*/  LDC.64 R6, c[0x0][0x3a8] ;  /* 0x0000ea00ff067b82 */ /* 0x002e6e0000000a00 */
[----:B--2---:R-:W-:Y:S08]  /*0410*/  F2I.TRUNC.NTZ R11, R3 ;  /* 0x00000003000b7305 */ /* 0x004ff0000020f100 */
[----:B---3--:R-:W2:Y:S02]  /*0420*/  F2I.TRUNC.NTZ R8, R4 ;  /* 0x0000000400087305 */ /* 0x008ea4000020f100 */
[----:B--2---:R-:W-:-:S04]  /*0430*/  IMAD R5, R2, R8, R11 ;  /* 0x0000000802057224 */ /* 0x004fc800078e020b */
[----:B0-----:R-:W-:-:S05]  /*0440*/  IMAD.WIDE R14, R5, 0x4, R14 ;  /* 0x00000004050e7825 */ /* 0x001fca00078e020e */
[----:B------:R-:W2:Y:S01]  /*0450*/  LDG.E R21, desc[UR4][R14.64+0x4] ;  /* 0x000004040e157981 */ /* 0x000ea2000c1e1900 */
[----:B------:R-:W-:-:S03]  /*0460*/  IMAD.WIDE R16, R2, 0x4, R14 ;  /* 0x0000000402107825 */ /* 0x000fc600078e020e */
[----:B------:R0:W3:Y:S04]  /*0470*/  LDG.E R19, desc[UR4][R14.64] ;  /* 0x000000040e137981 */ /* 0x0000e8000c1e1900 */
[----:B------:R-:W4:Y:S04]  /*0480*/  LDG.E R20, desc[UR4][R16.64+0x4] ;  /* 0x0000040410147981 */ /* 0x000f28000c1e1900 */
[----:B------:R-:W5:Y:S01]  /*0490*/  LDG.E R18, desc[UR4][R16.64] ;  /* 0x0000000410127981 */ /* 0x000f62000c1e1900 */
[----:B------:R-:W-:Y:S02]  /*04a0*/  I2FP.F32.S32 R13, R8 ;  /* 0x00000008000d7245 */ /* 0x000fe40000201400 */
[----:B------:R-:W1:Y:S03]  /*04b0*/  LDC.64 R8, c[0x0][0x398] ;  /* 0x0000e600ff087b82 */ /* 0x000e660000000a00 */
[----:B------:R-:W-:Y:S01]  /*04c0*/  FADD R4, R4, -R13 ;  /* 0x8000000d04047221 */ /* 0x000fe20000000000 */
[----:B------:R-:W-:-:S03]  /*04d0*/  I2FP.F32.S32 R12, R11 ;  /* 0x0000000b000c7245 */ /* 0x000fc60000201400 */
[----:B------:R-:W-:Y:S02]  /*04e0*/  FADD R10, -R4, 1 ;  /* 0x3f800000040a7421 */ /* 0x000fe40000000100 */
[----:B------:R-:W-:-:S04]  /*04f0*/  FADD R3, R3, -R12 ;  /* 0x8000000c03037221 */ /* 0x000fc80000000000 */
[----:B------:R-:W-:Y:S01]  /*0500*/  FADD R11, -R3, 1 ;  /* 0x3f800000030b7421 */ /* 0x000fe20000000100 */
[----:B-1----:R-:W-:-:S04]  /*0510*/  IMAD.WIDE R12, R5, 0x4, R8 ;  /* 0x00000004050c7825 */ /* 0x002fc800078e0208 */
[----:B------:R-:W-:Y:S02]  /*0520*/  IMAD.WIDE R8, R0, 0x4, R6 ;  /* 0x0000000400087825 */ /* 0x000fe400078e0206 */
[----:B------:R-:W1:Y:S02]  /*0530*/  LDC.64 R6, c[0x0][0x3b0] ;  /* 0x0000ec00ff067b82 */ /* 0x000e640000000a00 */
[----:B0-----:R-:W-:-:S04]  /*0540*/  IMAD.WIDE R14, R2, 0x4, R12 ;  /* 0x00000004020e7825 */ /* 0x001fc800078e020c */
[C---:B--2---:R-:W-:Y:S01]  /*0550*/  FMUL R21, R10.reuse, R21 ;  /* 0x000000150a157220 */ /* 0x044fe20000400000 */
[----:B---3--:R-:W-:-:S03]  /*0560*/  FMUL R19, R10, R19 ;  /* 0x000000130a137220 */ /* 0x008fc60000400000 */
[C---:B----4-:R-:W-:Y:S01]  /*0570*/  FFMA R20, R4.reuse, R20, R21 ;  /* 0x0000001404147223 */ /* 0x050fe20000000015 */
[----:B-----5:R-:W-:-:S03]  /*0580*/  FFMA R18, R4, R18, R19 ;  /* 0x0000001204127223 */ /* 0x020fc60000000013 */
[----:B------:R-:W-:-:S04]  /*0590*/  FMUL R20, R3, R20 ;  /* 0x0000001403147220 */ /* 0x000fc80000400000 */
[----:B------:R-:W-:-:S04]  /*05a0*/  FFMA R18, R11, R18, R20 ;  /* 0x000000120b127223 */ /* 0x000fc80000000014 */
[----:B------:R-:W-:-:S05]  /*05b0*/  FMUL R5, R18, UR7 ;  /* 0x0000000712057c20 */ /* 0x000fca0008400000 */
[----:B------:R-:W-:Y:S04]  /*05c0*/  STG.E desc[UR4][R8.64], R5 ;  /* 0x0000000508007986 */ /* 0x000fe8000c101904 */
[----:B------:R-:W2:Y:S04]  /*05d0*/  LDG.E R19, desc[UR4][R12.64+0x4] ;  /* 0x000004040c137981 */ /* 0x000ea8000c1e1900 */
[----:B------:R-:W3:Y:S04]  /*05e0*/  LDG.E R17, desc[UR4][R12.64] ;  /* 0x000000040c117981 */ /* 0x000ee8000c1e1900 */
[----:B------:R-:W4:Y:S04]  /*05f0*/  LDG.E R16, desc[UR4][R14.64+0x4] ;  /* 0x000004040e107981 */ /* 0x000f28000c1e1900 */
[----:B------:R-:W5:Y:S01]  /*0600*/  LDG.E R2, desc[UR4][R14.64] ;  /* 0x000000040e027981 */ /* 0x000f62000c1e1900 */
[----:B-1----:R-:W-:-:S04]  /*0610*/  IMAD.WIDE R6, R0, 0x4, R6 ;  /* 0x0000000400067825 */ /* 0x002fc800078e0206 */
[C---:B--2---:R-:W-:Y:S01]  /*0620*/  FMUL R19, R10.reuse, R19 ;  /* 0x000000130a137220 */ /* 0x044fe20000400000 */
[----:B---3--:R-:W-:-:S03]  /*0630*/  FMUL R17, R10, R17 ;  /* 0x000000110a117220 */ /* 0x008fc60000400000 */
[C---:B----4-:R-:W-:Y:S01]  /*0640*/  FFMA R16, R4.reuse, R16, R19 ;  /* 0x0000001004107223 */ /* 0x050fe20000000013 */
[----:B-----5:R-:W-:-:S03]  /*0650*/  FFMA R2, R4, R2, R17 ;  /* 0x0000000204027223 */ /* 0x020fc60000000011 */
[----:B------:R-:W-:-:S04]  /*0660*/  FMUL R16, R3, R16 ;  /* 0x0000001003107220 */ /* 0x000fc80000400000 */
[----:B------:R-:W-:-:S04]  /*0670*/  FFMA R2, R11, R2, R16 ;  /* 0x000000020b027223 */ /* 0x000fc80000000010 */
[----:B------:R-:W-:-:S05]  /*0680*/  FMUL R3, R2, UR7 ;  /* 0x0000000702037c20 */ /* 0x000fca0008400000 */
[----:B------:R-:W-:Y:S01]  /*0690*/  STG.E desc[UR4][R6.64], R3 ;  /* 0x0000000306007986 */ /* 0x000fe2000c101904 */
[----:B------:R-:W-:Y:S05]  /*06a0*/  EXIT ;  /* 0x000000000000794d */ /* 0x000fea0003800000 */
.L_x_84:
[----:B------:R-:W-:Y:S05]  /*06b0*/  BSYNC.RECONVERGENT B0 ;  /* 0x0000000000007941 */ /* 0x000fea0003800200 */
.L_x_83:
[----:B------:R-:W0:Y:S08]  /*06c0*/  LDC.64 R2, c[0x0][0x3a8] ;  /* 0x0000ea00ff027b82 */ /* 0x000e300000000a00 */
[----:B------:R-:W1:Y:S01]  /*06d0*/  LDC.64 R4, c[0x0][0x3b0] ;  /* 0x0000ec00ff047b82 */ /* 0x000e620000000a00 */
[----:B0-----:R-:W-:-:S05]  /*06e0*/  IMAD.WIDE R2, R0, 0x4, R2 ;  /* 0x0000000400027825 */ /* 0x001fca00078e0202 */
[----:B------:R-:W-:Y:S01]  /*06f0*/  STG.E desc[UR4][R2.64], RZ ;  /* 0x000000ff02007986 */ /* 0x000fe2000c101904 */
[----:B-1----:R-:W-:-:S05]  /*0700*/  IMAD.WIDE R4, R0, 0x4, R4 ;  /* 0x0000000400047825 */ /* 0x002fca00078e0204 */
[----:B------:R-:W-:Y:S01]  /*0710*/  STG.E desc[UR4][R4.64], RZ ;  /* 0x000000ff04007986 */ /* 0x000fe2000c101904 */
[----:B------:R-:W-:Y:S05]  /*0720*/  EXIT ;  /* 0x000000000000794d */ /* 0x000fea0003800000 */
.L_x_85:
        /* <DEDUP_REMOVED lines=13> */
.L_x_158:


//--------------------- .text._Z4TESTPfii         --------------------------
	.section	.text._Z4TESTPfii,"ax",@progbits
	.align	128
        .global         _Z4TESTPfii
        .type           _Z4TESTPfii,@function
        .size           _Z4TESTPfii,(.L_x_159 - _Z4TESTPfii)
        .other          _Z4TESTPfii,@"STO_CUDA_ENTRY STV_DEFAULT"
_Z4TESTPfii:
.text._Z4TESTPfii:
[----:B------:R-:W-:Y:S01]  /*0000*/  LDC R1, c[0x0][0x37c] ;  /* 0x0000df00ff017b82 */ /* 0x000fe20000000800 */
[----:B------:R-:W0:Y:S07]  /*0010*/  S2R R3, SR_TID.X ;  /* 0x0000000000037919 */ /* 0x000e2e0000002100 */
[----:B------:R-:W0:Y:S01]  /*0020*/  S2UR UR4, SR_CTAID.X ;  /* 0x00000000000479c3 */ /* 0x000e220000002500 */
[----:B------:R-:W-:Y:S01]  /*0030*/  HFMA2 R7, -RZ, RZ, 1.75, 0 ;  /* 0x3f000000ff077431 */ /* 0x000fe200000001ff */
[----:B------:R-:W1:Y:S06]  /*0040*/  S2R R4, SR_TID.Y ;  /* 0x0000000000047919 */ /* 0x000e6c0000002200 */
[----:B------:R-:W0:Y:S08]  /*0050*/  LDC R6, c[0x0][0x360] ;  /* 0x0000d800ff067b82 */ /* 0x000e300000000800 */
[----:B------:R-:W2:Y:S08]  /*0060*/  LDC.64 R8, c[0x0][0x388] ;  /* 0x0000e200ff087b82 */ /* 0x000eb00000000a00 */
[----:B------:R-:W1:Y:S08]  /*0070*/  S2UR UR5, SR_CTAID.Y ;  /* 0x00000000000579c3 */ /* 0x000e700000002600 */
[----:B------:R-:W1:Y:S01]  /*0080*/  LDC R5, c[0x0][0x364] ;  /* 0x0000d900ff057b82 */ /* 0x000e620000000800 */
[----:B0-----:R-:W-:Y:S01]  /*0090*/  IMAD R3, R6, UR4, R3 ;  /* 0x0000000406037c24 */ /* 0x001fe2000f8e0203 */
[----:B------:R-:W0:Y:S04]  /*00a0*/  LDCU UR6, c[0x0][0x370] ;  /* 0x00006e00ff0677ac */ /* 0x000e280008000800 */
[----:B--2---:R-:W-:-:S04]  /*00b0*/  ISETP.GE.AND P0, PT, R3, R8, PT ;  /* 0x000000080300720c */ /* 0x004fc80003f06270 */
[----:B------:R-:W-:Y:S02]  /*00c0*/  SEL R0, R3, RZ, !P0 ;  /* 0x000000ff03007207 */ /* 0x000fe40004000000 */
[----:B------:R-:W2:Y:S02]  /*00d0*/  LDC.64 R2, c[0x0][0x380] ;  /* 0x0000e000ff027b82 */ /* 0x000ea40000000a00 */
[----:B------:R-:W-:Y:S01]  /*00e0*/  ISETP.GE.AND P0, PT, R0, RZ, PT ;  /* 0x000000ff0000720c */ /* 0x000fe20003f06270 */
[----:B-1----:R-:W-:Y:S01]  /*00f0*/  IMAD R4, R5, UR5, R4 ;  /* 0x0000000505047c24 */ /* 0x002fe2000f8e0204 */
[----:B------:R-:W1:Y:S04]  /*0100*/  LDCU.64 UR4, c[0x0][0x358] ;  /* 0x00006b00ff0477ac */ /* 0x000e680008000a00 */
[----:B------:R-:W-:-:S07]  /*0110*/  ISETP.GE.AND P1, PT, R4, R9, PT ;  /* 0x000000090400720c */ /* 0x000fce0003f26270 */
[----:B------:R-:W-:Y:S02]  /*0120*/  @!P0 IADD3 R0, PT, PT, R8, -0x1, RZ ;  /* 0xffffffff08008810 */ /* 0x000fe40007ffe0ff */
[----:B------:R-:W-:Y:S01]  /*0130*/  SEL R5, R4, RZ, !P1 ;  /* 0x000000ff04057207 */ /* 0x000fe20004800000 */
[----:B0-----:R-:W-:-:S04]  /*0140*/  IMAD R4, R6, UR6, RZ ;  /* 0x0000000606047c24 */ /* 0x001fc8000f8e02ff */
[----:B------:R-:W-:-:S04]  /*0150*/  IMAD R5, R5, R4, R0 ;  /* 0x0000000405057224 */ /* 0x000fc800078e0200 */
[----:B--2---:R-:W-:-:S05]  /*0160*/  IMAD.WIDE R2, R5, 0x4, R2 ;  /* 0x0000000405027825 */ /* 0x004fca00078e0202 */
[----:B-1----:R-:W-:Y:S01]  /*0170*/  STG.E desc[UR4][R2.64], R7 ;  /* 0x0000000702007986 */ /* 0x002fe2000c101904 */
[----:B------:R-:W-:Y:S05]  /*0180*/  EXIT ;  /* 0x000000000000794d */ /* 0x000fea0003800000 */
.L_x_86:
        /* <DEDUP_REMOVED lines=15> */
.L_x_159:


//--------------------- .text._Z13MakeColorLongPfS_S_S_S_S_S_S_S_iii --------------------------
	.section	.text._Z13MakeColorLongPfS_S_S_S_S_S_S_S_iii,"ax",@progbits
	.align	128
        .global         _Z13MakeColorLongPfS_S_S_S_S_S_S_S_iii
        .type           _Z13MakeColorLongPfS_S_S_S_S_S_S_S_iii,@function
        .size           _Z13MakeColorLongPfS_S_S_S_S_S_S_S_iii,(.L_x_160 - _Z13MakeColorLongPfS_S_S_S_S_S_S_S_iii)
        .other          _Z13MakeColorLongPfS_S_S_S_S_S_S_S_iii,@"STO_CUDA_ENTRY STV_DEFAULT"
_Z13MakeColorLongPfS_S_S_S_S_S_S_S_iii:
.text._Z13MakeColorLongPfS_S_S_S_S_S_S_S_iii:
[----:B------:R-:W-:Y:S01]  /*0000*/  LDC R1, c[0x0][0x37c] ;  /* 0x0000df00ff017b82 */ /* 0x000fe20000000800 */
[----:B------:R-:W0:Y:S07]  /*0010*/  S2R R7, SR_TID.X ;  /* 0x0000000000077919 */ /* 0x000e2e0000002100 */
[----:B------:R-:W1:Y:S01]  /*0020*/  LDC R9, c[0x0][0x364] ;  /* 0x0000d900ff097b82 */ /* 0x000e620000000800 */
[----:B------:R-:W2:Y:S01]  /*0030*/  LDCU UR6, c[0x0][0x3d0] ;  /* 0x00007a00ff0677ac */ /* 0x000ea20008000800 */
[----:B------:R-:W1:Y:S06]  /*0040*/  S2R R0, SR_TID.Y ;  /* 0x0000000000007919 */ /* 0x000e6c0000002200 */
[----:B------:R-:W0:Y:S08]  /*0050*/  S2UR UR5, SR_CTAID.X ;  /* 0x00000000000579c3 */ /* 0x000e300000002500 */
[----:B------:R-:W0:Y:S08]  /*0060*/  LDC R4, c[0x0][0x360] ;  /* 0x0000d800ff047b82 */ /* 0x000e300000000800 */
[----:B------:R-:W3:Y:S08]  /*0070*/  LDC.64 R2, c[0x0][0x3c8] ;  /* 0x0000f200ff027b82 */ /* 0x000ef00000000a00 */
[----:B------:R-:W1:Y:S01]  /*0080*/  S2UR UR4, SR_CTAID.Y ;  /* 0x00000000000479c3 */ /* 0x000e620000002600 */
[----:B0-----:R-:W-:-:S07]  /*0090*/  IMAD R7, R4, UR5, R7 ;  /* 0x0000000504077c24 */ /* 0x001fce000f8e0207 */
[----:B------:R-:W0:Y:S01]  /*00a0*/  LDC.64 R12, c[0x0][0x3b0] ;  /* 0x0000ec00ff0c7b82 */ /* 0x000e220000000a00 */
[----:B---3--:R-:W-:-:S07]  /*00b0*/  ISETP.GE.AND P0, PT, R7, R2, PT ;  /* 0x000000020700720c */ /* 0x008fce0003f06270 */
[----:B------:R-:W3:Y:S01]  /*00c0*/  LDC.64 R4, c[0x0][0x390] ;  /* 0x0000e400ff047b82 */ /* 0x000ee20000000a00 */
[----:B------:R-:W-:-:S04]  /*00d0*/  SEL R6, R7, RZ, !P0 ;  /* 0x000000ff07067207 */ /* 0x000fc80004000000 */
[----:B------:R-:W-:Y:S01]  /*00e0*/  ISETP.GE.AND P1, PT, R6, RZ, PT ;  /* 0x000000ff0600720c */ /* 0x000fe20003f26270 */
[----:B-1----:R-:W-:Y:S01]  /*00f0*/  IMAD R0, R9, UR4, R0 ;  /* 0x0000000409007c24 */ /* 0x002fe2000f8e0200 */
[----:B------:R-:W1:Y:S01]  /*0100*/  LDCU.64 UR4, c[0x0][0x358] ;  /* 0x00006b00ff0477ac */ /* 0x000e620008000a00 */
[----:B--2---:R-:W-:Y:S01]  /*0110*/  IMAD R10, R2, UR6, RZ ;  /* 0x00000006020a7c24 */ /* 0x004fe2000f8e02ff */
[----:B------:R-:W2:Y:S02]  /*0120*/  LDC.64 R8, c[0x0][0x388] ;  /* 0x0000e200ff087b82 */ /* 0x000ea40000000a00 */
[----:B------:R-:W-:-:S04]  /*0130*/  ISETP.GE.AND P0, PT, R0, R3, PT ;  /* 0x000000030000720c */ /* 0x000fc80003f06270 */
[----:B------:R-:W-:-:S03]  /*0140*/  SEL R3, R0, RZ, !P0 ;  /* 0x000000ff00037207 */ /* 0x000fc60004000000 */
[----:B------:R-:W-:-:S05]  /*0150*/  @!P1 IADD3 R6, PT, PT, R2, -0x1, RZ ;  /* 0xffffffff02069810 */ /* 0x000fca0007ffe0ff */
[----:B------:R-:W-:-:S04]  /*0160*/  IMAD R0, R3, R2, R6 ;  /* 0x0000000203007224 */ /* 0x000fc800078e0206 */
[----:B---3--:R-:W-:-:S05]  /*0170*/  IMAD.WIDE R4, R0, 0x4, R4 ;  /* 0x0000000400047825 */ /* 0x008fca00078e0204 */
[----:B-1----:R1:W3:Y:S01]  /*0180*/  LDG.E R15, desc[UR4][R4.64] ;  /* 0x00000004040f7981 */ /* 0x0022e2000c1e1900 */
[----:B------:R-:W-:-:S04]  /*0190*/  ISETP.GE.AND P0, PT, R7, R10, PT ;  /* 0x0000000a0700720c */ /* 0x000fc80003f06270 */
[----:B------:R-:W-:Y:S02]  /*01a0*/  SEL R11, R7, RZ, !P0 ;  /* 0x000000ff070b7207 */ /* 0x000fe40004000000 */
[----:B------:R-:W1:Y:S02]  /*01b0*/  LDC.64 R6, c[0x0][0x3c0] ;  /* 0x0000f000ff067b82 */ /* 0x000e640000000a00 */
[----:B------:R-:W-:-:S13]  /*01c0*/  ISETP.GE.AND P0, PT, R11, RZ, PT ;  /* 0x000000ff0b00720c */ /* 0x000fda0003f06270 */
[----:B------:R-:W-:-:S05]  /*01d0*/  @!P0 IADD3 R11, PT, PT, R10, -0x1, RZ ;  /* 0xffffffff0a0b8810 */ /* 0x000fca0007ffe0ff */
[----:B------:R-:W-:Y:S02]  /*01e0*/  IMAD R3, R3, R10, R11 ;  /* 0x0000000a03037224 */ /* 0x000fe400078e020b */
[----:B------:R-:W4:Y:S03]  /*01f0*/  LDC.64 R10, c[0x0][0x398] ;  /* 0x0000e600ff0a7b82 */ /* 0x000f260000000a00 */
[----:B------:R-:W-:-:S05]  /*0200*/  SHF.L.U32 R3, R3, 0x2, RZ ;  /* 0x0000000203037819 */ /* 0x000fca00000006ff */
[----:B-1----:R-:W-:-:S04]  /*0210*/  IMAD.WIDE R4, R3, 0x4, R6 ;  /* 0x0000000403047825 */ /* 0x002fc800078e0206 */
[C---:B--2---:R-:W-:Y:S02]  /*0220*/  IMAD.WIDE R6, R0.reuse, 0x4, R8 ;  /* 0x0000000400067825 */ /* 0x044fe400078e0208 */
[----:B------:R-:W1:Y:S01]  /*0230*/  LDC.64 R8, c[0x0][0x380] ;  /* 0x0000e000ff087b82 */ /* 0x000e620000000a00 */
[----:B---3--:R-:W-:Y:S04]  /*0240*/  STG.E desc[UR4][R4.64], R15 ;  /* 0x0000000f04007986 */ /* 0x008fe8000c101904 */
[----:B------:R2:W3:Y:S01]  /*0250*/  LDG.E R3, desc[UR4][R6.64] ;  /* 0x0000000406037981 */ /* 0x0004e2000c1e1900 */
[----:B-1----:R-:W-:-:S04]  /*0260*/  IMAD.WIDE R8, R0, 0x4, R8 ;  /* 0x0000000400087825 */ /* 0x002fc800078e0208 */
[----:B----4-:R-:W-:-:S04]  /*0270*/  IMAD.WIDE R10, R0, 0x4, R10 ;  /* 0x00000004000a7825 */ /* 0x010fc800078e020a */
[----:B0-----:R-:W-:Y:S01]  /*0280*/  IMAD.WIDE R12, R0, 0x4, R12 ;  /* 0x00000004000c7825 */ /* 0x001fe200078e020c */
[----:B--2---:R-:W0:Y:S01]  /*0290*/  LDC.64 R6, c[0x0][0x3a8] ;  /* 0x0000ea00ff067b82 */ /* 0x004e220000000a00 */
[----:B---3--:R1:W-:Y:S04]  /*02a0*/  STG.E desc[UR4][R4.64+0x4], R3 ;  /* 0x0000040304007986 */ /* 0x0083e8000c101904 */
[----:B------:R-:W2:Y:S04]  /*02b0*/  LDG.E R9, desc[UR4][R8.64] ;  /* 0x0000000408097981 */ /* 0x000ea8000c1e1900 */
[----:B--2---:R2:W-:Y:S04]  /*02c0*/  STG.E desc[UR4][R4.64+0x8], R9 ;  /* 0x0000080904007986 */ /* 0x0045e8000c101904 */
[----:B------:R-:W3:Y:S01]  /*02d0*/  LDG.E R11, desc[UR4][R10.64] ;  /* 0x000000040a0b7981 */ /* 0x000ee2000c1e1900 */
[----:B-1----:R-:W-:-:S04]  /*02e0*/  IMAD.WIDE R2, R2, 0x10, R4 ;  /* 0x0000001002027825 */ /* 0x002fc800078e0204 */
[C---:B0-----:R-:W-:Y:S01]  /*02f0*/  IMAD.WIDE R6, R0.reuse, 0x4, R6 ;  /* 0x0000000400067825 */ /* 0x041fe200078e0206 */
[----:B--2---:R-:W0:Y:S01]  /*0300*/  LDC.64 R8, c[0x0][0x3a0] ;  /* 0x0000e800ff087b82 */ /* 0x004e220000000a00 */
[----:B---3--:R1:W-:Y:S04]  /*0310*/  STG.E desc[UR4][R4.64+0xc], R11 ;  /* 0x00000c0b04007986 */ /* 0x0083e8000c101904 */
[----:B------:R-:W2:Y:S01]  /*0320*/  LDG.E R13, desc[UR4][R12.64] ;  /* 0x000000040c0d7981 */ /* 0x000ea2000c1e1900 */
[----:B0-----:R-:W-:-:S03]  /*0330*/  IMAD.WIDE R8, R0, 0x4, R8 ;  /* 0x0000000400087825 */ /* 0x001fc600078e0208 */
[----:B--2---:R-:W-:Y:S04]  /*0340*/  STG.E desc[UR4][R2.64], R13 ;  /* 0x0000000d02007986 */ /* 0x004fe8000c101904 */
[----:B------:R-:W2:Y:S01]  /*0350*/  LDG.E R7, desc[UR4][R6.64] ;  /* 0x0000000406077981 */ /* 0x000ea2000c1e1900 */
[----:B-1----:R-:W-:-:S03]  /*0360*/  HFMA2 R5, -RZ, RZ, 1.875, 0 ;  /* 0x3f800000ff057431 */ /* 0x002fc600000001ff */
[----:B--2---:R-:W-:Y:S04]  /*0370*/  STG.E desc[UR4][R2.64+0x4], R7 ;  /* 0x0000040702007986 */ /* 0x004fe8000c101904 */
[----:B------:R-:W2:Y:S04]  /*0380*/  LDG.E R9, desc[UR4][R8.64] ;  /* 0x0000000408097981 */ /* 0x000ea8000c1e1900 */
[----:B------:R-:W-:Y:S04]  /*0390*/  STG.E desc[UR4][R2.64+0xc], R5 ;  /* 0x00000c0502007986 */ /* 0x000fe8000c101904 */
[----:B--2---:R-:W-:Y:S01]  /*03a0*/  STG.E desc[UR4][R2.64+0x8], R9 ;  /* 0x0000080902007986 */ /* 0x004fe2000c101904 */
[----:B------:R-:W-:Y:S05]  /*03b0*/  EXIT ;  /* 0x000000000000794d */ /* 0x000fea0003800000 */
.L_x_87:
        /* <DEDUP_REMOVED lines=12> */
.L_x_160:


//--------------------- .text._Z9MakeColorPfS_S_S_S_ii --------------------------
	.section	.text._Z9MakeColorPfS_S_S_S_ii,"ax",@progbits
	.align	128
        .global         _Z9MakeColorPfS_S_S_S_ii
        .type           _Z9MakeColorPfS_S_S_S_ii,@function
        .size           _Z9MakeColorPfS_S_S_S_ii,(.L_x_161 - _Z9MakeColorPfS_S_S_S_ii)
        .other          _Z9MakeColorPfS_S_S_S_ii,@"STO_CUDA_ENTRY STV_DEFAULT"
_Z9MakeColorPfS_S_S_S_ii:
.text._Z9MakeColorPfS_S_S_S_ii:
        /* <DEDUP_REMOVED lines=15> */
[----:B-1----:R-:W-:-:S07]  /*00f0*/  IMAD R10, R11, UR5, R10 ;  /* 0x000000050b0a7c24 */ /* 0x002fce000f8e020a */
[----:B------:R-:W1:Y:S01]  /*0100*/  LDC.64 R4, c[0x0][0x380] ;  /* 0x0000e000ff047b82 */ /* 0x000e620000000a00 */
[----:B------:R-:W4:Y:S01]  /*0110*/  LDCU.64 UR4, c[0x0][0x358] ;  /* 0x00006b00ff0477ac */ /* 0x000f220008000a00 */
[----:B------:R-:W-:Y:S02]  /*0120*/  ISETP.GE.AND P1, PT, R10, R15, PT ;  /* 0x0000000f0a00720c */ /* 0x000fe40003f26270 */
[----:B------:R-:W-:-:S04]  /*0130*/  @!P0 IADD3 R0, PT, PT, R14, -0x1, RZ ;  /* 0xffffffff0e008810 */ /* 0x000fc80007ffe0ff */
[----:B------:R-:W5:Y:S01]  /*0140*/  LDC.64 R2, c[0x0][0x398] ;  /* 0x0000e600ff027b82 */ /* 0x000f620000000a00 */
[----:B------:R-:W-:Y:S01]  /*0150*/  SEL R11, R10, RZ, !P1 ;  /* 0x000000ff0a0b7207 */ /* 0x000fe20004800000 */
[----:B0-----:R-:W-:-:S04]  /*0160*/  IMAD R10, R12, UR6, RZ ;  /* 0x000000060c0a7c24 */ /* 0x001fc8000f8e02ff */
[----:B------:R-:W-:Y:S02]  /*0170*/  IMAD R13, R11, R10, R0 ;  /* 0x0000000a0b0d7224 */ /* 0x000fe400078e0200 */
[----:B------:R-:W0:Y:S02]  /*0180*/  LDC.64 R10, c[0x0][0x3a0] ;  /* 0x0000e800ff0a7b82 */ /* 0x000e240000000a00 */
[----:B---3--:R-:W-:-:S04]  /*0190*/  IMAD.WIDE R8, R13, 0x4, R8 ;  /* 0x000000040d087825 */ /* 0x008fc800078e0208 */
[C---:B--2---:R-:W-:Y:S02]  /*01a0*/  IMAD.WIDE R6, R13.reuse, 0x4, R6 ;  /* 0x000000040d067825 */ /* 0x044fe400078e0206 */
[----:B----4-:R-:W2:Y:S02]  /*01b0*/  LDG.E R9, desc[UR4][R8.64] ;  /* 0x0000000408097981 */ /* 0x010ea4000c1e1900 */
[C---:B-1----:R-:W-:Y:S02]  /*01c0*/  IMAD.WIDE R4, R13.reuse, 0x4, R4 ;  /* 0x000000040d047825 */ /* 0x042fe400078e0204 */
[----:B------:R-:W3:Y:S02]  /*01d0*/  LDG.E R7, desc[UR4][R6.64] ;  /* 0x0000000406077981 */ /* 0x000ee4000c1e1900 */
[C---:B-----5:R-:W-:Y:S02]  /*01e0*/  IMAD.WIDE R2, R13.reuse, 0x4, R2 ;  /* 0x000000040d027825 */ /* 0x060fe400078e0202 */
[----:B------:R-:W4:Y:S04]  /*01f0*/  LDG.E R5, desc[UR4][R4.64] ;  /* 0x0000000404057981 */ /* 0x000f28000c1e1900 */
[----:B------:R-:W5:Y:S01]  /*0200*/  LDG.E R3, desc[UR4][R2.64] ;  /* 0x0000000402037981 */ /* 0x000f62000c1e1900 */
[----:B------:R-:W-:-:S05]  /*0210*/  SHF.L.U32 R13, R13, 0x2, RZ ;  /* 0x000000020d0d7819 */ /* 0x000fca00000006ff */
[----:B0-----:R-:W-:-:S05]  /*0220*/  IMAD.WIDE R10, R13, 0x4, R10 ;  /* 0x000000040d0a7825 */ /* 0x001fca00078e020a */
[----:B--2---:R-:W-:Y:S04]  /*0230*/  STG.E desc[UR4][R10.64], R9 ;  /* 0x000000090a007986 */ /* 0x004fe8000c101904 */
[----:B---3--:R-:W-:Y:S04]  /*0240*/  STG.E desc[UR4][R10.64+0x4], R7 ;  /* 0x000004070a007986 */ /* 0x008fe8000c101904 */
[----:B----4-:R-:W-:Y:S04]  /*0250*/  STG.E desc[UR4][R10.64+0x8], R5 ;  /* 0x000008050a007986 */ /* 0x010fe8000c101904 */
[----:B-----5:R-:W-:Y:S01]  /*0260*/  STG.E desc[UR4][R10.64+0xc], R3 ;  /* 0x00000c030a007986 */ /* 0x020fe2000c101904 */
[----:B------:R-:W-:Y:S05]  /*0270*/  EXIT ;  /* 0x000000000000794d */ /* 0x000fea0003800000 */
.L_x_88:
        /* <DEDUP_REMOVED lines=16> */
.L_x_161:


//--------------------- .text._Z9MakeColorPfS_S_S_ii --------------------------
	.section	.text._Z9MakeColorPfS_S_S_ii,"ax",@progbits
	.align	128
        .global         _Z9MakeColorPfS_S_S_ii
        .type           _Z9MakeColorPfS_S_S_ii,@function
        .size           _Z9MakeColorPfS_S_S_ii,(.L_x_162 - _Z9MakeColorPfS_S_S_ii)
        .other          _Z9MakeColorPfS_S_S_ii,@"STO_CUDA_ENTRY STV_DEFAULT"
_Z9MakeColorPfS_S_S_ii:
.text._Z9MakeColorPfS_S_S_ii:
        /* <DEDUP_REMOVED lines=19> */
[----:B------:R-:W-:Y:S02]  /*0130*/  @!P0 IADD3 R0, PT, PT, R12, -0x1, RZ ;  /* 0xffffffff0c008810 */ /* 0x000fe40007ffe0ff */
        /* <DEDUP_REMOVED lines=8> */
[----:B------:R-:W3:Y:S04]  /*01c0*/  LDG.E R5, desc[UR4][R4.64] ;  /* 0x0000000404057981 */ /* 0x000ee8000c1e1900 */
[----:B------:R-:W4:Y:S01]  /*01d0*/  LDG.E R3, desc[UR4][R2.64] ;  /* 0x0000000402037981 */ /* 0x000f22000c1e1900 */
[----:B------:R-:W-:-:S05]  /*01e0*/  SHF.L.U32 R11, R11, 0x2, RZ ;  /* 0x000000020b0b7819 */ /* 0x000fca00000006ff */
[----:B0-----:R-:W-:-:S04]  /*01f0*/  IMAD.WIDE R8, R11, 0x4, R8 ;  /* 0x000000040b087825 */ /* 0x001fc800078e0208 */
[----:B------:R-:W-:-:S05]  /*0200*/  HFMA2 R11, -RZ, RZ, 1.875, 0 ;  /* 0x3f800000ff0b7431 */ /* 0x000fca00000001ff */
[----:B------:R-:W-:Y:S04]  /*0210*/  STG.E desc[UR4][R8.64+0xc], R11 ;  /* 0x00000c0b08007986 */ /* 0x000fe8000c101904 */
[----:B--2---:R-:W-:Y:S04]  /*0220*/  STG.E desc[UR4][R8.64], R7 ;  /* 0x0000000708007986 */ /* 0x004fe8000c101904 */
[----:B---3--:R-:W-:Y:S04]  /*0230*/  STG.E desc[UR4][R8.64+0x4], R5 ;  /* 0x0000040508007986 */ /* 0x008fe8000c101904 */
[----:B----4-:R-:W-:Y:S01]  /*0240*/  STG.E desc[UR4][R8.64+0x8], R3 ;  /* 0x0000080308007986 */ /* 0x010fe2000c101904 */
[----:B------:R-:W-:Y:S05]  /*0250*/  EXIT ;  /* 0x000000000000794d */ /* 0x000fea0003800000 */
.L_x_89:
        /* <DEDUP_REMOVED lines=10> */
.L_x_162:


//--------------------- .text._Z9MakeColorPfPiii  --------------------------
	.section	.text._Z9MakeColorPfPiii,"ax",@progbits
	.align	128
        .global         _Z9MakeColorPfPiii
        .type           _Z9MakeColorPfPiii,@function
        .size           _Z9MakeColorPfPiii,(.L_x_163 - _Z9MakeColorPfPiii)
        .other          _Z9MakeColorPfPiii,@"STO_CUDA_ENTRY STV_DEFAULT"
_Z9MakeColorPfPiii:
.text._Z9MakeColorPfPiii:
        /* <DEDUP_REMOVED lines=17> */
[----:B------:R-:W-:Y:S01]  /*0110*/  @!P0 VIADD R0, R8, 0xffffffff ;  /* 0xffffffff08008836 */ /* 0x000fe20000000000 */
[----:B------:R-:W-:Y:S01]  /*0120*/  SEL R5, R4, RZ, !P1 ;  /* 0x000000ff04057207 */ /* 0x000fe20004800000 */
[----:B0-----:R-:W-:-:S04]  /*0130*/  IMAD R4, R6, UR6, RZ ;  /* 0x0000000606047c24 */ /* 0x001fc8000f8e02ff */
[----:B------:R-:W-:Y:S02]  /*0140*/  IMAD R7, R5, R4, R0 ;  /* 0x0000000405077224 */ /* 0x000fe400078e0200 */
[----:B------:R-:W0:Y:S02]  /*0150*/  LDC.64 R4, c[0x0][0x388] ;  /* 0x0000e200ff047b82 */ /* 0x000e240000000a00 */
[----:B--2---:R-:W-:-:S06]  /*0160*/  IMAD.WIDE R2, R7, 0x4, R2 ;  /* 0x0000000407027825 */ /* 0x004fcc00078e0202 */
[----:B-1----:R-:W2:Y:S01]  /*0170*/  LDG.E R2, desc[UR4][R2.64] ;  /* 0x0000000402027981 */ /* 0x002ea2000c1e1900 */
[----:B0-----:R-:W-:-:S04]  /*0180*/  IMAD.WIDE R4, R7, 0x4, R4 ;  /* 0x0000000407047825 */ /* 0x001fc800078e0204 */
[----:B--2---:R-:W-:-:S06]  /*0190*/  FMUL R0, R2, 255 ;  /* 0x437f000002007820 */ /* 0x004fcc0000400000 */
[----:B------:R-:W0:Y:S02]  /*01a0*/  F2I.TRUNC.NTZ R0, R0 ;  /* 0x0000000000007305 */ /* 0x000e24000020f100 */
[----:B0-----:R-:W-:-:S04]  /*01b0*/  VIMNMX R6, PT, PT, RZ, R0, !PT ;  /* 0x00000000ff067248 */ /* 0x001fc80007fe0100 */
[----:B------:R-:W-:-:S04]  /*01c0*/  VIMNMX R6, PT, PT, R6, 0xff, PT ;  /* 0x000000ff06067848 */ /* 0x000fc80003fe0100 */
[C---:B------:R-:W-:Y:S01]  /*01d0*/  SHF.L.U32 R9, R6.reuse, 0x10, RZ ;  /* 0x0000001006097819 */ /* 0x040fe200000006ff */
[----:B------:R-:W-:-:S05]  /*01e0*/  IMAD.SHL.U32 R8, R6, 0x100, RZ ;  /* 0x0000010006087824 */ /* 0x000fca00078e00ff */
[----:B------:R-:W-:-:S04]  /*01f0*/  LOP3.LUT R8, R6, R9, R8, 0xfe, !PT ;  /* 0x0000000906087212 */ /* 0x000fc800078efe08 */
[----:B------:R-:W-:-:S05]  /*0200*/  LOP3.LUT R7, R8, 0xff000000, RZ, 0xfc, !PT ;  /* 0xff00000008077812 */ /* 0x000fca00078efcff */
[----:B------:R-:W-:Y:S01]  /*0210*/  STG.E desc[UR4][R4.64], R7 ;  /* 0x0000000704007986 */ /* 0x000fe2000c101904 */
[----:B------:R-:W-:Y:S05]  /*0220*/  EXIT ;  /* 0x000000000000794d */ /* 0x000fea0003800000 */
.L_x_90:
        /* <DEDUP_REMOVED lines=13> */
.L_x_163:


//--------------------- .text._Z9AddSourcePfS_fii --------------------------
	.section	.text._Z9AddSourcePfS_fii,"ax",@progbits
	.align	128
        .global         _Z9AddSourcePfS_fii
        .type           _Z9AddSourcePfS_fii,@function
        .size           _Z9AddSourcePfS_fii,(.L_x_164 - _Z9AddSourcePfS_fii)
        .other          _Z9AddSourcePfS_fii,@"STO_CUDA_ENTRY STV_DEFAULT"
_Z9AddSourcePfS_fii:
.text._Z9AddSourcePfS_fii:
[----:B------:R-:W-:Y:S01]  /*0000*/  LDC R1, c[0x0][0x37c] ;  /* 0x0000df00ff017b82 */ /* 0x000fe20000000800 */
[----:B------:R-:W0:Y:S07]  /*0010*/  S2R R0, SR_TID.X ;  /* 0x0000000000007919 */ /* 0x000e2e0000002100 */
[----:B------:R-:W0:Y:S01]  /*0020*/  S2UR UR4, SR_CTAID.X ;  /* 0x00000000000479c3 */ /* 0x000e220000002500 */
[----:B------:R-:W1:Y:S01]  /*0030*/  LDCU UR7, c[0x0][0x398] ;  /* 0x00007300ff0777ac */ /* 0x000e620008000800 */
[----:B------:R-:W2:Y:S06]  /*0040*/  S2R R8, SR_TID.Y ;  /* 0x0000000000087919 */ /* 0x000eac0000002200 */
[----:B------:R-:W0:Y:S08]  /*0050*/  LDC R9, c[0x0][0x360] ;  /* 0x0000d800ff097b82 */ /* 0x000e300000000800 */
[----:B------:R-:W3:Y:S08]  /*0060*/  LDC.64 R2, c[0x0][0x390] ;  /* 0x0000e400ff027b82 */ /* 0x000ef00000000a00 */
[----:B------:R-:W2:Y:S08]  /*0070*/  S2UR UR5, SR_CTAID.Y ;  /* 0x00000000000579c3 */ /* 0x000eb00000002600 */
[----:B------:R-:W2:Y:S01]  /*0080*/  LDC R11, c[0x0][0x364] ;  /* 0x0000d900ff0b7b82 */ /* 0x000ea20000000800 */
[----:B0-----:R-:W-:Y:S01]  /*0090*/  IMAD R0, R9, UR4, R0 ;  /* 0x0000000409007c24 */ /* 0x001fe2000f8e0200 */
[----:B------:R-:W0:Y:S04]  /*00a0*/  LDCU UR6, c[0x0][0x370] ;  /* 0x00006e00ff0677ac */ /* 0x000e280008000800 */
[----:B---3--:R-:W-:-:S02]  /*00b0*/  ISETP.GE.AND P0, PT, R0, R3, PT ;  /* 0x000000030000720c */ /* 0x008fc40003f06270 */
[----:B------:R-:W3:Y:S02]  /*00c0*/  LDC.64 R4, c[0x0][0x388] ;  /* 0x0000e200ff047b82 */ /* 0x000ee40000000a00 */
[----:B------:R-:W-:-:S04]  /*00d0*/  SEL R0, R0, RZ, !P0 ;  /* 0x000000ff00007207 */ /* 0x000fc80004000000 */
[----:B------:R-:W-:Y:S02]  /*00e0*/  ISETP.GE.AND P0, PT, R0, RZ, PT ;  /* 0x000000ff0000720c */ /* 0x000fe40003f06270 */
[----:B------:R-:W4:Y:S01]  /*00f0*/  LDC.64 R6, c[0x0][0x380] ;  /* 0x0000e000ff067b82 */ /* 0x000f220000000a00 */
[----:B--2---:R-:W-:Y:S01]  /*0100*/  IMAD R8, R11, UR5, R8 ;  /* 0x000000050b087c24 */ /* 0x004fe2000f8e0208 */
[----:B------:R-:W2:Y:S04]  /*0110*/  LDCU.64 UR4, c[0x0][0x358] ;  /* 0x00006b00ff0477ac */ /* 0x000ea80008000a00 */
[----:B-1----:R-:W-:-:S05]  /*0120*/  ISETP.GE.AND P1, PT, R8, UR7, PT ;  /* 0x0000000708007c0c */ /* 0x002fca000bf26270 */
[----:B------:R-:W-:Y:S02]  /*0130*/  @!P0 IADD3 R0, PT, PT, R3, -0x1, RZ ;  /* 0xffffffff03008810 */ /* 0x000fe40007ffe0ff */
[----:B------:R-:W-:Y:S01]  /*0140*/  SEL R3, R8, RZ, !P1 ;  /* 0x000000ff08037207 */ /* 0x000fe20004800000 */
[----:B0-----:R-:W-:-:S04]  /*0150*/  IMAD R8, R9, UR6, RZ ;  /* 0x0000000609087c24 */ /* 0x001fc8000f8e02ff */
[----:B------:R-:W-:-:S04]  /*0160*/  IMAD R3, R3, R8, R0 ;  /* 0x0000000803037224 */ /* 0x000fc800078e0200 */
[----:B---3--:R-:W-:-:S04]  /*0170*/  IMAD.WIDE R4, R3, 0x4, R4 ;  /* 0x0000000403047825 */ /* 0x008fc800078e0204 */
[----:B----4-:R-:W-:Y:S02]  /*0180*/  IMAD.WIDE R6, R3, 0x4, R6 ;  /* 0x0000000403067825 */ /* 0x010fe400078e0206 */
[----:B--2---:R-:W2:Y:S04]  /*0190*/  LDG.E R5, desc[UR4][R4.64] ;  /* 0x0000000404057981 */ /* 0x004ea8000c1e1900 */
[----:B------:R-:W2:Y:S02]  /*01a0*/  LDG.E R0, desc[UR4][R6.64] ;  /* 0x0000000406007981 */ /* 0x000ea4000c1e1900 */
[----:B--2---:R-:W-:-:S05]  /*01b0*/  FFMA R3, R5, R2, R0 ;  /* 0x0000000205037223 */ /* 0x004fca0000000000 */
[----:B------:R-:W-:Y:S01]  /*01c0*/  STG.E desc[UR4][R6.64], R3 ;  /* 0x0000000306007986 */ /* 0x000fe2000c101904 */
[----:B------:R-:W-:Y:S05]  /*01d0*/  EXIT ;  /* 0x000000000000794d */ /* 0x000fea0003800000 */
.L_x_91:
        /* <DEDUP_REMOVED lines=10> */
.L_x_164:


//--------------------- .text._Z10MakeSourcePiS_ii --------------------------
	.section	.text._Z10MakeSourcePiS_ii,"ax",@progbits
	.align	128
        .global         _Z10MakeSourcePiS_ii
        .type           _Z10MakeSourcePiS_ii,@function
        .size           _Z10MakeSourcePiS_ii,(.L_x_165 - _Z10MakeSourcePiS_ii)
        .other          _Z10MakeSourcePiS_ii,@"STO_CUDA_ENTRY STV_DEFAULT"
_Z10MakeSourcePiS_ii:
.text._Z10MakeSourcePiS_ii:
        /* <DEDUP_REMOVED lines=20> */
[----:B------:R-:W-:Y:S02]  /*0140*/  IMAD R7, R5, R4, R0 ;  /* 0x0000000405077224 */ /* 0x000fe400078e0200 */
[----:B------:R-:W0:Y:S02]  /*0150*/  LDC.64 R4, c[0x0][0x388] ;  /* 0x0000e200ff047b82 */ /* 0x000e240000000a00 */
[----:B--2---:R-:W-:-:S06]  /*0160*/  IMAD.WIDE R2, R7, 0x4, R2 ;  /* 0x0000000407027825 */ /* 0x004fcc00078e0202 */
[----:B-1----:R-:W2:Y:S01]  /*0170*/  LDG.E R2, desc[UR4][R2.64] ;  /* 0x0000000402027981 */ /* 0x002ea2000c1e1900 */
[----:B0-----:R-:W-:Y:S01]  /*0180*/  IMAD.WIDE R4, R7, 0x4, R4 ;  /* 0x0000000407047825 */ /* 0x001fe200078e0204 */
[----:B--2---:R-:W-:-:S05]  /*0190*/  LOP3.LUT R7, R2, 0x1, RZ, 0xc0, !PT ;  /* 0x0000000102077812 */ /* 0x004fca00078ec0ff */
[----:B------:R-:W-:Y:S01]  /*01a0*/  STG.E desc[UR4][R4.64], R7 ;  /* 0x0000000704007986 */ /* 0x000fe2000c101904 */
[----:B------:R-:W-:Y:S05]  /*01b0*/  EXIT ;  /* 0x000000000000794d */ /* 0x000fea0003800000 */
.L_x_92:
        /* <DEDUP_REMOVED lines=12> */
.L_x_165:


//--------------------- .text._Z10MakeSourcePiPfii --------------------------
	.section	.text._Z10MakeSourcePiPfii,"ax",@progbits
	.align	128
        .global         _Z10MakeSourcePiPfii
        .type           _Z10MakeSourcePiPfii,@function
        .size           _Z10MakeSourcePiPfii,(.L_x_147 - _Z10MakeSourcePiPfii)
        .other          _Z10MakeSourcePiPfii,@"STO_CUDA_ENTRY STV_DEFAULT"
_Z10MakeSourcePiPfii:
.text._Z10MakeSourcePiPfii:
[----:B------:R-:W-:Y:S01]  /*0000*/  LDC R1, c[0x0][0x37c] ;  /* 0x0000df00ff017b82 */ /* 0x000fe20000000800 */
[----:B------:R-:W0:Y:S07]  /*0010*/  S2R R3, SR_TID.X ;  /* 0x0000000000037919 */ /* 0x000e2e0000002100 */
[----:B------:R-:W0:Y:S01]  /*0020*/  S2UR UR4, SR_CTAID.X ;  /* 0x00000000000479c3 */ /* 0x000e220000002500 */
[----:B------:R-:W1:Y:S01]  /*0030*/  LDCU.64 UR6, c[0x0][0x358] ;  /* 0x00006b00ff0677ac */ /* 0x000e620008000a00 */
        /* <DEDUP_REMOVED lines=10> */
[----:B------:R-:W-:Y:S01]  /*00e0*/  ISETP.GE.AND P0, PT, R2, RZ, PT ;  /* 0x000000ff0200720c */ /* 0x000fe20003f06270 */
[----:B--2---:R-:W-:-:S05]  /*00f0*/  IMAD R0, R7, UR5, R0 ;  /* 0x0000000507007c24 */ /* 0x004fca000f8e0200 */
[----:B------:R-:W-:-:S07]  /*0100*/  ISETP.GE.AND P1, PT, R0, R9, PT ;  /* 0x000000090000720c */ /* 0x000fce0003f26270 */
[----:B------:R-:W-:Y:S01]  /*0110*/  @!P0 VIADD R2, R8, 0xffffffff ;  /* 0xffffffff08028836 */ /* 0x000fe20000000000 */
[----:B------:R-:W-:Y:S01]  /*0120*/  SEL R3, R0, RZ, !P1 ;  /* 0x000000ff00037207 */ /* 0x000fe20004800000 */
[----:B0-----:R-:W-:-:S04]  /*0130*/  IMAD R0, R6, UR4, RZ ;  /* 0x0000000406007c24 */ /* 0x001fc8000f8e02ff */
[----:B------:R-:W-:-:S04]  /*0140*/  IMAD R2, R3, R0, R2 ;  /* 0x0000000003027224 */ /* 0x000fc800078e0202 */
[----:B---3--:R-:W-:-:S05]  /*0150*/  IMAD.WIDE R4, R2, 0x4, R4 ;  /* 0x0000000402047825 */ /* 0x008fca00078e0204 */
[----:B-1----:R-:W2:Y:S01]  /*0160*/  LDG.E.U8 R0, desc[UR6][R4.64+0x2] ;  /* 0x0000020604007981 */ /* 0x002ea2000c1e1100 */
[----:B------:R-:W-:Y:S01]  /*0170*/  IMAD.MOV.U32 R6, RZ, RZ, 0x3b808081 ;  /* 0x3b808081ff067424 */ /* 0x000fe200078e00ff */
[----:B------:R-:W-:Y:S01]  /*0180*/  BSSY.RECONVERGENT B1, `(.L_x_93) ;  /* 0x000000c000017945 */ /* 0x000fe20003800200 */
[----:B------:R-:W-:-:S04]  /*0190*/  IMAD.MOV.U32 R3, RZ, RZ, 0x437f0000 ;  /* 0x437f0000ff037424 */ /* 0x000fc800078e00ff */
[----:B------:R-:W-:-:S04]  /*01a0*/  FFMA R3, R6, -R3, 1 ;  /* 0x3f80000006037423 */ /* 0x000fc80000000803 */
[----:B------:R-:W-:Y:S01]  /*01b0*/  FFMA R3, R3, R6, 0.0039215688593685626984 ;  /* 0x3b80808103037423 */ /* 0x000fe20000000006 */
[----:B--2---:R-:W-:-:S04]  /*01c0*/  I2FP.F32.U32 R0, R0 ;  /* 0x0000000000007245 */ /* 0x004fc80000201000 */
[----:B------:R-:W0:Y:S01]  /*01d0*/  FCHK P0, R0, 255 ;  /* 0x437f000000007902 */ /* 0x000e220000000000 */
[----:B------:R-:W-:-:S04]  /*01e0*/  FFMA R6, R0, R3, RZ ;  /* 0x0000000300067223 */ /* 0x000fc800000000ff */
[----:B------:R-:W-:-:S04]  /*01f0*/  FFMA R7, R6, -255, R0 ;  /* 0xc37f000006077823 */ /* 0x000fc80000000000 */
[----:B------:R-:W-:Y:S01]  /*0200*/  FFMA R7, R3, R7, R6 ;  /* 0x0000000703077223 */ /* 0x000fe20000000006 */
[----:B0-----:R-:W-:Y:S06]  /*0210*/  @!P0 BRA `(.L_x_94) ;  /* 0x0000000000088947 */ /* 0x001fec0003800000 */
[----:B------:R-:W-:-:S07]  /*0220*/  MOV R4, 0x240 ;  /* 0x0000024000047802 */ /* 0x000fce0000000f00 */
[----:B------:R-:W-:Y:S05]  /*0230*/  CALL.REL.NOINC `($__internal_5_$__cuda_sm3x_div_rn_noftz_f32_slowpath) ;  /* 0x0000000000147944 */ /* 0x000fea0003c00000 */
.L_x_94:
[----:B------:R-:W-:Y:S05]  /*0240*/  BSYNC.RECONVERGENT B1 ;  /* 0x0000000000017941 */ /* 0x000fea0003800200 */
.L_x_93:
[----:B------:R-:W0:Y:S02]  /*0250*/  LDC.64 R4, c[0x0][0x388] ;  /* 0x0000e200ff047b82 */ /* 0x000e240000000a00 */
[----:B0-----:R-:W-:-:S05]  /*0260*/  IMAD.WIDE R2, R2, 0x4, R4 ;  /* 0x0000000402027825 */ /* 0x001fca00078e0204 */
[----:B------:R-:W-:Y:S01]  /*0270*/  STG.E desc[UR6][R2.64], R7 ;  /* 0x0000000702007986 */ /* 0x000fe2000c101906 */
[----:B------:R-:W-:Y:S05]  /*0280*/  EXIT ;  /* 0x000000000000794d */ /* 0x000fea0003800000 */
        .weak           $__internal_5_$__cuda_sm3x_div_rn_noftz_f32_slowpath
        .type           $__internal_5_$__cuda_sm3x_div_rn_noftz_f32_slowpath,@function
        .size           $__internal_5_$__cuda_sm3x_div_rn_noftz_f32_slowpath,(.L_x_147 - $__internal_5_$__cuda_sm3x_div_rn_noftz_f32_slowpath)
$__internal_5_$__cuda_sm3x_div_rn_noftz_f32_slowpath:
[--C-:B------:R-:W-:Y:S01]  /*0290*/  SHF.R.U32.HI R3, RZ, 0x17, R0.reuse ;  /* 0x00000017ff037819 */ /* 0x100fe20000011600 */
[----:B------:R-:W-:Y:S04]  /*02a0*/  BSSY.RECONVERGENT B0, `(.L_x_95) ;  /* 0x000005c000007945 */ /* 0x000fe80003800200 */
[----:B------:R-:W-:Y:S01]  /*02b0*/  BSSY.RELIABLE B2, `(.L_x_96) ;  /* 0x000001a000027945 */ /* 0x000fe20003800100 */
[----:B------:R-:W-:Y:S01]  /*02c0*/  IMAD.MOV.U32 R5, RZ, RZ, R0 ;  /* 0x000000ffff057224 */ /* 0x000fe200078e0000 */
[----:B------:R-:W-:-:S05]  /*02d0*/  LOP3.LUT R3, R3, 0xff, RZ, 0xc0, !PT ;  /* 0x000000ff03037812 */ /* 0x000fca00078ec0ff */
[----:B------:R-:W-:-:S05]  /*02e0*/  VIADD R7, R3, 0xffffffff ;  /* 0xffffffff03077836 */ /* 0x000fca0000000000 */
[----:B------:R-:W-:-:S13]  /*02f0*/  ISETP.GT.U32.OR P0, PT, R7, 0xfd, !PT ;  /* 0x000000fd0700780c */ /* 0x000fda0007f04470 */
[----:B------:R-:W-:Y:S01]  /*0300*/  @!P0 IMAD.MOV.U32 R6, RZ, RZ, RZ ;  /* 0x000000ffff068224 */ /* 0x000fe200078e00ff */
[----:B------:R-:W-:Y:S06]  /*0310*/  @!P0 BRA `(.L_x_97) ;  /* 0x00000000004c8947 */ /* 0x000fec0003800000 */
[----:B------:R-:W-:-:S13]  /*0320*/  FSETP.GTU.FTZ.AND P0, PT, |R0|, +INF , PT ;  /* 0x7f8000000000780b */ /* 0x000fda0003f1c200 */
[----:B------:R-:W-:Y:S05]  /*0330*/  @P0 BREAK.RELIABLE B2 ;  /* 0x0000000000020942 */ /* 0x000fea0003800100 */
[----:B------:R-:W-:Y:S05]  /*0340*/  @P0 BRA `(.L_x_98) ;  /* 0x0000000400400947 */ /* 0x000fea0003800000 */
[----:B------:R-:W-:-:S05]  /*0350*/  IMAD.MOV.U32 R6, RZ, RZ, 0x437f0000 ;  /* 0x437f0000ff067424 */ /* 0x000fca00078e00ff */
[----:B------:R-:W-:-:S13]  /*0360*/  LOP3.LUT P0, RZ, R6, 0x7fffffff, R5, 0xc8, !PT ;  /* 0x7fffffff06ff7812 */ /* 0x000fda000780c805 */
[----:B------:R-:W-:Y:S05]  /*0370*/  @!P0 BREAK.RELIABLE B2 ;  /* 0x0000000000028942 */ /* 0x000fea0003800100 */
[----:B------:R-:W-:Y:S05]  /*0380*/  @!P0 BRA `(.L_x_99) ;  /* 0x0000000400288947 */ /* 0x000fea0003800000 */
[----:B------:R-:W-:-:S13]  /*0390*/  LOP3.LUT P0, RZ, R5, 0x7fffffff, RZ, 0xc0, !PT ;  /* 0x7fffffff05ff7812 */ /* 0x000fda000780c0ff */
[----:B------:R-:W-:Y:S05]  /*03a0*/  @!P0 BREAK.RELIABLE B2 ;  /* 0x0000000000028942 */ /* 0x000fea0003800100 */
[----:B------:R-:W-:Y:S05]  /*03b0*/  @!P0 BRA `(.L_x_100) ;  /* 0x0000000400148947 */ /* 0x000fea0003800000 */
[----:B------:R-:W-:Y:S02]  /*03c0*/  FSETP.NEU.FTZ.AND P0, PT, |R0|, +INF , PT ;  /* 0x7f8000000000780b */ /* 0x000fe40003f1d200 */
[----:B------:R-:W-:-:S04]  /*03d0*/  LOP3.LUT P1, RZ, R6, 0x7fffffff, RZ, 0xc0, !PT ;  /* 0x7fffffff06ff7812 */ /* 0x000fc8000782c0ff */
[----:B------:R-:W-:-:S13]  /*03e0*/  PLOP3.LUT P0, PT, P0, P1, PT, 0x2f, 0xf2 ;  /* 0x0000000000f2781c */ /* 0x000fda0000702577 */
[----:B------:R-:W-:Y:S05]  /*03f0*/  @P0 BREAK.RELIABLE B2 ;  /* 0x0000000000020942 */ /* 0x000fea0003800100 */
[----:B------:R-:W-:Y:S05]  /*0400*/  @P0 BRA `(.L_x_101) ;  /* 0x0000000000f40947 */ /* 0x000fea0003800000 */
[----:B------:R-:W-:-:S13]  /*0410*/  ISETP.GE.AND P0, PT, R7, RZ, PT ;  /* 0x000000ff0700720c */ /* 0x000fda0003f06270 */
[----:B------:R-:W-:Y:S02]  /*0420*/  @P0 IMAD.MOV.U32 R6, RZ, RZ, RZ ;  /* 0x000000ffff060224 */ /* 0x000fe400078e00ff */
[----:B------:R-:W-:Y:S01]  /*0430*/  @!P0 FFMA R5, R0, 1.84467440737095516160e+19, RZ ;  /* 0x5f80000000058823 */ /* 0x000fe200000000ff */
[----:B------:R-:W-:-:S07]  /*0440*/  @!P0 IMAD.MOV.U32 R6, RZ, RZ, -0x40 ;  /* 0xffffffc0ff068424 */ /* 0x000fce00078e00ff */
.L_x_97:
[----:B------:R-:W-:Y:S05]  /*0450*/  BSYNC.RELIABLE B2 ;  /* 0x0000000000027941 */ /* 0x000fea0003800100 */
.L_x_96:
[----:B------:R-:W-:Y:S01]  /*0460*/  UMOV UR4, 0x437f0000 ;  /* 0x437f000000047882 */ /* 0x000fe20000000000 */
[----:B------:R-:W-:Y:S01]  /*0470*/  VIADD R3, R3, 0xffffff81 ;  /* 0xffffff8103037836 */ /* 0x000fe20000000000 */
[----:B------:R-:W-:Y:S01]  /*0480*/  UIADD3 UR4, UPT, UPT, UR4, -0x3800000, URZ ;  /* 0xfc80000004047890 */ /* 0x000fe2000fffe0ff */
[----:B------:R-:W-:Y:S02]  /*0490*/  BSSY.RECONVERGENT B2, `(.L_x_102) ;  /* 0x0000033000027945 */ /* 0x000fe40003800200 */
[----:B------:R-:W-:Y:S01]  /*04a0*/  IMAD R0, R3, -0x800000, R5 ;  /* 0xff80000003007824 */ /* 0x000fe200078e0205 */
[----:B------:R-:W-:Y:S02]  /*04b0*/  IADD3 R6, PT, PT, R6, -0x7, R3 ;  /* 0xfffffff906067810 */ /* 0x000fe40007ffe003 */
[----:B------:R-:W-:-:S03]  /*04c0*/  FADD.FTZ R9, -RZ, -UR4 ;  /* 0x80000004ff097e21 */ /* 0x000fc60008010100 */
[----:B------:R-:W0:Y:S02]  /*04d0*/  MUFU.RCP R7, UR4 ;  /* 0x0000000400077d08 */ /* 0x000e240008001000 */
        /* <DEDUP_REMOVED lines=8> */
[----:B------:R-:W-:-:S05]  /*0560*/  LOP3.LUT R0, R0, 0xff, RZ, 0xc0, !PT ;  /* 0x000000ff00007812 */ /* 0x000fca00078ec0ff */
[----:B------:R-:W-:-:S04]  /*0570*/  IMAD.IADD R10, R0, 0x1, R6 ;  /* 0x00000001000a7824 */ /* 0x000fc800078e0206 */
        /* <DEDUP_REMOVED lines=11> */
[C---:B------:R-:W-:Y:S01]  /*0630*/  VIADD R6, R10.reuse, 0x20 ;  /* 0x000000200a067836 */ /* 0x040fe20000000000 */
[C---:B------:R-:W-:Y:S02]  /*0640*/  ISETP.NE.AND P2, PT, R10.reuse, RZ, PT ;  /* 0x000000ff0a00720c */ /* 0x040fe40003f45270 */
[----:B------:R-:W-:Y:S02]  /*0650*/  ISETP.NE.AND P1, PT, R10, RZ, PT ;  /* 0x000000ff0a00720c */ /* 0x000fe40003f25270 */
[----:B------:R-:W-:Y:S01]  /*0660*/  LOP3.LUT R3, R0, 0x7fffff, RZ, 0xc0, !PT ;  /* 0x007fffff00037812 */ /* 0x000fe200078ec0ff */
[CCC-:B------:R-:W-:Y:S01]  /*0670*/  FFMA.RP R0, R7.reuse, R9.reuse, R8.reuse ;  /* 0x0000000907007223 */ /* 0x1c0fe20000008008 */
[----:B------:R-:W-:Y:S01]  /*0680*/  FFMA.RM R7, R7, R9, R8 ;  /* 0x0000000907077223 */ /* 0x000fe20000004008 */
[----:B------:R-:W-:Y:S01]  /*0690*/  IMAD.MOV R8, RZ, RZ, -R10 ;  /* 0x000000ffff087224 */ /* 0x000fe200078e0a0a */
[----:B------:R-:W-:-:S03]  /*06a0*/  LOP3.LUT R3, R3, 0x800000, RZ, 0xfc, !PT ;  /* 0x0080000003037812 */ /* 0x000fc600078efcff */
        /* <DEDUP_REMOVED lines=9> */
[----:B------:R-:W-:-:S05]  /*0740*/  LOP3.LUT R3, R3, R0, RZ, 0xc0, !PT ;  /* 0x0000000003037212 */ /* 0x000fca00078ec0ff */
[----:B------:R-:W-:-:S05]  /*0750*/  IMAD.IADD R6, R6, 0x1, R3 ;  /* 0x0000000106067824 */ /* 0x000fca00078e0203 */
[----:B------:R-:W-:Y:S01]  /*0760*/  LOP3.LUT R5, R6, R5, RZ, 0xfc, !PT ;  /* 0x0000000506057212 */ /* 0x000fe200078efcff */
[----:B------:R-:W-:Y:S06]  /*0770*/  BRA `(.L_x_105) ;  /* 0x0000000000107947 */ /* 0x000fec0003800000 */
.L_x_104:
[----:B------:R-:W-:-:S04]  /*0780*/  LOP3.LUT R5, R5, 0x80000000, RZ, 0xc0, !PT ;  /* 0x8000000005057812 */ /* 0x000fc800078ec0ff */
[----:B------:R-:W-:Y:S01]  /*0790*/  LOP3.LUT R5, R5, 0x7f800000, RZ, 0xfc, !PT ;  /* 0x7f80000005057812 */ /* 0x000fe200078efcff */
[----:B------:R-:W-:Y:S06]  /*07a0*/  BRA `(.L_x_105) ;  /* 0x0000000000047947 */ /* 0x000fec0003800000 */
.L_x_103:
[----:B------:R-:W-:-:S07]  /*07b0*/  IMAD R5, R6, 0x800000, R5 ;  /* 0x0080000006057824 */ /* 0x000fce00078e0205 */
.L_x_105:
[----:B------:R-:W-:Y:S05]  /*07c0*/  BSYNC.RECONVERGENT B2 ;  /* 0x0000000000027941 */ /* 0x000fea0003800200 */
.L_x_102:
[----:B------:R-:W-:Y:S05]  /*07d0*/  BRA `(.L_x_106) ;  /* 0x0000000000207947 */ /* 0x000fea0003800000 */
.L_x_101:
[----:B------:R-:W-:-:S04]  /*07e0*/  LOP3.LUT R5, R6, 0x80000000, R5, 0x48, !PT ;  /* 0x8000000006057812 */ /* 0x000fc800078e4805 */
[----:B------:R-:W-:Y:S01]  /*07f0*/  LOP3.LUT R5, R5, 0x7f800000, RZ, 0xfc, !PT ;  /* 0x7f80000005057812 */ /* 0x000fe200078efcff */
[----:B------:R-:W-:Y:S06]  /*0800*/  BRA `(.L_x_106) ;  /* 0x0000000000147947 */ /* 0x000fec0003800000 */
.L_x_100:
[----:B------:R-:W-:Y:S01]  /*0810*/  LOP3.LUT R5, R6, 0x80000000, R5, 0x48, !PT ;  /* 0x8000000006057812 */ /* 0x000fe200078e4805 */
[----:B------:R-:W-:Y:S06]  /*0820*/  BRA `(.L_x_106) ;  /* 0x00000000000c7947 */ /* 0x000fec0003800000 */
.L_x_99:
[----:B------:R-:W0:Y:S01]  /*0830*/  MUFU.RSQ R5, -QNAN ;  /* 0xffc0000000057908 */ /* 0x000e220000001400 */
[----:B------:R-:W-:Y:S05]  /*0840*/  BRA `(.L_x_106) ;  /* 0x0000000000047947 */ /* 0x000fea0003800000 */
.L_x_98:
[----:B------:R-:W-:-:S07]  /*0850*/  FADD.FTZ R5, R0, 255 ;  /* 0x437f000000057421 */ /* 0x000fce0000010000 */
.L_x_106:
[----:B------:R-:W-:Y:S05]  /*0860*/  BSYNC.RECONVERGENT B0 ;  /* 0x0000000000007941 */ /* 0x000fea0003800200 */
.L_x_95:
[----:B0-----:R-:W-:Y:S02]  /*0870*/  IMAD.MOV.U32 R7, RZ, RZ, R5 ;  /* 0x000000ffff077224 */ /* 0x001fe400078e0005 */
[----:B------:R-:W-:-:S04]  /*0880*/  IMAD.MOV.U32 R5, RZ, RZ, 0x0 ;  /* 0x00000000ff057424 */ /* 0x000fc800078e00ff */
[----:B------:R-:W-:Y:S05]  /*0890*/  RET.REL.NODEC R4 `(_Z10MakeSourcePiPfii) ;  /* 0xfffffff404d87950 */ /* 0x000fea0003c3ffff */
.L_x_107:
        /* <DEDUP_REMOVED lines=14> */
.L_x_147:


//--------------------- .text._Z9SetFromUIPfS_S_ii --------------------------
	.section	.text._Z9SetFromUIPfS_S_ii,"ax",@progbits
	.align	128
        .global         _Z9SetFromUIPfS_S_ii
        .type           _Z9SetFromUIPfS_S_ii,@function
        .size           _Z9SetFromUIPfS_S_ii,(.L_x_167 - _Z9SetFromUIPfS_S_ii)
        .other          _Z9SetFromUIPfS_S_ii,@"STO_CUDA_ENTRY STV_DEFAULT"
_Z9SetFromUIPfS_S_ii:
.text._Z9SetFromUIPfS_S_ii:
        /* <DEDUP_REMOVED lines=14> */
[----:B-1----:R-:W-:-:S05]  /*00e0*/  IMAD R4, R5, UR5, R4 ;  /* 0x0000000505047c24 */ /* 0x002fca000f8e0204 */
[----:B------:R-:W-:-:S07]  /*00f0*/  ISETP.GE.AND P1, PT, R4, R9, PT ;  /* 0x000000090400720c */ /* 0x000fce0003f26270 */
[----:B------:R-:W-:Y:S02]  /*0100*/  @!P0 IADD3 R0, PT, PT, R8, -0x1, RZ ;  /* 0xffffffff08008810 */ /* 0x000fe40007ffe0ff */
[----:B------:R-:W-:Y:S01]  /*0110*/  SEL R5, R4, RZ, !P1 ;  /* 0x000000ff04057207 */ /* 0x000fe20004800000 */
[----:B0-----:R-:W-:Y:S01]  /*0120*/  IMAD R4, R6, UR4, RZ ;  /* 0x0000000406047c24 */ /* 0x001fe2000f8e02ff */
[----:B------:R-:W0:Y:S03]  /*0130*/  LDCU.64 UR4, c[0x0][0x358] ;  /* 0x00006b00ff0477ac */ /* 0x000e260008000a00 */
[----:B------:R-:W-:-:S05]  /*0140*/  IMAD R7, R5, R4, R0 ;  /* 0x0000000405077224 */ /* 0x000fca00078e0200 */
[----:B------:R-:W-:-:S05]  /*0150*/  SHF.L.U32 R5, R7, 0x2, RZ ;  /* 0x0000000207057819 */ /* 0x000fca00000006ff */
[----:B--2---:R-:W-:-:S05]  /*0160*/  IMAD.WIDE R2, R5, 0x4, R2 ;  /* 0x0000000405027825 */ /* 0x004fca00078e0202 */
[----:B0-----:R-:W2:Y:S04]  /*0170*/  LDG.E R9, desc[UR4][R2.64+0x8] ;  /* 0x0000080402097981 */ /* 0x001ea8000c1e1900 */
[----:B------:R-:W3:Y:S01]  /*0180*/  LDG.E R11, desc[UR4][R2.64+0x4] ;  /* 0x00000404020b7981 */ /* 0x000ee2000c1e1900 */
[----:B--2---:R-:W-:Y:S02]  /*0190*/  FSETP.GT.AND P0, PT, R9, RZ, PT ;  /* 0x000000ff0900720b */ /* 0x004fe40003f04000 */
[----:B---3--:R-:W-:-:S11]  /*01a0*/  FSETP.GT.AND P1, PT, R11, RZ, PT ;  /* 0x000000ff0b00720b */ /* 0x008fd60003f24000 */
[----:B------:R-:W0:Y:S02]  /*01b0*/  @P0 LDC.64 R4, c[0x0][0x380] ;  /* 0x0000e000ff040b82 */ /* 0x000e240000000a00 */
[----:B0-----:R-:W-:-:S05]  /*01c0*/  @P0 IMAD.WIDE R4, R7, 0x4, R4 ;  /* 0x0000000407040825 */ /* 0x001fca00078e0204 */
[----:B------:R0:W-:Y:S01]  /*01d0*/  @P0 STG.E desc[UR4][R4.64], R9 ;  /* 0x0000000904000986 */ /* 0x0001e2000c101904 */
[----:B------:R-:W-:Y:S05]  /*01e0*/  @!P1 EXIT ;  /* 0x000000000000994d */ /* 0x000fea0003800000 */
[----:B------:R-:W1:Y:S02]  /*01f0*/  LDC.64 R2, c[0x0][0x388] ;  /* 0x0000e200ff027b82 */ /* 0x000e640000000a00 */
[----:B-1----:R-:W-:-:S05]  /*0200*/  IMAD.WIDE R2, R7, 0x4, R2 ;  /* 0x0000000407027825 */ /* 0x002fca00078e0202 */
[----:B------:R-:W-:Y:S01]  /*0210*/  STG.E desc[UR4][R2.64], R11 ;  /* 0x0000000b02007986 */ /* 0x000fe2000c101904 */
[----:B------:R-:W-:Y:S05]  /*0220*/  EXIT ;  /* 0x000000000000794d */ /* 0x000fea0003800000 */
.L_x_108:
        /* <DEDUP_REMOVED lines=13> */
.L_x_167:


//--------------------- .text._Z19AddObstacleVelocityPfS_S_fii --------------------------
	.section	.text._Z19AddObstacleVelocityPfS_S_fii,"ax",@progbits
	.align	128
        .global         _Z19AddObstacleVelocityPfS_S_fii
        .type           _Z19AddObstacleVelocityPfS_S_fii,@function
        .size           _Z19AddObstacleVelocityPfS_S_fii,(.L_x_168 - _Z19AddObstacleVelocityPfS_S_fii)
        .other          _Z19AddObstacleVelocityPfS_S_fii,@"STO_CUDA_ENTRY STV_DEFAULT"
_Z19AddObstacleVelocityPfS_S_fii:
.text._Z19AddObstacleVelocityPfS_S_fii:
        /* <DEDUP_REMOVED lines=9> */
[----:B------:R-:W0:Y:S01]  /*0090*/  LDCU UR4, c[0x0][0x3a0] ;  /* 0x00007400ff0477ac */ /* 0x000e220008000800 */
[----:B------:R-:W3:Y:S03]  /*00a0*/  LDCU UR6, c[0x0][0x370] ;  /* 0x00006e00ff0677ac */ /* 0x000ee60008000800 */
[----:B--2---:R-:W-:-:S02]  /*00b0*/  ISETP.GE.AND P0, PT, R0, R3, PT ;  /* 0x000000030000720c */ /* 0x004fc40003f06270 */
[----:B------:R-:W2:Y:S02]  /*00c0*/  LDC.64 R6, c[0x0][0x380] ;  /* 0x0000e000ff067b82 */ /* 0x000ea40000000a00 */
[----:B------:R-:W-:-:S04]  /*00d0*/  SEL R0, R0, RZ, !P0 ;  /* 0x000000ff00007207 */ /* 0x000fc80004000000 */
[----:B------:R-:W-:Y:S01]  /*00e0*/  ISETP.GE.AND P0, PT, R0, RZ, PT ;  /* 0x000000ff0000720c */ /* 0x000fe20003f06270 */
[----:B-1----:R-:W-:Y:S02]  /*00f0*/  IMAD R8, R5, UR5, R8 ;  /* 0x0000000505087c24 */ /* 0x002fe4000f8e0208 */
[----:B------:R-:W1:Y:S03]  /*0100*/  LDC.64 R4, c[0x0][0x390] ;  /* 0x0000e400ff047b82 */ /* 0x000e660000000a00 */
[----:B0-----:R-:W-:Y:S01]  /*0110*/  ISETP.GE.AND P1, PT, R8, UR4, PT ;  /* 0x0000000408007c0c */ /* 0x001fe2000bf26270 */
[----:B------:R-:W0:Y:S06]  /*0120*/  LDCU.64 UR4, c[0x0][0x358] ;  /* 0x00006b00ff0477ac */ /* 0x000e2c0008000a00 */
[----:B------:R-:W-:-:S02]  /*0130*/  @!P0 IADD3 R0, PT, PT, R3, -0x1, RZ ;  /* 0xffffffff03008810 */ /* 0x000fc40007ffe0ff */
[----:B------:R-:W-:Y:S01]  /*0140*/  SEL R3, R8, RZ, !P1 ;  /* 0x000000ff08037207 */ /* 0x000fe20004800000 */
[----:B---3--:R-:W-:-:S04]  /*0150*/  IMAD R8, R9, UR6, RZ ;  /* 0x0000000609087c24 */ /* 0x008fc8000f8e02ff */
[----:B------:R-:W-:-:S04]  /*0160*/  IMAD R3, R3, R8, R0 ;  /* 0x0000000803037224 */ /* 0x000fc800078e0200 */
[C---:B--2---:R-:W-:Y:S01]  /*0170*/  IMAD.WIDE R6, R3.reuse, 0x4, R6 ;  /* 0x0000000403067825 */ /* 0x044fe200078e0206 */
[----:B------:R-:W-:-:S04]  /*0180*/  SHF.L.U32 R9, R3, 0x2, RZ ;  /* 0x0000000203097819 */ /* 0x000fc800000006ff */
[----:B0-----:R-:W2:Y:S01]  /*0190*/  LDG.E R0, desc[UR4][R6.64] ;  /* 0x0000000406007981 */ /* 0x001ea2000c1e1900 */
[----:B-1----:R-:W-:Y:S02]  /*01a0*/  IMAD.WIDE R4, R9, 0x4, R4 ;  /* 0x0000000409047825 */ /* 0x002fe400078e0204 */
[----:B------:R-:W0:Y:S03]  /*01b0*/  LDC.64 R8, c[0x0][0x388] ;  /* 0x0000e200ff087b82 */ /* 0x000e260000000a00 */
[----:B------:R-:W2:Y:S01]  /*01c0*/  LDG.E R11, desc[UR4][R4.64+0x8] ;  /* 0x00000804040b7981 */ /* 0x000ea2000c1e1900 */
[----:B0-----:R-:W-:-:S04]  /*01d0*/  IMAD.WIDE R8, R3, 0x4, R8 ;  /* 0x0000000403087825 */ /* 0x001fc800078e0208 */
[----:B--2---:R-:W-:-:S05]  /*01e0*/  FFMA R11, R11, R2, R0 ;  /* 0x000000020b0b7223 */ /* 0x004fca0000000000 */
[----:B------:R-:W-:Y:S04]  /*01f0*/  STG.E desc[UR4][R6.64], R11 ;  /* 0x0000000b06007986 */ /* 0x000fe8000c101904 */
[----:B------:R-:W2:Y:S04]  /*0200*/  LDG.E R3, desc[UR4][R4.64+0x4] ;  /* 0x0000040404037981 */ /* 0x000ea8000c1e1900 */
[----:B------:R-:W2:Y:S02]  /*0210*/  LDG.E R0, desc[UR4][R8.64] ;  /* 0x0000000408007981 */ /* 0x000ea4000c1e1900 */
[----:B--2---:R-:W-:-:S05]  /*0220*/  FFMA R3, R3, R2, R0 ;  /* 0x0000000203037223 */ /* 0x004fca0000000000 */
[----:B------:R-:W-:Y:S01]  /*0230*/  STG.E desc[UR4][R8.64], R3 ;  /* 0x0000000308007986 */ /* 0x000fe2000c101904 */
[----:B------:R-:W-:Y:S05]  /*0240*/  EXIT ;  /* 0x000000000000794d */ /* 0x000fea0003800000 */
.L_x_109:
        /* <DEDUP_REMOVED lines=11> */
.L_x_168:


//--------------------- .text._Z9AddFromUIPfS_ifii --------------------------
	.section	.text._Z9AddFromUIPfS_ifii,"ax",@progbits
	.align	128
        .global         _Z9AddFromUIPfS_ifii
        .type           _Z9AddFromUIPfS_ifii,@function
        .size           _Z9AddFromUIPfS_ifii,(.L_x_169 - _Z9AddFromUIPfS_ifii)
        .other          _Z9AddFromUIPfS_ifii,@"STO_CUDA_ENTRY STV_DEFAULT"
_Z9AddFromUIPfS_ifii:
.text._Z9AddFromUIPfS_ifii:
        /* <DEDUP_REMOVED lines=16> */
[----:B------:R-:W1:Y:S06]  /*0100*/  LDCU.64 UR4, c[0x0][0x358] ;  /* 0x00006b00ff0477ac */ /* 0x000e6c0008000a00 */
[----:B------:R-:W4:Y:S01]  /*0110*/  LDC.64 R4, c[0x0][0x388] ;  /* 0x0000e200ff047b82 */ /* 0x000f220000000a00 */
[----:B------:R-:W-:-:S02]  /*0120*/  ISETP.GE.AND P1, PT, R8, R13, PT ;  /* 0x0000000d0800720c */ /* 0x000fc40003f26270 */
[----:B------:R-:W-:Y:S02]  /*0130*/  @!P0 IADD3 R0, PT, PT, R12, -0x1, RZ ;  /* 0xffffffff0c008810 */ /* 0x000fe40007ffe0ff */
[----:B------:R-:W-:Y:S01]  /*0140*/  SEL R9, R8, RZ, !P1 ;  /* 0x000000ff08097207 */ /* 0x000fe20004800000 */
[----:B0-----:R-:W-:-:S04]  /*0150*/  IMAD R8, R10, UR6, RZ ;  /* 0x000000060a087c24 */ /* 0x001fc8000f8e02ff */
[----:B------:R-:W-:-:S04]  /*0160*/  IMAD R9, R9, R8, R0 ;  /* 0x0000000809097224 */ /* 0x000fc800078e0200 */
[C---:B--2---:R-:W-:Y:S01]  /*0170*/  IMAD.WIDE R6, R9.reuse, 0x4, R6 ;  /* 0x0000000409067825 */ /* 0x044fe200078e0206 */
[----:B---3--:R-:W-:-:S04]  /*0180*/  LEA R11, R9, R2, 0x2 ;  /* 0x00000002090b7211 */ /* 0x008fc800078e10ff */
[----:B-1----:R-:W2:Y:S01]  /*0190*/  LDG.E R9, desc[UR4][R6.64] ;  /* 0x0000000406097981 */ /* 0x002ea2000c1e1900 */
[----:B----4-:R-:W-:-:S06]  /*01a0*/  IMAD.WIDE R4, R11, 0x4, R4 ;  /* 0x000000040b047825 */ /* 0x010fcc00078e0204 */
[----:B------:R-:W2:Y:S02]  /*01b0*/  LDG.E R4, desc[UR4][R4.64] ;  /* 0x0000000404047981 */ /* 0x000ea4000c1e1900 */
[----:B--2---:R-:W-:-:S05]  /*01c0*/  FFMA R3, R4, R3, R9 ;  /* 0x0000000304037223 */ /* 0x004fca0000000009 */
[----:B------:R-:W-:Y:S01]  /*01d0*/  STG.E desc[UR4][R6.64], R3 ;  /* 0x0000000306007986 */ /* 0x000fe2000c101904 */
[----:B------:R-:W-:Y:S05]  /*01e0*/  EXIT ;  /* 0x000000000000794d */ /* 0x000fea0003800000 */
.L_x_110:
        /* <DEDUP_REMOVED lines=9> */
.L_x_169:


//--------------------- .text._Z9AddFromUIPfffiiii --------------------------
	.section	.text._Z9AddFromUIPfffiiii,"ax",@progbits
	.align	128
        .global         _Z9AddFromUIPfffiiii
        .type           _Z9AddFromUIPfffiiii,@function
        .size           _Z9AddFromUIPfffiiii,(.L_x_170 - _Z9AddFromUIPfffiiii)
        .other          _Z9AddFromUIPfffiiii,@"STO_CUDA_ENTRY STV_DEFAULT"
_Z9AddFromUIPfffiiii:
.text._Z9AddFromUIPfffiiii:
        /* <DEDUP_REMOVED lines=9> */
[----:B------:R-:W0:Y:S06]  /*0090*/  LDCU UR4, c[0x0][0x370] ;  /* 0x00006e00ff0477ac */ /* 0x000e2c0008000800 */
[----:B------:R-:W3:Y:S01]  /*00a0*/  LDC.64 R10, c[0x0][0x390] ;  /* 0x0000e400ff0a7b82 */ /* 0x000ee20000000a00 */
[----:B--2---:R-:W-:-:S04]  /*00b0*/  ISETP.GE.AND P0, PT, R3, R8, PT ;  /* 0x000000080300720c */ /* 0x004fc80003f06270 */
[----:B------:R-:W-:-:S04]  /*00c0*/  SEL R0, R3, RZ, !P0 ;  /* 0x000000ff03007207 */ /* 0x000fc80004000000 */
[----:B------:R-:W-:Y:S01]  /*00d0*/  ISETP.GE.AND P0, PT, R0, RZ, PT ;  /* 0x000000ff0000720c */ /* 0x000fe20003f06270 */
[----:B-1----:R-:W-:-:S05]  /*00e0*/  IMAD R2, R5, UR5, R2 ;  /* 0x0000000505027c24 */ /* 0x002fca000f8e0202 */
[----:B------:R-:W-:-:S07]  /*00f0*/  ISETP.GE.AND P1, PT, R2, R9, PT ;  /* 0x000000090200720c */ /* 0x000fce0003f26270 */
[----:B------:R-:W-:Y:S02]  /*0100*/  @!P0 VIADD R0, R8, 0xffffffff ;  /* 0xffffffff08008836 */ /* 0x000fe40000000000 */
[C---:B---3--:R-:W-:Y:S01]  /*0110*/  VIADD R4, R11.reuse, 0x5 ;  /* 0x000000050b047836 */ /* 0x048fe20000000000 */
[----:B------:R-:W-:Y:S02]  /*0120*/  IADD3 R3, PT, PT, R10, 0x5, RZ ;  /* 0x000000050a037810 */ /* 0x000fe40007ffe0ff */
[----:B------:R-:W-:Y:S01]  /*0130*/  SEL R5, R2, RZ, !P1 ;  /* 0x000000ff02057207 */ /* 0x000fe20004800000 */
[----:B------:R-:W-:Y:S01]  /*0140*/  VIADD R2, R11, 0xfffffffb ;  /* 0xfffffffb0b027836 */ /* 0x000fe20000000000 */
[----:B------:R-:W-:Y:S02]  /*0150*/  ISETP.GE.AND P1, PT, R0, R3, PT ;  /* 0x000000030000720c */ /* 0x000fe40003f26270 */
[----:B------:R-:W-:Y:S01]  /*0160*/  ISETP.GE.AND P0, PT, R5, R4, PT ;  /* 0x000000040500720c */ /* 0x000fe20003f06270 */
[----:B0-----:R-:W-:Y:S01]  /*0170*/  IMAD R4, R6, UR4, RZ ;  /* 0x0000000406047c24 */ /* 0x001fe2000f8e02ff */
[----:B------:R-:W-:-:S02]  /*0180*/  IADD3 R3, PT, PT, R10, -0x5, RZ ;  /* 0xfffffffb0a037810 */ /* 0x000fc40007ffe0ff */
[----:B------:R-:W-:Y:S02]  /*0190*/  ISETP.GT.AND P0, PT, R5, R2, !P0 ;  /* 0x000000020500720c */ /* 0x000fe40004704270 */
[----:B------:R-:W-:-:S04]  /*01a0*/  ISETP.GT.AND P1, PT, R0, R3, !P1 ;  /* 0x000000030000720c */ /* 0x000fc80004f24270 */
[----:B------:R-:W-:-:S13]  /*01b0*/  PLOP3.LUT P0, PT, P1, P0, PT, 0x80, 0x8 ;  /* 0x000000000008781c */ /* 0x000fda0000f01070 */
[----:B------:R-:W-:Y:S05]  /*01c0*/  @!P0 EXIT ;  /* 0x000000000000894d */ /* 0x000fea0003800000 */
[----:B------:R-:W0:Y:S01]  /*01d0*/  LDC.64 R2, c[0x0][0x380] ;  /* 0x0000e000ff027b82 */ /* 0x000e220000000a00 */
[----:B------:R-:W1:Y:S01]  /*01e0*/  LDCU.64 UR4, c[0x0][0x358] ;  /* 0x00006b00ff0477ac */ /* 0x000e620008000a00 */
[----:B------:R-:W-:-:S06]  /*01f0*/  IMAD R5, R5, R4, R0 ;  /* 0x0000000405057224 */ /* 0x000fcc00078e0200 */
[----:B------:R-:W2:Y:S01]  /*0200*/  LDC.64 R6, c[0x0][0x388] ;  /* 0x0000e200ff067b82 */ /* 0x000ea20000000a00 */
[----:B0-----:R-:W-:-:S05]  /*0210*/  IMAD.WIDE R2, R5, 0x4, R2 ;  /* 0x0000000405027825 */ /* 0x001fca00078e0202 */
[----:B-1----:R-:W2:Y:S02]  /*0220*/  LDG.E R5, desc[UR4][R2.64] ;  /* 0x0000000402057981 */ /* 0x002ea4000c1e1900 */
[----:B--2---:R-:W-:-:S05]  /*0230*/  FFMA R5, R6, R7, R5 ;  /* 0x0000000706057223 */ /* 0x004fca0000000005 */
[----:B------:R-:W-:Y:S01]  /*0240*/  STG.E desc[UR4][R2.64], R5 ;  /* 0x0000000502007986 */ /* 0x000fe2000c101904 */
[----:B------:R-:W-:Y:S05]  /*0250*/  EXIT ;  /* 0x000000000000794d */ /* 0x000fea0003800000 */
.L_x_111:
        /* <DEDUP_REMOVED lines=10> */
.L_x_170:


//--------------------- .text._Z10ClearArrayPifii --------------------------
	.section	.text._Z10ClearArrayPifii,"ax",@progbits
	.align	128
        .global         _Z10ClearArrayPifii
        .type           _Z10ClearArrayPifii,@function
        .size           _Z10ClearArrayPifii,(.L_x_171 - _Z10ClearArrayPifii)
        .other          _Z10ClearArrayPifii,@"STO_CUDA_ENTRY STV_DEFAULT"
_Z10ClearArrayPifii:
.text._Z10ClearArrayPifii:
        /* <DEDUP_REMOVED lines=15> */
[----:B--2---:R-:W-:Y:S01]  /*00f0*/  IMAD R4, R5, UR5, R4 ;  /* 0x0000000505047c24 */ /* 0x004fe2000f8e0204 */
[----:B------:R-:W2:Y:S04]  /*0100*/  LDCU.64 UR4, c[0x0][0x358] ;  /* 0x00006b00ff0477ac */ /* 0x000ea80008000a00 */
[----:B-1----:R-:W-:-:S07]  /*0110*/  ISETP.GE.AND P1, PT, R4, UR7, PT ;  /* 0x0000000704007c0c */ /* 0x002fce000bf26270 */
[----:B------:R-:W-:Y:S02]  /*0120*/  @!P0 IADD3 R0, PT, PT, R7, -0x1, RZ ;  /* 0xffffffff07008810 */ /* 0x000fe40007ffe0ff */
[----:B------:R-:W2:Y:S01]  /*0130*/  F2I.TRUNC.NTZ R7, R6 ;  /* 0x0000000600077305 */ /* 0x000ea2000020f100 */
[----:B------:R-:W-:Y:S01]  /*0140*/  SEL R5, R4, RZ, !P1 ;  /* 0x000000ff04057207 */ /* 0x000fe20004800000 */
[----:B0-----:R-:W-:-:S04]  /*0150*/  IMAD R4, R9, UR6, RZ ;  /* 0x0000000609047c24 */ /* 0x001fc8000f8e02ff */
[----:B------:R-:W-:-:S04]  /*0160*/  IMAD R5, R5, R4, R0 ;  /* 0x0000000405057224 */ /* 0x000fc800078e0200 */
[----:B---3--:R-:W-:-:S05]  /*0170*/  IMAD.WIDE R2, R5, 0x4, R2 ;  /* 0x0000000405027825 */ /* 0x008fca00078e0202 */
[----:B--2---:R-:W-:Y:S01]  /*0180*/  STG.E desc[UR4][R2.64], R7 ;  /* 0x0000000702007986 */ /* 0x004fe2000c101904 */
[----:B------:R-:W-:Y:S05]  /*0190*/  EXIT ;  /* 0x000000000000794d */ /* 0x000fea0003800000 */
.L_x_112:
        /* <DEDUP_REMOVED lines=14> */
.L_x_171:


//--------------------- .text._Z10ClearArrayPffii --------------------------
	.section	.text._Z10ClearArrayPffii,"ax",@progbits
	.align	128
        .global         _Z10ClearArrayPffii
        .type           _Z10ClearArrayPffii,@function
        .size           _Z10ClearArrayPffii,(.L_x_172 - _Z10ClearArrayPffii)
        .other          _Z10ClearArrayPffii,@"STO_CUDA_ENTRY STV_DEFAULT"
_Z10ClearArrayPffii:
.text._Z10ClearArrayPffii:
        /* <DEDUP_REMOVED lines=19> */
[----:B------:R-:W-:Y:S01]  /*0130*/  SEL R5, R4, RZ, !P1 ;  /* 0x000000ff04057207 */ /* 0x000fe20004800000 */
[----:B0-----:R-:W-:-:S04]  /*0140*/  IMAD R4, R7, UR6, RZ ;  /* 0x0000000607047c24 */ /* 0x001fc8000f8e02ff */
[----:B------:R-:W-:-:S04]  /*0150*/  IMAD R5, R5, R4, R0 ;  /* 0x0000000405057224 */ /* 0x000fc800078e0200 */
[----:B---3--:R-:W-:-:S05]  /*0160*/  IMAD.WIDE R2, R5, 0x4, R2 ;  /* 0x0000000405027825 */ /* 0x008fca00078e0202 */
[----:B--2---:R-:W-:Y:S01]  /*0170*/  STG.E desc[UR4][R2.64], R8 ;  /* 0x0000000802007986 */ /* 0x004fe2000c101904 */
[----:B------:R-:W-:Y:S05]  /*0180*/  EXIT ;  /* 0x000000000000794d */ /* 0x000fea0003800000 */
.L_x_113:
        /* <DEDUP_REMOVED lines=15> */
.L_x_172:


//--------------------- .text._Z6getSumPffii      --------------------------
	.section	.text._Z6getSumPffii,"ax",@progbits
	.align	128
        .global         _Z6getSumPffii
        .type           _Z6getSumPffii,@function
        .size           _Z6getSumPffii,(.L_x_173 - _Z6getSumPffii)
        .other          _Z6getSumPffii,@"STO_CUDA_ENTRY STV_DEFAULT"
_Z6getSumPffii:
.text._Z6getSumPffii:
[----:B------:R-:W-:Y:S01]  /*0000*/  LDC R1, c[0x0][0x37c] ;  /* 0x0000df00ff017b82 */ /* 0x000fe20000000800 */
[----:B------:R-:W-:Y:S05]  /*0010*/  EXIT ;  /* 0x000000000000794d */ /* 0x000fea0003800000 */
.L_x_114:
        /* <DEDUP_REMOVED lines=14> */
.L_x_173:


//--------------------- .text._Z11SetBoundaryiPfS_ii --------------------------
	.section	.text._Z11SetBoundaryiPfS_ii,"ax",@progbits
	.align	128
        .global         _Z11SetBoundaryiPfS_ii
        .type           _Z11SetBoundaryiPfS_ii,@function
        .size           _Z11SetBoundaryiPfS_ii,(.L_x_174 - _Z11SetBoundaryiPfS_ii)
        .other          _Z11SetBoundaryiPfS_ii,@"STO_CUDA_ENTRY STV_DEFAULT"
_Z11SetBoundaryiPfS_ii:
.text._Z11SetBoundaryiPfS_ii:
[----:B------:R-:W-:Y:S01]  /*0000*/  LDC R1, c[0x0][0x37c] ;  /* 0x0000df00ff017b82 */ /* 0x000fe20000000800 */
[----:B------:R-:W0:Y:S07]  /*0010*/  S2R R5, SR_TID.X ;  /* 0x0000000000057919 */ /* 0x000e2e0000002100 */
[----:B------:R-:W0:Y:S01]  /*0020*/  S2UR UR4, SR_CTAID.X ;  /* 0x00000000000479c3 */ /* 0x000e220000002500 */
[----:B------:R-:W1:Y:S07]  /*0030*/  S2R R0, SR_TID.Y ;  /* 0x0000000000007919 */ /* 0x000e6e0000002200 */
[----:B------:R-:W0:Y:S08]  /*0040*/  LDC R4, c[0x0][0x360] ;  /* 0x0000d800ff047b82 */ /* 0x000e300000000800 */
[----:B------:R-:W1:Y:S08]  /*0050*/  S2UR UR5, SR_CTAID.Y ;  /* 0x00000000000579c3 */ /* 0x000e700000002600 */
[----:B------:R-:W1:Y:S08]  /*0060*/  LDC R7, c[0x0][0x364] ;  /* 0x0000d900ff077b82 */ /* 0x000e700000000800 */
[----:B------:R-:W2:Y:S01]  /*0070*/  LDC.64 R2, c[0x0][0x398] ;  /* 0x0000e600ff027b82 */ /* 0x000ea20000000a00 */
[----:B0-----:R-:W-:-:S07]  /*0080*/  IMAD R5, R4, UR4, R5 ;  /* 0x0000000404057c24 */ /* 0x001fce000f8e0205 */
[----:B------:R-:W0:Y:S01]  /*0090*/  LDC R13, c[0x0][0x370] ;  /* 0x0000dc00ff0d7b82 */ /* 0x000e220000000800 */
[----:B-1----:R-:W-:-:S07]  /*00a0*/  IMAD R0, R7, UR5, R0 ;  /* 0x0000000507007c24 */ /* 0x002fce000f8e0200 */
[----:B------:R-:W1:Y:S01]  /*00b0*/  LDC.64 R10, c[0x0][0x390] ;  /* 0x0000e400ff0a7b82 */ /* 0x000e620000000a00 */
[----:B------:R-:W3:Y:S01]  /*00c0*/  LDCU.64 UR4, c[0x0][0x358] ;  /* 0x00006b00ff0477ac */ /* 0x000ee20008000a00 */
[C---:B--2---:R-:W-:Y:S02]  /*00d0*/  ISETP.GE.AND P0, PT, R5.reuse, R2, PT ;  /* 0x000000020500720c */ /* 0x044fe40003f06270 */
[C---:B------:R-:W-:Y:S02]  /*00e0*/  ISETP.GE.AND P1, PT, R0.reuse, R3, PT ;  /* 0x000000030000720c */ /* 0x040fe40003f26270 */
[----:B------:R-:W-:Y:S02]  /*00f0*/  SEL R5, R5, RZ, !P0 ;  /* 0x000000ff05057207 */ /* 0x000fe40004000000 */
[----:B------:R-:W-:Y:S01]  /*0100*/  SEL R8, R0, RZ, !P1 ;  /* 0x000000ff00087207 */ /* 0x000fe20004800000 */
[----:B0-----:R-:W-:Y:S01]  /*0110*/  IMAD R13, R4, R13, RZ ;  /* 0x0000000d040d7224 */ /* 0x001fe200078e02ff */
[----:B------:R-:W-:-:S02]  /*0120*/  IADD3 R0, PT, PT, R2, -0x1, RZ ;  /* 0xffffffff02007810 */ /* 0x000fc40007ffe0ff */
[----:B------:R-:W-:Y:S01]  /*0130*/  ISETP.GE.AND P0, PT, R5, RZ, PT ;  /* 0x000000ff0500720c */ /* 0x000fe20003f06270 */
[----:B------:R-:W-:-:S03]  /*0140*/  IMAD R17, R8, R13, RZ ;  /* 0x0000000d08117224 */ /* 0x000fc600078e02ff */
[----:B------:R-:W-:-:S04]  /*0150*/  SEL R14, R0, R5, !P0 ;  /* 0x00000005000e7207 */ /* 0x000fc80004000000 */
[----:B------:R-:W-:-:S04]  /*0160*/  IADD3 R15, PT, PT, R14, R17, RZ ;  /* 0x000000110e0f7210 */ /* 0x000fc80007ffe0ff */
[----:B------:R-:W-:-:S05]  /*0170*/  SHF.L.U32 R5, R15, 0x2, RZ ;  /* 0x000000020f057819 */ /* 0x000fca00000006ff */
[----:B-1----:R-:W-:Y:S01]  /*0180*/  IMAD.WIDE R10, R5, 0x4, R10 ;  /* 0x00000004050a7825 */ /* 0x002fe200078e020a */
[----:B------:R-:W-:Y:S01]  /*0190*/  ISETP.NE.AND P0, PT, R15, RZ, PT ;  /* 0x000000ff0f00720c */ /* 0x000fe20003f05270 */
[----:B------:R-:W0:Y:S04]  /*01a0*/  LDC.64 R4, c[0x0][0x388] ;  /* 0x0000e200ff047b82 */ /* 0x000e280000000a00 */
[----:B---3--:R-:W2:Y:S01]  /*01b0*/  LDG.E R10, desc[UR4][R10.64] ;  /* 0x000000040a0a7981 */ /* 0x008ea2000c1e1900 */
[----:B------:R-:W-:Y:S01]  /*01c0*/  ISETP.NE.AND P5, PT, R14, RZ, PT ;  /* 0x000000ff0e00720c */ /* 0x000fe20003fa5270 */
[----:B------:R-:W-:Y:S01]  /*01d0*/  BSSY.RECONVERGENT B0, `(.L_x_115) ;  /* 0x0000010000007945 */ /* 0x000fe20003800200 */
[----:B------:R-:W-:Y:S02]  /*01e0*/  IADD3 R12, PT, PT, R3, -0x1, RZ ;  /* 0xffffffff030c7810 */ /* 0x000fe40007ffe0ff */
[----:B------:R-:W-:-:S02]  /*01f0*/  ISETP.NE.AND P3, PT, R8, RZ, PT ;  /* 0x000000ff0800720c */ /* 0x000fc40003f65270 */
[----:B------:R-:W-:Y:S01]  /*0200*/  ISETP.NE.AND P1, PT, R8, R12, PT ;  /* 0x0000000c0800720c */ /* 0x000fe20003f25270 */
[----:B------:R-:W1:Y:S01]  /*0210*/  @!P0 LDC.64 R6, c[0x0][0x388] ;  /* 0x0000e200ff068b82 */ /* 0x000e620000000a00 */
[----:B------:R-:W-:Y:S01]  /*0220*/  ISETP.NE.AND P4, PT, R14, R0, PT ;  /* 0x000000000e00720c */ /* 0x000fe20003f85270 */
[----:B0-----:R-:W-:Y:S01]  /*0230*/  @!P0 IMAD.WIDE R8, R13, 0x4, R4 ;  /* 0x000000040d088825 */ /* 0x001fe200078e0204 */
[----:B--2---:R-:W-:-:S03]  /*0240*/  FSETP.GT.AND P2, PT, R10, RZ, PT ;  /* 0x000000ff0a00720b */ /* 0x004fc60003f44000 */
[----:B------:R-:W-:-:S10]  /*0250*/  IMAD.WIDE R10, R15, 0x4, R4 ;  /* 0x000000040f0a7825 */ /* 0x000fd400078e0204 */
[----:B-1----:R-:W-:Y:S05]  /*0260*/  @!P2 BRA P5, `(.L_x_116) ;  /* 0x000000000018a947 */ /* 0x002fea0002800000 */
[----:B------:R-:W-:Y:S01]  /*0270*/  IMAD.WIDE R18, R17, 0x4, R4 ;  /* 0x0000000411127825 */ /* 0x000fe200078e0204 */
[----:B------:R-:W0:Y:S05]  /*0280*/  LDC R16, c[0x0][0x380] ;  /* 0x0000e000ff107b82 */ /* 0x000e2a0000000800 */
[----:B------:R-:W2:Y:S01]  /*0290*/  LDG.E R18, desc[UR4][R18.64+0x4] ;  /* 0x0000040412127981 */ /* 0x000ea2000c1e1900 */
[----:B0-----:R-:W-:Y:S01]  /*02a0*/  ISETP.NE.AND P5, PT, R16, 0x1, PT ;  /* 0x000000011000780c */ /* 0x001fe20003fa5270 */
[----:B--2---:R-:W-:-:S05]  /*02b0*/  FADD R21, -R18, -RZ ;  /* 0x800000ff12157221 */ /* 0x004fca0000000100 */
[----:B------:R0:W-:Y:S07]  /*02c0*/  STG.E desc[UR4][R10.64], R21 ;  /* 0x000000150a007986 */ /* 0x0001ee000c101904 */
.L_x_116:
[----:B------:R-:W-:Y:S05]  /*02d0*/  BSYNC.RECONVERGENT B0 ;  /* 0x0000000000007941 */ /* 0x000fea0003800200 */
.L_x_115:
[----:B------:R-:W-:Y:S04]  /*02e0*/  BSSY.RECONVERGENT B0, `(.L_x_117) ;  /* 0x0000009000007945 */ /* 0x000fe80003800200 */
[----:B------:R-:W-:Y:S05]  /*02f0*/  @!P2 BRA P4, `(.L_x_118) ;  /* 0x00000000001ca947 */ /* 0x000fea0002000000 */
[----:B------:R-:W-:Y:S01]  /*0300*/  IADD3 R17, PT, PT, R17, -0x2, R2 ;  /* 0xfffffffe11117810 */ /* 0x000fe20007ffe002 */
[----:B------:R-:W1:Y:S04]  /*0310*/  LDC R18, c[0x0][0x380] ;  /* 0x0000e000ff127b82 */ /* 0x000e680000000800 */
[----:B------:R-:W-:-:S06]  /*0320*/  IMAD.WIDE R16, R17, 0x4, R4 ;  /* 0x0000000411107825 */ /* 0x000fcc00078e0204 */
[----:B------:R-:W2:Y:S01]  /*0330*/  LDG.E R16, desc[UR4][R16.64] ;  /* 0x0000000410107981 */ /* 0x000ea2000c1e1900 */
[----:B-1----:R-:W-:Y:S01]  /*0340*/  ISETP.NE.AND P4, PT, R18, 0x1, PT ;  /* 0x000000011200780c */ /* 0x002fe20003f85270 */
[----:B--2---:R-:W-:-:S05]  /*0350*/  FADD R19, -R16, -RZ ;  /* 0x800000ff10137221 */ /* 0x004fca0000000100 */
[----:B------:R1:W-:Y:S07]  /*0360*/  STG.E desc[UR4][R10.64], R19 ;  /* 0x000000130a007986 */ /* 0x0003ee000c101904 */
.L_x_118:
[----:B------:R-:W-:Y:S05]  /*0370*/  BSYNC.RECONVERGENT B0 ;  /* 0x0000000000007941 */ /* 0x000fea0003800200 */
.L_x_117:
[----:B------:R-:W-:Y:S04]  /*0380*/  BSSY.RECONVERGENT B0, `(.L_x_119) ;  /* 0x0000009000007945 */ /* 0x000fe80003800200 */
[----:B------:R-:W-:Y:S05]  /*0390*/  @!P2 BRA P3, `(.L_x_120) ;  /* 0x00000000001ca947 */ /* 0x000fea0001800000 */
[----:B------:R-:W-:Y:S01]  /*03a0*/  IADD3 R17, PT, PT, R14, R13, RZ ;  /* 0x0000000d0e117210 */ /* 0x000fe20007ffe0ff */
[----:B------:R-:W2:Y:S04]  /*03b0*/  LDC R18, c[0x0][0x380] ;  /* 0x0000e000ff127b82 */ /* 0x000ea80000000800 */
[----:B------:R-:W-:-:S06]  /*03c0*/  IMAD.WIDE R16, R17, 0x4, R4 ;  /* 0x0000000411107825 */ /* 0x000fcc00078e0204 */
[----:B------:R-:W1:Y:S01]  /*03d0*/  LDG.E R16, desc[UR4][R16.64] ;  /* 0x0000000410107981 */ /* 0x000e62000c1e1900 */
[----:B--2---:R-:W-:Y:S01]  /*03e0*/  ISETP.NE.AND P3, PT, R18, 0x2, PT ;  /* 0x000000021200780c */ /* 0x004fe20003f65270 */
[----:B-1----:R-:W-:-:S05]  /*03f0*/  FADD R19, -R16, -RZ ;  /* 0x800000ff10137221 */ /* 0x002fca0000000100 */
[----:B------:R2:W-:Y:S07]  /*0400*/  STG.E desc[UR4][R10.64], R19 ;  /* 0x000000130a007986 */ /* 0x0005ee000c101904 */
.L_x_120:
[----:B------:R-:W-:Y:S05]  /*0410*/  BSYNC.RECONVERGENT B0 ;  /* 0x0000000000007941 */ /* 0x000fea0003800200 */
.L_x_119:
[----:B------:R-:W-:Y:S04]  /*0420*/  BSSY.RECONVERGENT B0, `(.L_x_121) ;  /* 0x000000a000007945 */ /* 0x000fe80003800200 */
[----:B------:R-:W-:Y:S05]  /*0430*/  @!P2 BRA P1, `(.L_x_122) ;  /* 0x000000000020a947 */ /* 0x000fea0000800000 */
[----:B------:R-:W-:-:S05]  /*0440*/  IADD3 R16, PT, PT, R3, -0x2, RZ ;  /* 0xfffffffe03107810 */ /* 0x000fca0007ffe0ff */
[----:B------:R-:W-:Y:S02]  /*0450*/  IMAD R17, R13, R16, R14 ;  /* 0x000000100d117224 */ /* 0x000fe400078e020e */
[----:B------:R-:W3:Y:S02]  /*0460*/  LDC R14, c[0x0][0x380] ;  /* 0x0000e000ff0e7b82 */ /* 0x000ee40000000800 */
[----:B------:R-:W-:-:S06]  /*0470*/  IMAD.WIDE R16, R17, 0x4, R4 ;  /* 0x0000000411107825 */ /* 0x000fcc00078e0204 */
[----:B------:R-:W1:Y:S01]  /*0480*/  LDG.E R16, desc[UR4][R16.64] ;  /* 0x0000000410107981 */ /* 0x000e62000c1e1900 */
[----:B---3--:R-:W-:Y:S01]  /*0490*/  ISETP.NE.AND P1, PT, R14, 0x2, PT ;  /* 0x000000020e00780c */ /* 0x008fe20003f25270 */
[----:B-12---:R-:W-:-:S05]  /*04a0*/  FADD R19, -R16, -RZ ;  /* 0x800000ff10137221 */ /* 0x006fca0000000100 */
[----:B------:R3:W-:Y:S07]  /*04b0*/  STG.E desc[UR4][R10.64], R19 ;  /* 0x000000130a007986 */ /* 0x0007ee000c101904 */
.L_x_122:
[----:B------:R-:W-:Y:S05]  /*04c0*/  BSYNC.RECONVERGENT B0 ;  /* 0x0000000000007941 */ /* 0x000fea0003800200 */
.L_x_121:
[----:B------:R-:W4:Y:S04]  /*04d0*/  @!P0 LDG.E R9, desc[UR4][R8.64] ;  /* 0x0000000408098981 */ /* 0x000f28000c1e1900 */
[----:B------:R-:W4:Y:S01]  /*04e0*/  @!P0 LDG.E R14, desc[UR4][R6.64+0x4] ;  /* 0x00000404060e8981 */ /* 0x000f22000c1e1900 */
[----:B------:R-:W-:-:S05]  /*04f0*/  IMAD R16, R2, R3, -R2 ;  /* 0x0000000302107224 */ /* 0x000fca00078e0a02 */
[----:B------:R-:W-:-:S13]  /*0500*/  ISETP.NE.AND P1, PT, R15, R16, PT ;  /* 0x000000100f00720c */ /* 0x000fda0003f25270 */
[----:B------:R-:W-:-:S05]  /*0510*/  @!P1 IMAD R16, R13, R12, RZ ;  /* 0x0000000c0d109224 */ /* 0x000fca00078e02ff */
[----:B-123--:R-:W-:Y:S01]  /*0520*/  @!P1 IADD3 R19, PT, PT, -R13, R16, RZ ;  /* 0x000000100d139210 */ /* 0x00efe20007ffe1ff */
[----:B------:R-:W-:-:S04]  /*0530*/  @!P1 IMAD.WIDE R16, R16, 0x4, R4 ;  /* 0x0000000410109825 */ /* 0x000fc800078e0204 */
[----:B------:R-:W-:-:S04]  /*0540*/  @!P1 IMAD.WIDE R18, R19, 0x4, R4 ;  /* 0x0000000413129825 */ /* 0x000fc800078e0204 */
[----:B----4-:R-:W-:-:S04]  /*0550*/  @!P0 FADD R14, R14, R9 ;  /* 0x000000090e0e8221 */ /* 0x010fc80000000000 */
[----:B0-----:R-:W-:-:S05]  /*0560*/  @!P0 FMUL R21, R14, 0.5 ;  /* 0x3f0000000e158820 */ /* 0x001fca0000400000 */
[----:B------:R0:W-:Y:S04]  /*0570*/  @!P0 STG.E desc[UR4][R6.64], R21 ;  /* 0x0000001506008986 */ /* 0x0001e8000c101904 */
[----:B------:R-:W2:Y:S04]  /*0580*/  @!P1 LDG.E R16, desc[UR4][R16.64+0x4] ;  /* 0x0000040410109981 */ /* 0x000ea8000c1e1900 */
[----:B------:R-:W2:Y:S01]  /*0590*/  @!P1 LDG.E R19, desc[UR4][R18.64] ;  /* 0x0000000412139981 */ /* 0x000ea2000c1e1900 */
[----:B------:R-:W-:Y:S01]  /*05a0*/  IMAD R8, R2, R3, -0x1 ;  /* 0xffffffff02087424 */ /* 0x000fe200078e0203 */
[C---:B------:R-:W-:Y:S01]  /*05b0*/  ISETP.NE.AND P0, PT, R15.reuse, R0, PT ;  /* 0x000000000f00720c */ /* 0x040fe20003f05270 */
[----:B------:R-:W-:Y:S03]  /*05c0*/  BSSY.RECONVERGENT B0, `(.L_x_123) ;  /* 0x000000e000007945 */ /* 0x000fe60003800200 */
[----:B------:R-:W-:Y:S01]  /*05d0*/  ISETP.NE.AND P2, PT, R15, R8, PT ;  /* 0x000000080f00720c */ /* 0x000fe20003f45270 */
[----:B--2---:R-:W-:-:S04]  /*05e0*/  @!P1 FADD R3, R16, R19 ;  /* 0x0000001310039221 */ /* 0x004fc80000000000 */
[----:B------:R-:W-:-:S05]  /*05f0*/  @!P1 FMUL R3, R3, 0.5 ;  /* 0x3f00000003039820 */ /* 0x000fca0000400000 */
[----:B------:R0:W-:Y:S01]  /*0600*/  @!P1 STG.E desc[UR4][R10.64], R3 ;  /* 0x000000030a009986 */ /* 0x0001e2000c101904 */
[----:B------:R-:W-:Y:S05]  /*0610*/  @P0 BRA `(.L_x_124) ;  /* 0x0000000000200947 */ /* 0x000fea0003800000 */
[----:B------:R-:W-:Y:S01]  /*0620*/  IADD3 R9, PT, PT, R0, R13, RZ ;  /* 0x0000000d00097210 */ /* 0x000fe20007ffe0ff */
[----:B0-----:R-:W-:-:S04]  /*0630*/  IMAD.WIDE R6, R2, 0x4, R4 ;  /* 0x0000000402067825 */ /* 0x001fc800078e0204 */
[----:B------:R-:W-:Y:S01]  /*0640*/  IMAD.WIDE R8, R9, 0x4, R4 ;  /* 0x0000000409087825 */ /* 0x000fe200078e0204 */
[----:B------:R-:W2:Y:S05]  /*0650*/  LDG.E R3, desc[UR4][R6.64+-0x8] ;  /* 0xfffff80406037981 */ /* 0x000eaa000c1e1900 */
[----:B------:R-:W2:Y:S02]  /*0660*/  LDG.E R8, desc[UR4][R8.64] ;  /* 0x0000000408087981 */ /* 0x000ea4000c1e1900 */
[----:B--2---:R-:W-:-:S04]  /*0670*/  FADD R3, R3, R8 ;  /* 0x0000000803037221 */ /* 0x004fc80000000000 */
[----:B------:R-:W-:-:S05]  /*0680*/  FMUL R3, R3, 0.5 ;  /* 0x3f00000003037820 */ /* 0x000fca0000400000 */
[----:B------:R1:W-:Y:S02]  /*0690*/  STG.E desc[UR4][R6.64+-0x4], R3 ;  /* 0xfffffc0306007986 */ /* 0x0003e4000c101904 */
.L_x_124:
[----:B------:R-:W-:Y:S05]  /*06a0*/  BSYNC.RECONVERGENT B0 ;  /* 0x0000000000007941 */ /* 0x000fea0003800200 */
.L_x_123:
[----:B------:R-:W-:Y:S05]  /*06b0*/  @P2 EXIT ;  /* 0x000000000000294d */ /* 0x000fea0003800000 */
[CC--:B------:R-:W-:Y:S02]  /*06c0*/  IMAD R2, R13.reuse, R12.reuse, R2 ;  /* 0x0000000c0d027224 */ /* 0x0c0fe400078e0202 */
[----:B------:R-:W-:-:S03]  /*06d0*/  IMAD R13, R13, R12, -R13 ;  /* 0x0000000c0d0d7224 */ /* 0x000fc600078e0a0d */
[----:B01----:R-:W-:Y:S02]  /*06e0*/  IADD3 R3, PT, PT, R2, -0x2, RZ ;  /* 0xfffffffe02037810 */ /* 0x003fe40007ffe0ff */
[----:B------:R-:W-:-:S03]  /*06f0*/  IADD3 R13, PT, PT, R0, R13, RZ ;  /* 0x0000000d000d7210 */ /* 0x000fc60007ffe0ff */
[----:B------:R-:W-:-:S04]  /*0700*/  IMAD.WIDE R2, R3, 0x4, R4 ;  /* 0x0000000403027825 */ /* 0x000fc800078e0204 */
[----:B------:R-:W-:Y:S02]  /*0710*/  IMAD.WIDE R4, R13, 0x4, R4 ;  /* 0x000000040d047825 */ /* 0x000fe400078e0204 */
[----:B------:R-:W2:Y:S04]  /*0720*/  LDG.E R2, desc[UR4][R2.64] ;  /* 0x0000000402027981 */ /* 0x000ea8000c1e1900 */
[----:B------:R-:W2:Y:S02]  /*0730*/  LDG.E R5, desc[UR4][R4.64] ;  /* 0x0000000404057981 */ /* 0x000ea4000c1e1900 */
[----:B--2---:R-:W-:-:S04]  /*0740*/  FADD R0, R2, R5 ;  /* 0x0000000502007221 */ /* 0x004fc80000000000 */
[----:B------:R-:W-:-:S05]  /*0750*/  FMUL R7, R0, 0.5 ;  /* 0x3f00000000077820 */ /* 0x000fca0000400000 */
[----:B------:R-:W-:Y:S01]  /*0760*/  STG.E desc[UR4][R10.64], R7 ;  /* 0x000000070a007986 */ /* 0x000fe2000c101904 */
[----:B------:R-:W-:Y:S05]  /*0770*/  EXIT ;  /* 0x000000000000794d */ /* 0x000fea0003800000 */
.L_x_125:
        /* <DEDUP_REMOVED lines=16> */
.L_x_174:


//--------------------- .text._Z10DrawSquarePffii --------------------------
	.section	.text._Z10DrawSquarePffii,"ax",@progbits
	.align	128
        .global         _Z10DrawSquarePffii
        .type           _Z10DrawSquarePffii,@function
        .size           _Z10DrawSquarePffii,(.L_x_148 - _Z10DrawSquarePffii)
        .other          _Z10DrawSquarePffii,@"STO_CUDA_ENTRY STV_DEFAULT"
_Z10DrawSquarePffii:
.text._Z10DrawSquarePffii:
        /* <DEDUP_REMOVED lines=8> */
[----:B------:R-:W2:Y:S01]  /*0080*/  LDC R11, c[0x0][0x364] ;  /* 0x0000d900ff0b7b82 */ /* 0x000ea20000000800 */
[----:B------:R-:W4:Y:S01]  /*0090*/  LDCU UR5, c[0x0][0x370] ;  /* 0x00006e00ff0577ac */ /* 0x000f220008000800 */
[----:B0-----:R-:W-:-:S06]  /*00a0*/  IMAD R0, R9, UR4, R0 ;  /* 0x0000000409007c24 */ /* 0x001fcc000f8e0200 */
[----:B------:R-:W2:Y:S01]  /*00b0*/  S2UR UR4, SR_CTAID.Y ;  /* 0x00000000000479c3 */ /* 0x000ea20000002600 */
[CC--:B---3--:R-:W-:Y:S02]  /*00c0*/  ISETP.GE.AND P0, PT, R0.reuse, R5.reuse, PT ;  /* 0x000000050000720c */ /* 0x0c8fe40003f06270 */
[----:B------:R-:W-:Y:S02]  /*00d0*/  I2FP.F32.S32 R7, R5 ;  /* 0x0000000500077245 */ /* 0x000fe40000201400 */
[----:B------:R-:W-:Y:S02]  /*00e0*/  SEL R3, R0, RZ, !P0 ;  /* 0x000000ff00037207 */ /* 0x000fe40004000000 */
[----:B------:R-:W0:Y:S02]  /*00f0*/  MUFU.RCP R2, R7 ;  /* 0x0000000700027308 */ /* 0x000e240000001000 */
[----:B------:R-:W-:Y:S01]  /*0100*/  ISETP.GE.AND P0, PT, R3, RZ, PT ;  /* 0x000000ff0300720c */ /* 0x000fe20003f06270 */
[----:B--2---:R-:W-:-:S12]  /*0110*/  IMAD R4, R11, UR4, R4 ;  /* 0x000000040b047c24 */ /* 0x004fd8000f8e0204 */
[----:B------:R-:W-:Y:S01]  /*0120*/  @!P0 VIADD R3, R5, 0xffffffff ;  /* 0xffffffff05038836 */ /* 0x000fe20000000000 */
[----:B-1----:R-:W-:Y:S01]  /*0130*/  ISETP.GE.AND P1, PT, R4, UR6, PT ;  /* 0x0000000604007c0c */ /* 0x002fe2000bf26270 */
[----:B0-----:R-:W-:-:S03]  /*0140*/  FFMA R5, -R7, R2, 1 ;  /* 0x3f80000007057423 */ /* 0x001fc60000000102 */
[----:B------:R-:W-:Y:S01]  /*0150*/  I2FP.F32.S32 R0, R3 ;  /* 0x0000000300007245 */ /* 0x000fe20000201400 */
[----:B------:R-:W-:Y:S01]  /*0160*/  FFMA R5, R2, R5, R2 ;  /* 0x0000000502057223 */ /* 0x000fe20000000002 */
[----:B------:R-:W-:Y:S01]  /*0170*/  SEL R4, R4, RZ, !P1 ;  /* 0x000000ff04047207 */ /* 0x000fe20004800000 */
[----:B----4-:R-:W-:Y:S01]  /*0180*/  IMAD R2, R9, UR5, RZ ;  /* 0x0000000509027c24 */ /* 0x010fe2000f8e02ff */
[----:B------:R-:W0:Y:S01]  /*0190*/  FCHK P0, R0, R7 ;  /* 0x0000000700007302 */ /* 0x000e220000000000 */
[----:B------:R-:W-:Y:S02]  /*01a0*/  FFMA R6, R0, R5, RZ ;  /* 0x0000000500067223 */ /* 0x000fe400000000ff */
[----:B------:R-:W-:Y:S02]  /*01b0*/  IMAD R2, R4, R2, R3 ;  /* 0x0000000204027224 */ /* 0x000fe400078e0203 */
[----:B------:R-:W-:-:S04]  /*01c0*/  FFMA R8, -R7, R6, R0 ;  /* 0x0000000607087223 */ /* 0x000fc80000000100 */
[----:B------:R-:W-:Y:S01]  /*01d0*/  FFMA R5, R5, R8, R6 ;  /* 0x0000000805057223 */ /* 0x000fe20000000006 */
[----:B0-----:R-:W-:Y:S06]  /*01e0*/  @!P0 BRA `(.L_x_127) ;  /* 0x0000000000108947 */ /* 0x001fec0003800000 */
[----:B------:R-:W-:Y:S01]  /*01f0*/  IMAD.MOV.U32 R3, RZ, RZ, R7 ;  /* 0x000000ffff037224 */ /* 0x000fe200078e0007 */
[----:B------:R-:W-:-:S07]  /*0200*/  MOV R6, 0x220 ;  /* 0x0000022000067802 */ /* 0x000fce0000000f00 */
[----:B------:R-:W-:Y:S05]  /*0210*/  CALL.REL.NOINC `($__internal_6_$__cuda_sm3x_div_rn_noftz_f32_slowpath) ;  /* 0x0000000000a07944 */ /* 0x000fea0003c00000 */
[----:B------:R-:W-:-:S07]  /*0220*/  IMAD.MOV.U32 R5, RZ, RZ, R0 ;  /* 0x000000ffff057224 */ /* 0x000fce00078e0000 */
.L_x_127:
[----:B------:R-:W-:Y:S05]  /*0230*/  BSYNC.RECONVERGENT B0 ;  /* 0x0000000000007941 */ /* 0x000fea0003800200 */
.L_x_126:
[----:B------:R-:W0:Y:S01]  /*0240*/  LDCU UR4, c[0x0][0x390] ;  /* 0x00007200ff0477ac */ /* 0x000e220008000800 */
[----:B------:R-:W-:Y:S01]  /*0250*/  I2FP.F32.U32 R0, R4 ;  /* 0x0000000400007245 */ /* 0x000fe20000201000 */
[----:B------:R-:W-:Y:S01]  /*0260*/  BSSY.RECONVERGENT B0, `(.L_x_128) ;  /* 0x000000d000007945 */ /* 0x000fe20003800200 */
[----:B0-----:R-:W-:-:S04]  /*0270*/  I2FP.F32.S32 R3, UR4 ;  /* 0x0000000400037c45 */ /* 0x001fc80008201400 */
        /* <DEDUP_REMOVED lines=9> */
[----:B------:R-:W-:Y:S05]  /*0310*/  CALL.REL.NOINC `($__internal_6_$__cuda_sm3x_div_rn_noftz_f32_slowpath) ;  /* 0x0000000000607944 */ /* 0x000fea0003c00000 */
[----:B------:R-:W-:-:S07]  /*0320*/  IMAD.MOV.U32 R6, RZ, RZ, R0 ;  /* 0x000000ffff067224 */ /* 0x000fce00078e0000 */
.L_x_129:
[----:B------:R-:W-:Y:S05]  /*0330*/  BSYNC.RECONVERGENT B0 ;  /* 0x0000000000007941 */ /* 0x000fea0003800200 */
.L_x_128:
[----:B------:R-:W0:Y:S01]  /*0340*/  F2F.F64.F32 R4, R5 ;  /* 0x0000000500047310 */ /* 0x000e220000201800 */
[----:B------:R-:W-:Y:S01]  /*0350*/  UMOV UR4, 0xcccccccd ;  /* 0xcccccccd00047882 */ /* 0x000fe20000000000 */
[----:B------:R-:W-:Y:S01]  /*0360*/  UMOV UR5, 0x3fdccccc ;  /* 0x3fdccccc00057882 */ /* 0x000fe20000000000 */
[----:B------:R-:W-:Y:S01]  /*0370*/  UMOV UR6, 0x7ae147ae ;  /* 0x7ae147ae00067882 */ /* 0x000fe20000000000 */
[----:B------:R-:W-:-:S04]  /*0380*/  UMOV UR7, 0x3fdfae14 ;  /* 0x3fdfae1400077882 */ /* 0x000fc80000000000 */
[----:B------:R-:W1:Y:S01]  /*0390*/  F2F.F64.F32 R6, R6 ;  /* 0x0000000600067310 */ /* 0x000e620000201800 */
[----:B0-----:R-:W-:Y:S01]  /*03a0*/  DSETP.GT.AND P0, PT, R4, UR4, PT ;  /* 0x0000000404007e2a */ /* 0x001fe2000bf04000 */
[----:B------:R-:W-:Y:S01]  /*03b0*/  UMOV UR4, 0xd70a3d71 ;  /* 0xd70a3d7100047882 */ /* 0x000fe20000000000 */
[----:B------:R-:W-:-:S04]  /*03c0*/  UMOV UR5, 0x3fed70a3 ;  /* 0x3fed70a300057882 */ /* 0x000fc80000000000 */
[----:B------:R-:W-:Y:S02]  /*03d0*/  DSETP.LT.AND P0, PT, R4, UR4, P0 ;  /* 0x0000000404007e2a */ /* 0x000fe40008701000 */
[----:B-1----:R-:W-:Y:S01]  /*03e0*/  DSETP.GT.AND P1, PT, R6, UR6, PT ;  /* 0x0000000606007e2a */ /* 0x002fe2000bf24000 */
[----:B------:R-:W-:Y:S01]  /*03f0*/  UMOV UR6, 0x851eb852 ;  /* 0x851eb85200067882 */ /* 0x000fe20000000000 */
[----:B------:R-:W-:-:S04]  /*0400*/  UMOV UR7, 0x3fe051eb ;  /* 0x3fe051eb00077882 */ /* 0x000fc80000000000 */
[----:B------:R-:W-:-:S06]  /*0410*/  DSETP.LT.AND P1, PT, R6, UR6, P1 ;  /* 0x0000000606007e2a */ /* 0x000fcc0008f21000 */
[----:B------:R-:W-:-:S13]  /*0420*/  PLOP3.LUT P0, PT, P0, P1, PT, 0x80, 0x8 ;  /* 0x000000000008781c */ /* 0x000fda0000703070 */
[----:B------:R-:W-:Y:S05]  /*0430*/  @!P0 EXIT ;  /* 0x000000000000894d */ /* 0x000fea0003800000 */
[----:B------:R-:W0:Y:S01]  /*0440*/  LDC.64 R4, c[0x0][0x380] ;  /* 0x0000e000ff047b82 */ /* 0x000e220000000a00 */
[----:B------:R-:W1:Y:S07]  /*0450*/  LDCU.64 UR4, c[0x0][0x358] ;  /* 0x00006b00ff0477ac */ /* 0x000e6e0008000a00 */
[----:B------:R-:W1:Y:S01]  /*0460*/  LDC R7, c[0x0][0x388] ;  /* 0x0000e200ff077b82 */ /* 0x000e620000000800 */
[----:B0-----:R-:W-:-:S05]  /*0470*/  IMAD.WIDE R2, R2, 0x4, R4 ;  /* 0x0000000402027825 */ /* 0x001fca00078e0204 */
[----:B-1----:R-:W-:Y:S01]  /*0480*/  STG.E desc[UR4][R2.64], R7 ;  /* 0x0000000702007986 */ /* 0x002fe2000c101904 */
[----:B------:R-:W-:Y:S05]  /*0490*/  EXIT ;  /* 0x000000000000794d */ /* 0x000fea0003800000 */
        .weak           $__internal_6_$__cuda_sm3x_div_rn_noftz_f32_slowpath
        .type           $__internal_6_$__cuda_sm3x_div_rn_noftz_f32_slowpath,@function
        .size           $__internal_6_$__cuda_sm3x_div_rn_noftz_f32_slowpath,(.L_x_148 - $__internal_6_$__cuda_sm3x_div_rn_noftz_f32_slowpath)
$__internal_6_$__cuda_sm3x_div_rn_noftz_f32_slowpath:
[----:B------:R-:W-:Y:S01]  /*04a0*/  SHF.R.U32.HI R8, RZ, 0x17, R3 ;  /* 0x00000017ff087819 */ /* 0x000fe20000011603 */
[----:B------:R-:W-:Y:S01]  /*04b0*/  BSSY.RECONVERGENT B1, `(.L_x_130) ;  /* 0x0000062000017945 */ /* 0x000fe20003800200 */
[----:B------:R-:W-:Y:S02]  /*04c0*/  SHF.R.U32.HI R7, RZ, 0x17, R0 ;  /* 0x00000017ff077819 */ /* 0x000fe40000011600 */
[----:B------:R-:W-:Y:S02]  /*04d0*/  LOP3.LUT R12, R8, 0xff, RZ, 0xc0, !PT ;  /* 0x000000ff080c7812 */ /* 0x000fe400078ec0ff */
[----:B------:R-:W-:-:S03]  /*04e0*/  LOP3.LUT R10, R7, 0xff, RZ, 0xc0, !PT ;  /* 0x000000ff070a7812 */ /* 0x000fc600078ec0ff */
[----:B------:R-:W-:Y:S02]  /*04f0*/  VIADD R9, R12, 0xffffffff ;  /* 0xffffffff0c097836 */ /* 0x000fe40000000000 */
[----:B------:R-:W-:-:S03]  /*0500*/  VIADD R8, R10, 0xffffffff ;  /* 0xffffffff0a087836 */ /* 0x000fc60000000000 */
        /* <DEDUP_REMOVED lines=22> */
[----:B------:R-:W-:Y:S02]  /*0670*/  @P0 IMAD.MOV.U32 R7, RZ, RZ, RZ ;  /* 0x000000ffff070224 */ /* 0x000fe400078e00ff */
[----:B------:R-:W-:Y:S01]  /*0680*/  @!P0 FFMA R0, R0, 1.84467440737095516160e+19, RZ ;  /* 0x5f80000000008823 */ /* 0x000fe200000000ff */
[----:B------:R-:W-:Y:S02]  /*0690*/  @!P0 IMAD.MOV.U32 R7, RZ, RZ, -0x40 ;  /* 0xffffffc0ff078424 */ /* 0x000fe400078e00ff */
[----:B------:R-:W-:Y:S02]  /*06a0*/  @!P1 FFMA R3, R3, 1.84467440737095516160e+19, RZ ;  /* 0x5f80000003039823 */ /* 0x000fe400000000ff */
[----:B------:R-:W-:-:S07]  /*06b0*/  @!P1 VIADD R7, R7, 0x40 ;  /* 0x0000004007079836 */ /* 0x000fce0000000000 */
.L_x_131:
[----:B------:R-:W-:Y:S01]  /*06c0*/  LEA R8, R12, 0xc0800000, 0x17 ;  /* 0xc08000000c087811 */ /* 0x000fe200078eb8ff */
[----:B------:R-:W-:Y:S04]  /*06d0*/  BSSY.RECONVERGENT B2, `(.L_x_136) ;  /* 0x0000036000027945 */ /* 0x000fe80003800200 */
[----:B------:R-:W-:Y:S02]  /*06e0*/  IMAD.IADD R8, R3, 0x1, -R8 ;  /* 0x0000000103087824 */ /* 0x000fe400078e0a08 */
[----:B------:R-:W-:Y:S02]  /*06f0*/  VIADD R3, R10, 0xffffff81 ;  /* 0xffffff810a037836 */ /* 0x000fe40000000000 */
        /* <DEDUP_REMOVED lines=26> */
[CCC-:B------:R-:W-:Y:S01]  /*08a0*/  FFMA.RM R8, R14.reuse, R10.reuse, R9.reuse ;  /* 0x0000000a0e087223 */ /* 0x1c0fe20000004009 */
[C---:B------:R-:W-:Y:S02]  /*08b0*/  ISETP.NE.AND P2, PT, R11.reuse, RZ, PT ;  /* 0x000000ff0b00720c */ /* 0x040fe40003f45270 */
[----:B------:R-:W-:Y:S02]  /*08c0*/  ISETP.NE.AND P1, PT, R11, RZ, PT ;  /* 0x000000ff0b00720c */ /* 0x000fe40003f25270 */
[----:B------:R-:W-:Y:S01]  /*08d0*/  LOP3.LUT R7, R3, 0x7fffff, RZ, 0xc0, !PT ;  /* 0x007fffff03077812 */ /* 0x000fe200078ec0ff */
[----:B------:R-:W-:Y:S01]  /*08e0*/  FFMA.RP R3, R14, R10, R9 ;  /* 0x0000000a0e037223 */ /* 0x000fe20000008009 */
[----:B------:R-:W-:Y:S02]  /*08f0*/  VIADD R10, R11, 0x20 ;  /* 0x000000200b0a7836 */ /* 0x000fe40000000000 */
[----:B------:R-:W-:Y:S01]  /*0900*/  LOP3.LUT R7, R7, 0x800000, RZ, 0xfc, !PT ;  /* 0x0080000007077812 */ /* 0x000fe200078efcff */
[----:B------:R-:W-:Y:S01]  /*0910*/  IMAD.MOV R9, RZ, RZ, -R11 ;  /* 0x000000ffff097224 */ /* 0x000fe200078e0a0b */
[----:B------:R-:W-:-:S02]  /*0920*/  FSETP.NEU.FTZ.AND P0, PT, R3, R8, PT ;  /* 0x000000080300720b */ /* 0x000fc40003f1d000 */
[----:B------:R-:W-:Y:S02]  /*0930*/  SHF.L.U32 R10, R7, R10, RZ ;  /* 0x0000000a070a7219 */ /* 0x000fe400000006ff */
[----:B------:R-:W-:Y:S02]  /*0940*/  SEL R8, R9, RZ, P2 ;  /* 0x000000ff09087207 */ /* 0x000fe40001000000 */
[----:B------:R-:W-:Y:S02]  /*0950*/  ISETP.NE.AND P1, PT, R10, RZ, P1 ;  /* 0x000000ff0a00720c */ /* 0x000fe40000f25270 */
[----:B------:R-:W-:Y:S02]  /*0960*/  SHF.R.U32.HI R8, RZ, R8, R7 ;  /* 0x00000008ff087219 */ /* 0x000fe40000011607 */
[----:B------:R-:W-:Y:S02]  /*0970*/  PLOP3.LUT P0, PT, P0, P1, PT, 0xf8, 0x8f ;  /* 0x00000000008f781c */ /* 0x000fe40000703f70 */
[----:B------:R-:W-:-:S02]  /*0980*/  SHF.R.U32.HI R10, RZ, 0x1, R8 ;  /* 0x00000001ff0a7819 */ /* 0x000fc40000011608 */
[----:B------:R-:W-:-:S04]  /*0990*/  SEL R3, RZ, 0x1, !P0 ;  /* 0x00000001ff037807 */ /* 0x000fc80004000000 */
[----:B------:R-:W-:-:S04]  /*09a0*/  LOP3.LUT R3, R3, 0x1, R10, 0xf8, !PT ;  /* 0x0000000103037812 */ /* 0x000fc800078ef80a */
[----:B------:R-:W-:-:S05]  /*09b0*/  LOP3.LUT R3, R3, R8, RZ, 0xc0, !PT ;  /* 0x0000000803037212 */ /* 0x000fca00078ec0ff */
[----:B------:R-:W-:-:S05]  /*09c0*/  IMAD.IADD R3, R10, 0x1, R3 ;  /* 0x000000010a037824 */ /* 0x000fca00078e0203 */
[----:B------:R-:W-:Y:S01]  /*09d0*/  LOP3.LUT R0, R3, R0, RZ, 0xfc, !PT ;  /* 0x0000000003007212 */ /* 0x000fe200078efcff */
[----:B------:R-:W-:Y:S06]  /*09e0*/  BRA `(.L_x_139) ;  /* 0x0000000000107947 */ /* 0x000fec0003800000 */
.L_x_138:
[----:B------:R-:W-:-:S04]  /*09f0*/  LOP3.LUT R0, R0, 0x80000000, RZ, 0xc0, !PT ;  /* 0x8000000000007812 */ /* 0x000fc800078ec0ff */
[----:B------:R-:W-:Y:S01]  /*0a00*/  LOP3.LUT R0, R0, 0x7f800000, RZ, 0xfc, !PT ;  /* 0x7f80000000007812 */ /* 0x000fe200078efcff */
[----:B------:R-:W-:Y:S06]  /*0a10*/  BRA `(.L_x_139) ;  /* 0x0000000000047947 */ /* 0x000fec0003800000 */
.L_x_137:
[----:B------:R-:W-:-:S07]  /*0a20*/  IMAD R0, R8, 0x800000, R0 ;  /* 0x0080000008007824 */ /* 0x000fce00078e0200 */
.L_x_139:
[----:B------:R-:W-:Y:S05]  /*0a30*/  BSYNC.RECONVERGENT B2 ;  /* 0x0000000000027941 */ /* 0x000fea0003800200 */
.L_x_136:
[----:B------:R-:W-:Y:S05]  /*0a40*/  BRA `(.L_x_140) ;  /* 0x0000000000207947 */ /* 0x000fea0003800000 */
.L_x_135:
[----:B------:R-:W-:-:S04]  /*0a50*/  LOP3.LUT R0, R3, 0x80000000, R0, 0x48, !PT ;  /* 0x8000000003007812 */ /* 0x000fc800078e4800 */
[----:B------:R-:W-:Y:S01]  /*0a60*/  LOP3.LUT R0, R0, 0x7f800000, RZ, 0xfc, !PT ;  /* 0x7f80000000007812 */ /* 0x000fe200078efcff */
[----:B------:R-:W-:Y:S06]  /*0a70*/  BRA `(.L_x_140) ;  /* 0x0000000000147947 */ /* 0x000fec0003800000 */
.L_x_134:
[----:B------:R-:W-:Y:S01]  /*0a80*/  LOP3.LUT R0, R3, 0x80000000, R0, 0x48, !PT ;  /* 0x8000000003007812 */ /* 0x000fe200078e4800 */
[----:B------:R-:W-:Y:S06]  /*0a90*/  BRA `(.L_x_140) ;  /* 0x00000000000c7947 */ /* 0x000fec0003800000 */
.L_x_133:
[----:B------:R-:W0:Y:S01]  /*0aa0*/  MUFU.RSQ R0, -QNAN ;  /* 0xffc0000000007908 */ /* 0x000e220000001400 */
[----:B------:R-:W-:Y:S05]  /*0ab0*/  BRA `(.L_x_140) ;  /* 0x0000000000047947 */ /* 0x000fea0003800000 */
.L_x_132:
[----:B------:R-:W-:-:S07]  /*0ac0*/  FADD.FTZ R0, R0, R3 ;  /* 0x0000000300007221 */ /* 0x000fce0000010000 */
.L_x_140:
[----:B------:R-:W-:Y:S05]  /*0ad0*/  BSYNC.RECONVERGENT B1 ;  /* 0x0000000000017941 */ /* 0x000fea0003800200 */
.L_x_130:
[----:B------:R-:W-:-:S04]  /*0ae0*/  IMAD.MOV.U32 R7, RZ, RZ, 0x0 ;  /* 0x00000000ff077424 */ /* 0x000fc800078e00ff */
[----:B0-----:R-:W-:Y:S05]  /*0af0*/  RET.REL.NODEC R6 `(_Z10DrawSquarePffii) ;  /* 0xfffffff406407950 */ /* 0x001fea0003c3ffff */
.L_x_141:
        /* <DEDUP_REMOVED lines=16> */
.L_x_148:


//--------------------- .nv.shared.reserved.0     --------------------------
	.section	.nv.shared.reserved.0,"aw",@nobits
	.weak		__nv_reservedSMEM_offset_0_alias
	.size		__nv_reservedSMEM_offset_0_alias, 0, 64
	.other		__nv_reservedSMEM_offset_0_alias,@"STO_CUDA_RESERVED_SHARED STV_DEFAULT"
__nv_reservedSMEM_offset_0_alias:
	.zero		0
	.zero		64


//--------------------- .nv.constant0._Z5ReactPfS_fffiS_fii --------------------------
	.section	.nv.constant0._Z5ReactPfS_fffiS_fii,"a",@progbits
	.sectionflags	@""
	.align	4
.nv.constant0._Z5ReactPfS_fffiS_fii:
	.zero		948


//--------------------- .nv.constant0._Z12AddLaplacianPfS_ii --------------------------
	.section	.nv.constant0._Z12AddLaplacianPfS_ii,"a",@progbits
	.sectionflags	@""
	.align	4
.nv.constant0._Z12AddLaplacianPfS_ii:
	.zero		920


//--------------------- .nv.constant0._Z9DiffusionPfS_S_ffffii --------------------------
	.section	.nv.constant0._Z9DiffusionPfS_S_ffffii,"a",@progbits
	.sectionflags	@""
	.align	4
.nv.constant0._Z9DiffusionPfS_S_ffffii:
	.zero		944


//--------------------- .nv.constant0._Z16SubtractGradientPfS_S_S_S_S_ii --------------------------
	.section	.nv.constant0._Z16SubtractGradientPfS_S_S_S_S_ii,"a",@progbits
	.sectionflags	@""
	.align	4
.nv.constant0._Z16SubtractGradientPfS_S_S_S_S_ii:
	.zero		952


//--------------------- .nv.constant0._Z6JacobiPfS_S_S_ii --------------------------
	.section	.nv.constant0._Z6JacobiPfS_S_S_ii,"a",@progbits
	.sectionflags	@""
	.align	4
.nv.constant0._Z6JacobiPfS_S_S_ii:
	.zero		936


//--------------------- .nv.constant0._Z17ComputeDivergencePfS_S_S_ii --------------------------
	.section	.nv.constant0._Z17ComputeDivergencePfS_S_S_ii,"a",@progbits
	.sectionflags	@""
	.align	4
.nv.constant0._Z17ComputeDivergencePfS_S_S_ii:
	.zero		936


//--------------------- .nv.constant0._Z13ApplyBuoyancyPfS_S_S_S_S_ffffii --------------------------
	.section	.nv.constant0._Z13ApplyBuoyancyPfS_S_S_S_S_ffffii,"a",@progbits
	.sectionflags	@""
	.align	4
.nv.constant0._Z13ApplyBuoyancyPfS_S_S_S_S_ffffii:
	.zero		968


//--------------------- .nv.constant0._Z20vorticityConfinementPfS_S_S_S_ffii --------------------------
	.section	.nv.constant0._Z20vorticityConfinementPfS_S_S_S_ffii,"a",@progbits
	.sectionflags	@""
	.align	4
.nv.constant0._Z20vorticityConfinementPfS_S_S_S_ffii:
	.zero		952


//--------------------- .nv.constant0._Z6AdvectPfS_S_S_S_ffbii --------------------------
	.section	.nv.constant0._Z6AdvectPfS_S_S_S_ffbii,"a",@progbits
	.sectionflags	@""
	.align	4
.nv.constant0._Z6AdvectPfS_S_S_S_ffbii:
	.zero		956


//--------------------- .nv.constant0._Z6AdvectPfS_S_S_S_S_S_ffii --------------------------
	.section	.nv.constant0._Z6AdvectPfS_S_S_S_S_S_ffii,"a",@progbits
	.sectionflags	@""
	.align	4
.nv.constant0._Z6AdvectPfS_S_S_S_S_S_ffii:
	.zero		968


//--------------------- .nv.constant0._Z4TESTPfii --------------------------
	.section	.nv.constant0._Z4TESTPfii,"a",@progbits
	.sectionflags	@""
	.align	4
.nv.constant0._Z4TESTPfii:
	.zero		912


//--------------------- .nv.constant0._Z13MakeColorLongPfS_S_S_S_S_S_S_S_iii --------------------------
	.section	.nv.constant0._Z13MakeColorLongPfS_S_S_S_S_S_S_S_iii,"a",@progbits
	.sectionflags	@""
	.align	4
.nv.constant0._Z13MakeColorLongPfS_S_S_S_S_S_S_S_iii:
	.zero		980


//--------------------- .nv.constant0._Z9MakeColorPfS_S_S_S_ii --------------------------
	.section	.nv.constant0._Z9MakeColorPfS_S_S_S_ii,"a",@progbits
	.sectionflags	@""
	.align	4
.nv.constant0._Z9MakeColorPfS_S_S_S_ii:
	.zero		944


//--------------------- .nv.constant0._Z9MakeColorPfS_S_S_ii --------------------------
	.section	.nv.constant0._Z9MakeColorPfS_S_S_ii,"a",@progbits
	.sectionflags	@""
	.align	4
.nv.constant0._Z9MakeColorPfS_S_S_ii:
	.zero		936


//--------------------- .nv.constant0._Z9MakeColorPfPiii --------------------------
	.section	.nv.constant0._Z9MakeColorPfPiii,"a",@progbits
	.sectionflags	@""
	.align	4
.nv.constant0._Z9MakeColorPfPiii:
	.zero		920


//--------------------- .nv.constant0._Z9AddSourcePfS_fii --------------------------
	.section	.nv.constant0._Z9AddSourcePfS_fii,"a",@progbits
	.sectionflags	@""
	.align	4
.nv.constant0._Z9AddSourcePfS_fii:
	.zero		924


//--------------------- .nv.constant0._Z10MakeSourcePiS_ii --------------------------
	.section	.nv.constant0._Z10MakeSourcePiS_ii,"a",@progbits
	.sectionflags	@""
	.align	4
.nv.constant0._Z10MakeSourcePiS_ii:
	.zero		920


//--------------------- .nv.constant0._Z10MakeSourcePiPfii --------------------------
	.section	.nv.constant0._Z10MakeSourcePiPfii,"a",@progbits
	.sectionflags	@""
	.align	4
.nv.constant0._Z10MakeSourcePiPfii:
	.zero		920


//--------------------- .nv.constant0._Z9SetFromUIPfS_S_ii --------------------------
	.section	.nv.constant0._Z9SetFromUIPfS_S_ii,"a",@progbits
	.sectionflags	@""
	.align	4
.nv.constant0._Z9SetFromUIPfS_S_ii:
	.zero		928


//--------------------- .nv.constant0._Z19AddObstacleVelocityPfS_S_fii --------------------------
	.section	.nv.constant0._Z19AddObstacleVelocityPfS_S_fii,"a",@progbits
	.sectionflags	@""
	.align	4
.nv.constant0._Z19AddObstacleVelocityPfS_S_fii:
	.zero		932


//--------------------- .nv.constant0._Z9AddFromUIPfS_ifii --------------------------
	.section	.nv.constant0._Z9AddFromUIPfS_ifii,"a",@progbits
	.sectionflags	@""
	.align	4
.nv.constant0._Z9AddFromUIPfS_ifii:
	.zero		928


//--------------------- .nv.constant0._Z9AddFromUIPfffiiii --------------------------
	.section	.nv.constant0._Z9AddFromUIPfffiiii,"a",@progbits
	.sectionflags	@""
	.align	4
.nv.constant0._Z9AddFromUIPfffiiii:
	.zero		928


//--------------------- .nv.constant0._Z10ClearArrayPifii --------------------------
	.section	.nv.constant0._Z10ClearArrayPifii,"a",@progbits
	.sectionflags	@""
	.align	4
.nv.constant0._Z10ClearArrayPifii:
	.zero		916


//--------------------- .nv.constant0._Z10ClearArrayPffii --------------------------
	.section	.nv.constant0._Z10ClearArrayPffii,"a",@progbits
	.sectionflags	@""
	.align	4
.nv.constant0._Z10ClearArrayPffii:
	.zero		916


//--------------------- .nv.constant0._Z6getSumPffii --------------------------
	.section	.nv.constant0._Z6getSumPffii,"a",@progbits
	.sectionflags	@""
	.align	4
.nv.constant0._Z6getSumPffii:
	.zero		916


//--------------------- .nv.constant0._Z11SetBoundaryiPfS_ii --------------------------
	.section	.nv.constant0._Z11SetBoundaryiPfS_ii,"a",@progbits
	.sectionflags	@""
	.align	4
.nv.constant0._Z11SetBoundaryiPfS_ii:
	.zero		928


//--------------------- .nv.constant0._Z10DrawSquarePffii --------------------------
	.section	.nv.constant0._Z10DrawSquarePffii,"a",@progbits
	.sectionflags	@""
	.align	4
.nv.constant0._Z10DrawSquarePffii:
	.zero		916


//--------------------- SYMBOLS --------------------------

	.type		.nv.reservedSmem.offset0,@object
	.size		.nv.reservedSmem.offset0,0x4
